def matmul_kernel(
    a_ptr,
    b_ptr,
    c_ptr,
    M,
    N,
    K,
    stride_am,
    stride_ak,
    stride_bk,
    stride_bn,
    stride_cm,
    stride_cn,
    BLOCK_M: tl.constexpr,
    BLOCK_N: tl.constexpr,
    BLOCK_K: tl.constexpr,
    GROUP_M: tl.constexpr,
):
    pid = tl.program_id(axis=0)
    num_pid_m = tl.cdiv(M, BLOCK_M)
    num_pid_n = tl.cdiv(N, BLOCK_N)
    num_pid_in_group = GROUP_M * num_pid_n
    group_id = pid // num_pid_in_group
    first_pid_m = group_id * GROUP_M
    group_size_m = min(num_pid_m - first_pid_m, GROUP_M)
    pid_m = first_pid_m + ((pid % num_pid_in_group) % group_size_m)
    pid_n = (pid % num_pid_in_group) // group_size_m

    offs_am = (pid_m * BLOCK_M + tl.arange(0, BLOCK_M)) % M
    offs_bn = (pid_n * BLOCK_N + tl.arange(0, BLOCK_N)) % N
    offs_k = tl.arange(0, BLOCK_K)
    a_ptrs = a_ptr + offs_am[:, None] * stride_am + offs_k[None, :] * stride_ak
    b_ptrs = b_ptr + offs_k[:, None] * stride_bk + offs_bn[None, :] * stride_bn

    acc = tl.zeros((BLOCK_M, BLOCK_N), dtype=tl.float32)
    for kk in range(0, tl.cdiv(K, BLOCK_K)):
        a = tl.load(a_ptrs, mask=offs_k[None, :] < K - kk * BLOCK_K, other=0.0)
        b = tl.load(b_ptrs, mask=offs_k[:, None] < K - kk * BLOCK_K, other=0.0)
        acc = tl.dot(a, b, acc)
        a_ptrs += BLOCK_K * stride_ak
        b_ptrs += BLOCK_K * stride_bk

    c = acc.to(c_ptr.dtype.element_ty)
    offs_cm = pid_m * BLOCK_M + tl.arange(0, BLOCK_M)
    offs_cn = pid_n * BLOCK_N + tl.arange(0, BLOCK_N)
    c_ptrs = c_ptr + offs_cm[:, None] * stride_cm + offs_cn[None, :] * stride_cn
    mask = (offs_cm[:, None] < M) & (offs_cn[None, :] < N)
    tl.store(c_ptrs, c, mask=mask)

# config = {"BLOCK_K": 32, "BLOCK_M": 64, "BLOCK_N": 512, "GROUP_M": 8, "arch": "sm_100", "dtype": "bf16", "num_ctas": 1, "num_stages": 3, "num_warps": 1}
# arch = sm_100


// ===== COMPILED SASS (sm_100a) =====

	.target	sm_100a

	.elftype	@"ET_EXEC"


//--------------------- .note.nv.tkinfo           --------------------------
	.section	.note.nv.tkinfo,"",@"SHT_NOTE"
	.sectionflags	@"SHF_NOTE_NV_TKINFO"
	.tkinfo
        /*0018*/ 	.word	0x00000081
        /*0030*/ 	.string	""
        /*0030*/ 	.string	"ptxas-blackwell"
        /*0030*/ 	.string	"Cuda compilation tools, release 12.9, V12.9.86"
        /*0030*/ 	.string	"Build cuda_12.9.r12.9/compiler.36037853_0"
        /*0030*/ 	.string	"-v  -suppress-debug-info  -lineinfo  -arch sm_100a "



//--------------------- .note.nv.cuver            --------------------------
	.section	.note.nv.cuver,"",@"SHT_NOTE"
	.sectionflags	@"SHF_NOTE_NV_CUVER"
        /*0018*/ 	.short	0x0001
        /*001a*/ 	.short	0x0064
        /*001c*/ 	.short	0x0001
        /*001e*/ 	.short	0x0000
        /*0020*/ 	.short	0x0001
        /*0022*/ 	.short	0x0000


//--------------------- .nv.info                  --------------------------
	.section	.nv.info,"",@"SHT_CUDA_INFO"
	.align	4


	//----- nvinfo : EIATTR_REGCOUNT
	.align		4
        /*0000*/ 	.byte	0x04, 0x2f
        /*0002*/ 	.short	(.L_1 - .L_0)
	.align		4
.L_0:
        /*0004*/ 	.word	index@(matmul_kernel)
        /*0008*/ 	.word	0x00000040


	//----- nvinfo : EIATTR_FRAME_SIZE
	.align		4
.L_1:
        /*000c*/ 	.byte	0x04, 0x11
        /*000e*/ 	.short	(.L_3 - .L_2)
	.align		4
.L_2:
        /*0010*/ 	.word	index@(matmul_kernel)
        /*0014*/ 	.word	0x00004480


	//----- nvinfo : EIATTR_MIN_STACK_SIZE
	.align		4
.L_3:
        /*0018*/ 	.byte	0x04, 0x12
        /*001a*/ 	.short	(.L_5 - .L_4)
	.align		4
.L_4:
        /*001c*/ 	.word	index@(matmul_kernel)
        /*0020*/ 	.word	0x00004480
.L_5:


//--------------------- .nv.info.matmul_kernel    --------------------------
	.section	.nv.info.matmul_kernel,"",@"SHT_CUDA_INFO"
	.sectionflags	@""
	.align	4


	//----- nvinfo : EIATTR_CUDA_API_VERSION
	.align		4
        /*0000*/ 	.byte	0x04, 0x37
        /*0002*/ 	.short	(.L_7 - .L_6)
.L_6:
        /*0004*/ 	.word	0x00000081


	//----- nvinfo : EIATTR_KPARAM_INFO
	.align		4
.L_7:
        /*0008*/ 	.byte	0x04, 0x17
        /*000a*/ 	.short	(.L_9 - .L_8)
.L_8:
        /*000c*/ 	.word	0x00000000
        /*0010*/ 	.short	0x000d
        /*0012*/ 	.short	0x0048
        /*0014*/ 	.byte	0x00, 0xf4, 0x21, 0x00


	//----- nvinfo : EIATTR_KPARAM_INFO
	.align		4
.L_9:
        /*0018*/ 	.byte	0x04, 0x17
        /*001a*/ 	.short	(.L_11 - .L_10)
.L_10:
        /*001c*/ 	.word	0x00000000
        /*0020*/ 	.short	0x000c
        /*0022*/ 	.short	0x0040
        /*0024*/ 	.byte	0x00, 0xf4, 0x21, 0x00


	//----- nvinfo : EIATTR_KPARAM_INFO
	.align		4
.L_11:
        /*0028*/ 	.byte	0x04, 0x17
        /*002a*/ 	.short	(.L_13 - .L_12)
.L_12:
        /*002c*/ 	.word	0x00000000
        /*0030*/ 	.short	0x000b
        /*0032*/ 	.short	0x0038
        /*0034*/ 	.byte	0x00, 0xf0, 0x11, 0x00


	//----- nvinfo : EIATTR_KPARAM_INFO
	.align		4
.L_13:
        /*0038*/ 	.byte	0x04, 0x17
        /*003a*/ 	.short	(.L_15 - .L_14)
.L_14:
        /*003c*/ 	.word	0x00000000
        /*0040*/ 	.short	0x000a
        /*0042*/ 	.short	0x0034
        /*0044*/ 	.byte	0x00, 0xf0, 0x11, 0x00


	//----- nvinfo : EIATTR_KPARAM_INFO
	.align		4
.L_15:
        /*0048*/ 	.byte	0x04, 0x17
        /*004a*/ 	.short	(.L_17 - .L_16)
.L_16:
        /*004c*/ 	.word	0x00000000
        /*0050*/ 	.short	0x0009
        /*0052*/ 	.short	0x0030
        /*0054*/ 	.byte	0x00, 0xf0, 0x11, 0x00


	//----- nvinfo : EIATTR_KPARAM_INFO
	.align		4
.L_17:
        /*0058*/ 	.byte	0x04, 0x17
        /*005a*/ 	.short	(.L_19 - .L_18)
.L_18:
        /*005c*/ 	.word	0x00000000
        /*0060*/ 	.short	0x0008
        /*0062*/ 	.short	0x002c
        /*0064*/ 	.byte	0x00, 0xf0, 0x11, 0x00


	//----- nvinfo : EIATTR_KPARAM_INFO
	.align		4
.L_19:
        /*0068*/ 	.byte	0x04, 0x17
        /*006a*/ 	.short	(.L_21 - .L_20)
.L_20:
        /*006c*/ 	.word	0x00000000
        /*0070*/ 	.short	0x0007
        /*0072*/ 	.short	0x0028
        /*0074*/ 	.byte	0x00, 0xf0, 0x11, 0x00


	//----- nvinfo : EIATTR_KPARAM_INFO
	.align		4
.L_21:
        /*0078*/ 	.byte	0x04, 0x17
        /*007a*/ 	.short	(.L_23 - .L_22)
.L_22:
        /*007c*/ 	.word	0x00000000
        /*0080*/ 	.short	0x0006
        /*0082*/ 	.short	0x0024
        /*0084*/ 	.byte	0x00, 0xf0, 0x11, 0x00


	//----- nvinfo : EIATTR_KPARAM_INFO
	.align		4
.L_23:
        /*0088*/ 	.byte	0x04, 0x17
        /*008a*/ 	.short	(.L_25 - .L_24)
.L_24:
        /*008c*/ 	.word	0x00000000
        /*0090*/ 	.short	0x0005
        /*0092*/ 	.short	0x0020
        /*0094*/ 	.byte	0x00, 0xf0, 0x11, 0x00


	//----- nvinfo : EIATTR_KPARAM_INFO
	.align		4
.L_25:
        /*0098*/ 	.byte	0x04, 0x17
        /*009a*/ 	.short	(.L_27 - .L_26)
.L_26:
        /*009c*/ 	.word	0x00000000
        /*00a0*/ 	.short	0x0004
        /*00a2*/ 	.short	0x001c
        /*00a4*/ 	.byte	0x00, 0xf0, 0x11, 0x00


	//----- nvinfo : EIATTR_KPARAM_INFO
	.align		4
.L_27:
        /*00a8*/ 	.byte	0x04, 0x17
        /*00aa*/ 	.short	(.L_29 - .L_28)
.L_28:
        /*00ac*/ 	.word	0x00000000
        /*00b0*/ 	.short	0x0003
        /*00b2*/ 	.short	0x0018
        /*00b4*/ 	.byte	0x00, 0xf0, 0x11, 0x00


	//----- nvinfo : EIATTR_KPARAM_INFO
	.align		4
.L_29:
        /*00b8*/ 	.byte	0x04, 0x17
        /*00ba*/ 	.short	(.L_31 - .L_30)
.L_30:
        /*00bc*/ 	.word	0x00000000
        /*00c0*/ 	.short	0x0002
        /*00c2*/ 	.short	0x0010
        /*00c4*/ 	.byte	0x00, 0xf4, 0x21, 0x00


	//----- nvinfo : EIATTR_KPARAM_INFO
	.align		4
.L_31:
        /*00c8*/ 	.byte	0x04, 0x17
        /*00ca*/ 	.short	(.L_33 - .L_32)
.L_32:
        /*00cc*/ 	.word	0x00000000
        /*00d0*/ 	.short	0x0001
        /*00d2*/ 	.short	0x0008
        /*00d4*/ 	.byte	0x00, 0xf4, 0x21, 0x00


	//----- nvinfo : EIATTR_KPARAM_INFO
	.align		4
.L_33:
        /*00d8*/ 	.byte	0x04, 0x17
        /*00da*/ 	.short	(.L_35 - .L_34)
.L_34:
        /*00dc*/ 	.word	0x00000000
        /*00e0*/ 	.short	0x0000
        /*00e2*/ 	.short	0x0000
        /*00e4*/ 	.byte	0x00, 0xf4, 0x21, 0x00


	//----- nvinfo : EIATTR_SPARSE_MMA_MASK
	.align		4
.L_35:
        /*00e8*/ 	.byte	0x03, 0x50
        /*00ea*/ 	.short	0x0000


	//----- nvinfo : EIATTR_MAXREG_COUNT
	.align		4
        /*00ec*/ 	.byte	0x03, 0x1b
        /*00ee*/ 	.short	0x00ff


	//----- nvinfo : EIATTR_NUM_BARRIERS
	.align		4
        /*00f0*/ 	.byte	0x02, 0x4c
        /*00f2*/ 	.byte	0x01
	.zero		1


	//----- nvinfo : EIATTR_ANNOTATIONS
	.align		4
        /*00f4*/ 	.byte	0x04, 0x55
        /*00f6*/ 	.short	(.L_37 - .L_36)


	//   ....[0]....
.L_36:
        /*00f8*/ 	.word	0x00000001
        /*00fc*/ 	.byte	0x70, 0x00, 0x00, 0x00, 0x01, 0x00, 0x00, 0x00, 0xb0, 0x00, 0x00, 0x00, 0x01, 0x00, 0x00, 0x00
        /* <DEDUP_REMOVED lines=1768> */
        /*6f8c*/ 	.byte	0x30, 0xd6, 0x02, 0x00


	//----- nvinfo : EIATTR_COOP_GROUP_MASK_REGIDS
	.align		4
.L_37:
        /*6f90*/ 	.byte	0x04, 0x29
        /*6f92*/ 	.short	(.L_39 - .L_38)


	//   ....[0]....
.L_38:
        /*6f94*/ 	.word	0xffffffff


	//   ....[1]....
        /*6f98*/ 	.word	0xffffffff


	//   ....[2]....
        /*6f9c*/ 	.word	0xffffffff


	//   ....[3]....
        /*6fa0*/ 	.word	0xffffffff


	//   ....[4]....
        /*6fa4*/ 	.word	0xffffffff


	//   ....[5]....
        /*6fa8*/ 	.word	0xffffffff


	//   ....[6]....
        /*6fac*/ 	.word	0xffffffff


	//   ....[7]....
        /*6fb0*/ 	.word	0xffffffff


	//   ....[8]....
        /*6fb4*/ 	.word	0xffffffff


	//   ....[9]....
        /*6fb8*/ 	.word	0xffffffff


	//   ....[10]....
        /*6fbc*/ 	.word	0xffffffff


	//   ....[11]....
        /*6fc0*/ 	.word	0xffffffff


	//   ....[12]....
        /*6fc4*/ 	.word	0xffffffff


	//   ....[13]....
        /*6fc8*/ 	.word	0xffffffff


	//   ....[14]....
        /*6fcc*/ 	.word	0xffffffff


	//   ....[15]....
        /*6fd0*/ 	.word	0xffffffff


	//   ....[16]....
        /*6fd4*/ 	.word	0xffffffff


	//   ....[17]....
        /*6fd8*/ 	.word	0xffffffff


	//   ....[18]....
        /*6fdc*/ 	.word	0xffffffff


	//   ....[19]....
        /*6fe0*/ 	.word	0xffffffff


	//   ....[20]....
        /*6fe4*/ 	.word	0xffffffff


	//   ....[21]....
        /*6fe8*/ 	.word	0xffffffff


	//   ....[22]....
        /*6fec*/ 	.word	0xffffffff


	//   ....[23]....
        /*6ff0*/ 	.word	0xffffffff


	//   ....[24]....
        /*6ff4*/ 	.word	0xffffffff


	//   ....[25]....
        /*6ff8*/ 	.word	0xffffffff


	//   ....[26]....
        /*6ffc*/ 	.word	0xffffffff


	//   ....[27]....
        /*7000*/ 	.word	0xffffffff


	//   ....[28]....
        /*7004*/ 	.word	0xffffffff


	//   ....[29]....
        /*7008*/ 	.word	0xffffffff


	//   ....[30]....
        /*700c*/ 	.word	0xffffffff


	//   ....[31]....
        /*7010*/ 	.word	0xffffffff


	//   ....[32]....
        /*7014*/ 	.word	0xffffffff


	//   ....[33]....
        /*7018*/ 	.word	0xffffffff


	//   ....[34]....
        /*701c*/ 	.word	0xffffffff


	//   ....[35]....
        /*7020*/ 	.word	0xffffffff


	//   ....[36]....
        /*7024*/ 	.word	0xffffffff


	//   ....[37]....
        /*7028*/ 	.word	0xffffffff


	//   ....[38]....
        /*702c*/ 	.word	0xffffffff


	//   ....[39]....
        /*7030*/ 	.word	0xffffffff


	//   ....[40]....
        /*7034*/ 	.word	0xffffffff


	//   ....[41]....
        /*7038*/ 	.word	0xffffffff


	//   ....[42]....
        /*703c*/ 	.word	0xffffffff


	//   ....[43]....
        /*7040*/ 	.word	0xffffffff


	//   ....[44]....
        /*7044*/ 	.word	0xffffffff


	//   ....[45]....
        /*7048*/ 	.word	0xffffffff


	//   ....[46]....
        /*704c*/ 	.word	0xffffffff


	//   ....[47]....
        /*7050*/ 	.word	0xffffffff


	//   ....[48]....
        /*7054*/ 	.word	0xffffffff


	//   ....[49]....
        /*7058*/ 	.word	0xffffffff


	//   ....[50]....
        /*705c*/ 	.word	0xffffffff


	//   ....[51]....
        /*7060*/ 	.word	0xffffffff


	//   ....[52]....
        /*7064*/ 	.word	0xffffffff


	//   ....[53]....
        /*7068*/ 	.word	0xffffffff


	//   ....[54]....
        /*706c*/ 	.word	0xffffffff


	//   ....[55]....
        /*7070*/ 	.word	0xffffffff


	//   ....[56]....
        /*7074*/ 	.word	0xffffffff


	//   ....[57]....
        /*7078*/ 	.word	0xffffffff


	//   ....[58]....
        /*707c*/ 	.word	0xffffffff


	//   ....[59]....
        /*7080*/ 	.word	0xffffffff


	//   ....[60]....
        /*7084*/ 	.word	0xffffffff


	//   ....[61]....
        /*7088*/ 	.word	0xffffffff


	//   ....[62]....
        /*708c*/ 	.word	0xffffffff


	//   ....[63]....
        /*7090*/ 	.word	0xffffffff


	//   ....[64]....
        /*7094*/ 	.word	0xffffffff


	//   ....[65]....
        /*7098*/ 	.word	0xffffffff


	//   ....[66]....
        /*709c*/ 	.word	0xffffffff


	//   ....[67]....
        /*70a0*/ 	.word	0xffffffff


	//   ....[68]....
        /*70a4*/ 	.word	0xffffffff


	//   ....[69]....
        /*70a8*/ 	.word	0xffffffff


	//   ....[70]....
        /*70ac*/ 	.word	0xffffffff


	//   ....[71]....
        /*70b0*/ 	.word	0xffffffff


	//   ....[72]....
        /*70b4*/ 	.word	0xffffffff


	//   ....[73]....
        /*70b8*/ 	.word	0xffffffff


	//   ....[74]....
        /*70bc*/ 	.word	0xffffffff


	//   ....[75]....
        /*70c0*/ 	.word	0xffffffff


	//   ....[76]....
        /*70c4*/ 	.word	0xffffffff


	//   ....[77]....
        /*70c8*/ 	.word	0xffffffff


	//   ....[78]....
        /*70cc*/ 	.word	0xffffffff


	//   ....[79]....
        /*70d0*/ 	.word	0xffffffff


	//   ....[80]....
        /*70d4*/ 	.word	0xffffffff


	//   ....[81]....
        /*70d8*/ 	.word	0xffffffff


	//   ....[82]....
        /*70dc*/ 	.word	0xffffffff


	//   ....[83]....
        /*70e0*/ 	.word	0xffffffff


	//   ....[84]....
        /*70e4*/ 	.word	0xffffffff


	//   ....[85]....
        /*70e8*/ 	.word	0xffffffff


	//   ....[86]....
        /*70ec*/ 	.word	0xffffffff


	//   ....[87]....
        /*70f0*/ 	.word	0xffffffff


	//   ....[88]....
        /*70f4*/ 	.word	0xffffffff


	//   ....[89]....
        /*70f8*/ 	.word	0xffffffff


	//   ....[90]....
        /*70fc*/ 	.word	0xffffffff


	//   ....[91]....
        /*7100*/ 	.word	0xffffffff


	//   ....[92]....
        /*7104*/ 	.word	0xffffffff


	//   ....[93]....
        /*7108*/ 	.word	0xffffffff


	//   ....[94]....
        /*710c*/ 	.word	0xffffffff


	//   ....[95]....
        /*7110*/ 	.word	0xffffffff


	//   ....[96]....
        /*7114*/ 	.word	0xffffffff


	//   ....[97]....
        /*7118*/ 	.word	0xffffffff


	//   ....[98]....
        /*711c*/ 	.word	0xffffffff


	//   ....[99]....
        /*7120*/ 	.word	0xffffffff


	//   ....[100]....
        /*7124*/ 	.word	0xffffffff


	//   ....[101]....
        /*7128*/ 	.word	0xffffffff


	//   ....[102]....
        /*712c*/ 	.word	0xffffffff


	//   ....[103]....
        /*7130*/ 	.word	0xffffffff


	//   ....[104]....
        /*7134*/ 	.word	0xffffffff


	//   ....[105]....
        /*7138*/ 	.word	0xffffffff


	//   ....[106]....
        /*713c*/ 	.word	0xffffffff


	//   ....[107]....
        /*7140*/ 	.word	0xffffffff


	//   ....[108]....
        /*7144*/ 	.word	0xffffffff


	//   ....[109]....
        /*7148*/ 	.word	0xffffffff


	//   ....[110]....
        /*714c*/ 	.word	0xffffffff


	//   ....[111]....
        /*7150*/ 	.word	0xffffffff


	//   ....[112]....
        /*7154*/ 	.word	0xffffffff


	//   ....[113]....
        /*7158*/ 	.word	0xffffffff


	//   ....[114]....
        /*715c*/ 	.word	0xffffffff


	//   ....[115]....
        /*7160*/ 	.word	0xffffffff


	//   ....[116]....
        /*7164*/ 	.word	0xffffffff


	//   ....[117]....
        /*7168*/ 	.word	0xffffffff


	//   ....[118]....
        /*716c*/ 	.word	0xffffffff


	//   ....[119]....
        /*7170*/ 	.word	0xffffffff


	//   ....[120]....
        /*7174*/ 	.word	0xffffffff


	//   ....[121]....
        /*7178*/ 	.word	0xffffffff


	//   ....[122]....
        /*717c*/ 	.word	0xffffffff


	//   ....[123]....
        /*7180*/ 	.word	0xffffffff


	//   ....[124]....
        /*7184*/ 	.word	0xffffffff


	//   ....[125]....
        /*7188*/ 	.word	0xffffffff


	//   ....[126]....
        /*718c*/ 	.word	0xffffffff


	//   ....[127]....
        /*7190*/ 	.word	0xffffffff


	//   ....[128]....
        /*7194*/ 	.word	0xffffffff


	//   ....[129]....
        /*7198*/ 	.word	0xffffffff


	//   ....[130]....
        /*719c*/ 	.word	0xffffffff


	//   ....[131]....
        /*71a0*/ 	.word	0xffffffff


	//   ....[132]....
        /*71a4*/ 	.word	0xffffffff


	//   ....[133]....
        /*71a8*/ 	.word	0xffffffff


	//   ....[134]....
        /*71ac*/ 	.word	0xffffffff


	//   ....[135]....
        /*71b0*/ 	.word	0xffffffff


	//   ....[136]....
        /*71b4*/ 	.word	0xffffffff


	//   ....[137]....
        /*71b8*/ 	.word	0xffffffff


	//   ....[138]....
        /*71bc*/ 	.word	0xffffffff


	//   ....[139]....
        /*71c0*/ 	.word	0xffffffff


	//   ....[140]....
        /*71c4*/ 	.word	0xffffffff


	//   ....[141]....
        /*71c8*/ 	.word	0xffffffff


	//   ....[142]....
        /*71cc*/ 	.word	0xffffffff


	//   ....[143]....
        /*71d0*/ 	.word	0xffffffff


	//   ....[144]....
        /*71d4*/ 	.word	0xffffffff


	//   ....[145]....
        /*71d8*/ 	.word	0xffffffff


	//   ....[146]....
        /*71dc*/ 	.word	0xffffffff


	//   ....[147]....
        /*71e0*/ 	.word	0xffffffff


	//   ....[148]....
        /*71e4*/ 	.word	0xffffffff


	//   ....[149]....
        /*71e8*/ 	.word	0xffffffff


	//   ....[150]....
        /*71ec*/ 	.word	0xffffffff


	//   ....[151]....
        /*71f0*/ 	.word	0xffffffff


	//   ....[152]....
        /*71f4*/ 	.word	0xffffffff


	//   ....[153]....
        /*71f8*/ 	.word	0xffffffff


	//   ....[154]....
        /*71fc*/ 	.word	0xffffffff


	//   ....[155]....
        /*7200*/ 	.word	0xffffffff


	//   ....[156]....
        /*7204*/ 	.word	0xffffffff


	//   ....[157]....
        /*7208*/ 	.word	0xffffffff


	//   ....[158]....
        /*720c*/ 	.word	0xffffffff


	//   ....[159]....
        /*7210*/ 	.word	0xffffffff


	//   ....[160]....
        /*7214*/ 	.word	0xffffffff


	//   ....[161]....
        /*7218*/ 	.word	0xffffffff


	//   ....[162]....
        /*721c*/ 	.word	0xffffffff


	//   ....[163]....
        /*7220*/ 	.word	0xffffffff


	//   ....[164]....
        /*7224*/ 	.word	0xffffffff


	//   ....[165]....
        /*7228*/ 	.word	0xffffffff


	//   ....[166]....
        /*722c*/ 	.word	0xffffffff


	//   ....[167]....
        /*7230*/ 	.word	0xffffffff


	//   ....[168]....
        /*7234*/ 	.word	0xffffffff


	//   ....[169]....
        /*7238*/ 	.word	0xffffffff


	//   ....[170]....
        /*723c*/ 	.word	0xffffffff


	//   ....[171]....
        /*7240*/ 	.word	0xffffffff


	//   ....[172]....
        /*7244*/ 	.word	0xffffffff


	//   ....[173]....
        /*7248*/ 	.word	0xffffffff


	//   ....[174]....
        /*724c*/ 	.word	0xffffffff


	//   ....[175]....
        /*7250*/ 	.word	0xffffffff


	//   ....[176]....
        /*7254*/ 	.word	0xffffffff


	//   ....[177]....
        /*7258*/ 	.word	0xffffffff


	//   ....[178]....
        /*725c*/ 	.word	0xffffffff


	//   ....[179]....
        /*7260*/ 	.word	0xffffffff


	//   ....[180]....
        /*7264*/ 	.word	0xffffffff


	//   ....[181]....
        /*7268*/ 	.word	0xffffffff


	//   ....[182]....
        /*726c*/ 	.word	0xffffffff


	//   ....[183]....
        /*7270*/ 	.word	0xffffffff


	//   ....[184]....
        /*7274*/ 	.word	0xffffffff


	//   ....[185]....
        /*7278*/ 	.word	0xffffffff


	//   ....[186]....
        /*727c*/ 	.word	0xffffffff


	//   ....[187]....
        /*7280*/ 	.word	0xffffffff


	//   ....[188]....
        /*7284*/ 	.word	0xffffffff


	//   ....[189]....
        /*7288*/ 	.word	0xffffffff


	//   ....[190]....
        /*728c*/ 	.word	0xffffffff


	//   ....[191]....
        /*7290*/ 	.word	0xffffffff


	//   ....[192]....
        /*7294*/ 	.word	0xffffffff


	//   ....[193]....
        /*7298*/ 	.word	0xffffffff


	//   ....[194]....
        /*729c*/ 	.word	0xffffffff


	//   ....[195]....
        /*72a0*/ 	.word	0xffffffff


	//   ....[196]....
        /*72a4*/ 	.word	0xffffffff


	//   ....[197]....
        /*72a8*/ 	.word	0xffffffff


	//   ....[198]....
        /*72ac*/ 	.word	0xffffffff


	//   ....[199]....
        /*72b0*/ 	.word	0xffffffff


	//   ....[200]....
        /*72b4*/ 	.word	0xffffffff


	//   ....[201]....
        /*72b8*/ 	.word	0xffffffff


	//   ....[202]....
        /*72bc*/ 	.word	0xffffffff


	//   ....[203]....
        /*72c0*/ 	.word	0xffffffff


	//   ....[204]....
        /*72c4*/ 	.word	0xffffffff


	//   ....[205]....
        /*72c8*/ 	.word	0xffffffff


	//   ....[206]....
        /*72cc*/ 	.word	0xffffffff


	//   ....[207]....
        /*72d0*/ 	.word	0xffffffff


	//   ....[208]....
        /*72d4*/ 	.word	0xffffffff


	//   ....[209]....
        /*72d8*/ 	.word	0xffffffff


	//   ....[210]....
        /*72dc*/ 	.word	0xffffffff


	//   ....[211]....
        /*72e0*/ 	.word	0xffffffff


	//   ....[212]....
        /*72e4*/ 	.word	0xffffffff


	//   ....[213]....
        /*72e8*/ 	.word	0xffffffff


	//   ....[214]....
        /*72ec*/ 	.word	0xffffffff


	//   ....[215]....
        /*72f0*/ 	.word	0xffffffff


	//   ....[216]....
        /*72f4*/ 	.word	0xffffffff


	//   ....[217]....
        /*72f8*/ 	.word	0xffffffff


	//   ....[218]....
        /*72fc*/ 	.word	0xffffffff


	//   ....[219]....
        /*7300*/ 	.word	0xffffffff


	//   ....[220]....
        /*7304*/ 	.word	0xffffffff


	//   ....[221]....
        /*7308*/ 	.word	0xffffffff


	//   ....[222]....
        /*730c*/ 	.word	0xffffffff


	//   ....[223]....
        /*7310*/ 	.word	0xffffffff


	//   ....[224]....
        /*7314*/ 	.word	0xffffffff


	//   ....[225]....
        /*7318*/ 	.word	0xffffffff


	//   ....[226]....
        /*731c*/ 	.word	0xffffffff


	//   ....[227]....
        /*7320*/ 	.word	0xffffffff


	//   ....[228]....
        /*7324*/ 	.word	0xffffffff


	//   ....[229]....
        /*7328*/ 	.word	0xffffffff


	//   ....[230]....
        /*732c*/ 	.word	0xffffffff


	//   ....[231]....
        /*7330*/ 	.word	0xffffffff


	//   ....[232]....
        /*7334*/ 	.word	0xffffffff


	//   ....[233]....
        /*7338*/ 	.word	0xffffffff


	//   ....[234]....
        /*733c*/ 	.word	0xffffffff


	//   ....[235]....
        /*7340*/ 	.word	0xffffffff


	//   ....[236]....
        /*7344*/ 	.word	0xffffffff


	//   ....[237]....
        /*7348*/ 	.word	0xffffffff


	//   ....[238]....
        /*734c*/ 	.word	0xffffffff


	//   ....[239]....
        /*7350*/ 	.word	0xffffffff


	//   ....[240]....
        /*7354*/ 	.word	0xffffffff


	//   ....[241]....
        /*7358*/ 	.word	0xffffffff


	//   ....[242]....
        /*735c*/ 	.word	0xffffffff


	//   ....[243]....
        /*7360*/ 	.word	0xffffffff


	//   ....[244]....
        /*7364*/ 	.word	0xffffffff


	//   ....[245]....
        /*7368*/ 	.word	0xffffffff


	//   ....[246]....
        /*736c*/ 	.word	0xffffffff


	//   ....[247]....
        /*7370*/ 	.word	0xffffffff


	//   ....[248]....
        /*7374*/ 	.word	0xffffffff


	//   ....[249]....
        /*7378*/ 	.word	0xffffffff


	//   ....[250]....
        /*737c*/ 	.word	0xffffffff


	//   ....[251]....
        /*7380*/ 	.word	0xffffffff


	//   ....[252]....
        /*7384*/ 	.word	0xffffffff


	//   ....[253]....
        /*7388*/ 	.word	0xffffffff


	//   ....[254]....
        /*738c*/ 	.word	0xffffffff


	//----- nvinfo : EIATTR_COOP_GROUP_INSTR_OFFSETS
	.align		4
.L_39:
        /*7390*/ 	.byte	0x04, 0x28
        /*7392*/ 	.short	(.L_41 - .L_40)


	//   ....[0]....
.L_40:
        /*7394*/ 	.word	0x00095dd0


	//   ....[1]....
        /*7398*/ 	.word	0x00095df0


	//   ....[2]....
        /*739c*/ 	.word	0x00095ed0


	//   ....[3]....
        /*73a0*/ 	.word	0x00095ef0


	//   ....[4]....
        /*73a4*/ 	.word	0x00095f40


	//   ....[5]....
        /*73a8*/ 	.word	0x00095f60


	//   ....[6]....
        /*73ac*/ 	.word	0x00095fe0


	//   ....[7]....
        /*73b0*/ 	.word	0x00096000


	//   ....[8]....
        /*73b4*/ 	.word	0x00096040


	//   ....[9]....
        /*73b8*/ 	.word	0x000960a0


	//   ....[10]....
        /*73bc*/ 	.word	0x000960c0


	//   ....[11]....
        /*73c0*/ 	.word	0x000960e0


	//   ....[12]....
        /*73c4*/ 	.word	0x00096120


	//   ....[13]....
        /*73c8*/ 	.word	0x00096140


	//   ....[14]....
        /*73cc*/ 	.word	0x00096240


	//   ....[15]....
        /*73d0*/ 	.word	0x00096260


	//   ....[16]....
        /*73d4*/ 	.word	0x00096300


	//   ....[17]....
        /*73d8*/ 	.word	0x00096320


	//   ....[18]....
        /*73dc*/ 	.word	0x000963d0


	//   ....[19]....
        /*73e0*/ 	.word	0x000963f0


	//   ....[20]....
        /*73e4*/ 	.word	0x00096440


	//   ....[21]....
        /*73e8*/ 	.word	0x00096460


	//   ....[22]....
        /*73ec*/ 	.word	0x00096530


	//   ....[23]....
        /*73f0*/ 	.word	0x00096550


	//   ....[24]....
        /*73f4*/ 	.word	0x000965a0


	//   ....[25]....
        /*73f8*/ 	.word	0x000965d0


	//   ....[26]....
        /*73fc*/ 	.word	0x000966f0


	//   ....[27]....
        /*7400*/ 	.word	0x00096710


	//   ....[28]....
        /*7404*/ 	.word	0x00096730


	//   ....[29]....
        /*7408*/ 	.word	0x00096750


	//   ....[30]....
        /*740c*/ 	.word	0x00096860


	//   ....[31]....
        /*7410*/ 	.word	0x00096880


	//   ....[32]....
        /*7414*/ 	.word	0x000968d0


	//   ....[33]....
        /*7418*/ 	.word	0x000968f0


	//   ....[34]....
        /*741c*/ 	.word	0x00096910


	//   ....[35]....
        /*7420*/ 	.word	0x00096930


	//   ....[36]....
        /*7424*/ 	.word	0x00096a20


	//   ....[37]....
        /*7428*/ 	.word	0x00096a40


	//   ....[38]....
        /*742c*/ 	.word	0x00096aa0


	//   ....[39]....
        /*7430*/ 	.word	0x00096ac0


	//   ....[40]....
        /*7434*/ 	.word	0x00096bd0


	//   ....[41]....
        /*7438*/ 	.word	0x00096bf0


	//   ....[42]....
        /*743c*/ 	.word	0x00096c10


	//   ....[43]....
        /*7440*/ 	.word	0x00096c80


	//   ....[44]....
        /*7444*/ 	.word	0x00096d60


	//   ....[45]....
        /*7448*/ 	.word	0x00096d80


	//   ....[46]....
        /*744c*/ 	.word	0x00096da0


	//   ....[47]....
        /*7450*/ 	.word	0x00096dc0


	//   ....[48]....
        /*7454*/ 	.word	0x00096e20


	//   ....[49]....
        /*7458*/ 	.word	0x00096e40


	//   ....[50]....
        /*745c*/ 	.word	0x00096e60


	//   ....[51]....
        /*7460*/ 	.word	0x00096e80


	//   ....[52]....
        /*7464*/ 	.word	0x00096f10


	//   ....[53]....
        /*7468*/ 	.word	0x00096f30


	//   ....[54]....
        /*746c*/ 	.word	0x00096f90


	//   ....[55]....
        /*7470*/ 	.word	0x00096fb0


	//   ....[56]....
        /*7474*/ 	.word	0x00096fd0


	//   ....[57]....
        /*7478*/ 	.word	0x00096ff0


	//   ....[58]....
        /*747c*/ 	.word	0x00097010


	//   ....[59]....
        /*7480*/ 	.word	0x00097030


	//   ....[60]....
        /*7484*/ 	.word	0x00097050


	//   ....[61]....
        /*7488*/ 	.word	0x00097070


	//   ....[62]....
        /*748c*/ 	.word	0x00097090


	//   ....[63]....
        /*7490*/ 	.word	0x000970b0


	//   ....[64]....
        /*7494*/ 	.word	0x00097100


	//   ....[65]....
        /*7498*/ 	.word	0x00097140


	//   ....[66]....
        /*749c*/ 	.word	0x000972e0


	//   ....[67]....
        /*74a0*/ 	.word	0x00097320


	//   ....[68]....
        /*74a4*/ 	.word	0x00097450


	//   ....[69]....
        /*74a8*/ 	.word	0x00097470


	//   ....[70]....
        /*74ac*/ 	.word	0x000974c0


	//   ....[71]....
        /*74b0*/ 	.word	0x000974e0


	//   ....[72]....
        /*74b4*/ 	.word	0x00097530


	//   ....[73]....
        /*74b8*/ 	.word	0x00097550


	//   ....[74]....
        /*74bc*/ 	.word	0x00097590


	//   ....[75]....
        /*74c0*/ 	.word	0x000975b0


	//   ....[76]....
        /*74c4*/ 	.word	0x00097600


	//   ....[77]....
        /*74c8*/ 	.word	0x00097620


	//   ....[78]....
        /*74cc*/ 	.word	0x00097690


	//   ....[79]....
        /*74d0*/ 	.word	0x000976b0


	//   ....[80]....
        /*74d4*/ 	.word	0x000976d0


	//   ....[81]....
        /*74d8*/ 	.word	0x000976f0


	//   ....[82]....
        /*74dc*/ 	.word	0x000978f0


	//   ....[83]....
        /*74e0*/ 	.word	0x00097910


	//   ....[84]....
        /*74e4*/ 	.word	0x000979a0


	//   ....[85]....
        /*74e8*/ 	.word	0x000979c0


	//   ....[86]....
        /*74ec*/ 	.word	0x00097a00


	//   ....[87]....
        /*74f0*/ 	.word	0x00097a20


	//   ....[88]....
        /*74f4*/ 	.word	0x00097a60


	//   ....[89]....
        /*74f8*/ 	.word	0x00097a80


	//   ....[90]....
        /*74fc*/ 	.word	0x00097ac0


	//   ....[91]....
        /*7500*/ 	.word	0x00097b20


	//   ....[92]....
        /*7504*/ 	.word	0x00097b60


	//   ....[93]....
        /*7508*/ 	.word	0x00097b80


	//   ....[94]....
        /*750c*/ 	.word	0x00097ba0


	//   ....[95]....
        /*7510*/ 	.word	0x00097bc0


	//   ....[96]....
        /*7514*/ 	.word	0x00097c00


	//   ....[97]....
        /*7518*/ 	.word	0x00097c40


	//   ....[98]....
        /*751c*/ 	.word	0x00097d80


	//   ....[99]....
        /*7520*/ 	.word	0x00097da0


	//   ....[100]....
        /*7524*/ 	.word	0x00097eb0


	//   ....[101]....
        /*7528*/ 	.word	0x00097ed0


	//   ....[102]....
        /*752c*/ 	.word	0x00097f10


	//   ....[103]....
        /*7530*/ 	.word	0x00097f30


	//   ....[104]....
        /*7534*/ 	.word	0x00097f50


	//   ....[105]....
        /*7538*/ 	.word	0x00097f70


	//   ....[106]....
        /*753c*/ 	.word	0x00097fb0


	//   ....[107]....
        /*7540*/ 	.word	0x00097ff0


	//   ....[108]....
        /*7544*/ 	.word	0x00098010


	//   ....[109]....
        /*7548*/ 	.word	0x00098040


	//   ....[110]....
        /*754c*/ 	.word	0x000980e0


	//   ....[111]....
        /*7550*/ 	.word	0x00098100


	//   ....[112]....
        /*7554*/ 	.word	0x00098140


	//   ....[113]....
        /*7558*/ 	.word	0x00098160


	//   ....[114]....
        /*755c*/ 	.word	0x00098340


	//   ....[115]....
        /*7560*/ 	.word	0x00098360


	//   ....[116]....
        /*7564*/ 	.word	0x000983f0


	//   ....[117]....
        /*7568*/ 	.word	0x00098410


	//   ....[118]....
        /*756c*/ 	.word	0x00098450


	//   ....[119]....
        /*7570*/ 	.word	0x00098470


	//   ....[120]....
        /*7574*/ 	.word	0x000984b0


	//   ....[121]....
        /*7578*/ 	.word	0x000984d0


	//   ....[122]....
        /*757c*/ 	.word	0x00098520


	//   ....[123]....
        /*7580*/ 	.word	0x00098540


	//   ....[124]....
        /*7584*/ 	.word	0x00098590


	//   ....[125]....
        /*7588*/ 	.word	0x000985b0


	//   ....[126]....
        /*758c*/ 	.word	0x000985f0


	//   ....[127]....
        /*7590*/ 	.word	0x00098610


	//   ....[128]....
        /*7594*/ 	.word	0x00098710


	//   ....[129]....
        /*7598*/ 	.word	0x00098750


	//   ....[130]....
        /*759c*/ 	.word	0x000988b0


	//   ....[131]....
        /*75a0*/ 	.word	0x000988d0


	//   ....[132]....
        /*75a4*/ 	.word	0x00098910


	//   ....[133]....
        /*75a8*/ 	.word	0x00098930


	//   ....[134]....
        /*75ac*/ 	.word	0x00098970


	//   ....[135]....
        /*75b0*/ 	.word	0x00098990


	//   ....[136]....
        /*75b4*/ 	.word	0x000989d0


	//   ....[137]....
        /*75b8*/ 	.word	0x000989f0


	//   ....[138]....
        /*75bc*/ 	.word	0x00098a40


	//   ....[139]....
        /*75c0*/ 	.word	0x00098a60


	//   ....[140]....
        /*75c4*/ 	.word	0x00098ab0


	//   ....[141]....
        /*75c8*/ 	.word	0x00098ad0


	//   ....[142]....
        /*75cc*/ 	.word	0x00098b10


	//   ....[143]....
        /*75d0*/ 	.word	0x00098b30


	//   ....[144]....
        /*75d4*/ 	.word	0x00098d30


	//   ....[145]....
        /*75d8*/ 	.word	0x00098d50


	//   ....[146]....
        /*75dc*/ 	.word	0x00098dd0


	//   ....[147]....
        /*75e0*/ 	.word	0x00098df0


	//   ....[148]....
        /*75e4*/ 	.word	0x00098e30


	//   ....[149]....
        /*75e8*/ 	.word	0x00098e50


	//   ....[150]....
        /*75ec*/ 	.word	0x00098e90


	//   ....[151]....
        /*75f0*/ 	.word	0x00098eb0


	//   ....[152]....
        /*75f4*/ 	.word	0x00098ef0


	//   ....[153]....
        /*75f8*/ 	.word	0x00098f10


	//   ....[154]....
        /*75fc*/ 	.word	0x00098f50


	//   ....[155]....
        /*7600*/ 	.word	0x00098f70


	//   ....[156]....
        /*7604*/ 	.word	0x00098fb0


	//   ....[157]....
        /*7608*/ 	.word	0x00098fd0


	//   ....[158]....
        /*760c*/ 	.word	0x00099010


	//   ....[159]....
        /*7610*/ 	.word	0x00099030


	//   ....[160]....
        /*7614*/ 	.word	0x000990f0


	//   ....[161]....
        /*7618*/ 	.word	0x00099130


	//   ....[162]....
        /*761c*/ 	.word	0x000992d0


	//   ....[163]....
        /*7620*/ 	.word	0x000992f0


	//   ....[164]....
        /*7624*/ 	.word	0x00099330


	//   ....[165]....
        /*7628*/ 	.word	0x00099350


	//   ....[166]....
        /*762c*/ 	.word	0x00099390


	//   ....[167]....
        /*7630*/ 	.word	0x000993b0


	//   ....[168]....
        /*7634*/ 	.word	0x00099400


	//   ....[169]....
        /*7638*/ 	.word	0x00099420


	//   ....[170]....
        /*763c*/ 	.word	0x00099460


	//   ....[171]....
        /*7640*/ 	.word	0x00099480


	//   ....[172]....
        /*7644*/ 	.word	0x000994c0


	//   ....[173]....
        /*7648*/ 	.word	0x000994e0


	//   ....[174]....
        /*764c*/ 	.word	0x00099520


	//   ....[175]....
        /*7650*/ 	.word	0x00099540


	//   ....[176]....
        /*7654*/ 	.word	0x00099740


	//   ....[177]....
        /*7658*/ 	.word	0x00099760


	//   ....[178]....
        /*765c*/ 	.word	0x000997e0


	//   ....[179]....
        /*7660*/ 	.word	0x00099800


	//   ....[180]....
        /*7664*/ 	.word	0x00099840


	//   ....[181]....
        /*7668*/ 	.word	0x00099860


	//   ....[182]....
        /*766c*/ 	.word	0x000998a0


	//   ....[183]....
        /*7670*/ 	.word	0x000998c0


	//   ....[184]....
        /*7674*/ 	.word	0x00099900


	//   ....[185]....
        /*7678*/ 	.word	0x00099920


	//   ....[186]....
        /*767c*/ 	.word	0x00099960


	//   ....[187]....
        /*7680*/ 	.word	0x00099980


	//   ....[188]....
        /*7684*/ 	.word	0x000999c0


	//   ....[189]....
        /*7688*/ 	.word	0x000999e0


	//   ....[190]....
        /*768c*/ 	.word	0x00099a20


	//   ....[191]....
        /*7690*/ 	.word	0x00099a40


	//   ....[192]....
        /*7694*/ 	.word	0x00099bf0


	//   ....[193]....
        /*7698*/ 	.word	0x00099c20


	//   ....[194]....
        /*769c*/ 	.word	0x00099ce0


	//   ....[195]....
        /*76a0*/ 	.word	0x00099d00


	//   ....[196]....
        /*76a4*/ 	.word	0x00099d40


	//   ....[197]....
        /*76a8*/ 	.word	0x00099d60


	//   ....[198]....
        /*76ac*/ 	.word	0x00099da0


	//   ....[199]....
        /*76b0*/ 	.word	0x00099dc0


	//   ....[200]....
        /*76b4*/ 	.word	0x00099e00


	//   ....[201]....
        /*76b8*/ 	.word	0x00099e20


	//   ....[202]....
        /*76bc*/ 	.word	0x00099e60


	//   ....[203]....
        /*76c0*/ 	.word	0x00099e80


	//   ....[204]....
        /*76c4*/ 	.word	0x00099ec0


	//   ....[205]....
        /*76c8*/ 	.word	0x00099ee0


	//   ....[206]....
        /*76cc*/ 	.word	0x00099f20


	//   ....[207]....
        /*76d0*/ 	.word	0x00099f40


	//   ....[208]....
        /*76d4*/ 	.word	0x00099f60


	//   ....[209]....
        /*76d8*/ 	.word	0x0009a000


	//   ....[210]....
        /*76dc*/ 	.word	0x0009a230


	//   ....[211]....
        /*76e0*/ 	.word	0x0009a250


	//   ....[212]....
        /*76e4*/ 	.word	0x0009a2a0


	//   ....[213]....
        /*76e8*/ 	.word	0x0009a2c0


	//   ....[214]....
        /*76ec*/ 	.word	0x0009a300


	//   ....[215]....
        /*76f0*/ 	.word	0x0009a320


	//   ....[216]....
        /*76f4*/ 	.word	0x0009a340


	//   ....[217]....
        /*76f8*/ 	.word	0x0009a380


	//   ....[218]....
        /*76fc*/ 	.word	0x0009a3c0


	//   ....[219]....
        /*7700*/ 	.word	0x0009a3e0


	//   ....[220]....
        /*7704*/ 	.word	0x0009a420


	//   ....[221]....
        /*7708*/ 	.word	0x0009a440


	//   ....[222]....
        /*770c*/ 	.word	0x0009a480


	//   ....[223]....
        /*7710*/ 	.word	0x0009a4a0


	//   ....[224]....
        /*7714*/ 	.word	0x0009a6a0


	//   ....[225]....
        /*7718*/ 	.word	0x0009a6c0


	//   ....[226]....
        /*771c*/ 	.word	0x0009a750


	//   ....[227]....
        /*7720*/ 	.word	0x0009a770


	//   ....[228]....
        /*7724*/ 	.word	0x0009a790


	//   ....[229]....
        /*7728*/ 	.word	0x0009a7b0


	//   ....[230]....
        /*772c*/ 	.word	0x0009a820


	//   ....[231]....
        /*7730*/ 	.word	0x0009a840


	//   ....[232]....
        /*7734*/ 	.word	0x0009a880


	//   ....[233]....
        /*7738*/ 	.word	0x0009a8a0


	//   ....[234]....
        /*773c*/ 	.word	0x0009a8e0


	//   ....[235]....
        /*7740*/ 	.word	0x0009a900


	//   ....[236]....
        /*7744*/ 	.word	0x0009a940


	//   ....[237]....
        /*7748*/ 	.word	0x0009a960


	//   ....[238]....
        /*774c*/ 	.word	0x0009a9a0


	//   ....[239]....
        /*7750*/ 	.word	0x0009a9c0


	//   ....[240]....
        /*7754*/ 	.word	0x0009aa00


	//   ....[241]....
        /*7758*/ 	.word	0x0009aa60


	//   ....[242]....
        /*775c*/ 	.word	0x0009ac50


	//   ....[243]....
        /*7760*/ 	.word	0x0009ac70


	//   ....[244]....
        /*7764*/ 	.word	0x0009ac90


	//   ....[245]....
        /*7768*/ 	.word	0x0009acb0


	//   ....[246]....
        /*776c*/ 	.word	0x0009acd0


	//   ....[247]....
        /*7770*/ 	.word	0x0009acf0


	//   ....[248]....
        /*7774*/ 	.word	0x0009ad10


	//   ....[249]....
        /*7778*/ 	.word	0x0009ad30


	//   ....[250]....
        /*777c*/ 	.word	0x0009ad50


	//   ....[251]....
        /*7780*/ 	.word	0x0009ad70


	//   ....[252]....
        /*7784*/ 	.word	0x0009ae50


	//   ....[253]....
        /*7788*/ 	.word	0x0009ae70


	//   ....[254]....
        /*778c*/ 	.word	0x0009aee0


	//----- nvinfo : EIATTR_VRC_CTA_INIT_COUNT
	.align		4
.L_41:
        /*7790*/ 	.byte	0x02, 0x4a
	.zero		1
	.zero		1


	//----- nvinfo : EIATTR_EXIT_INSTR_OFFSETS
	.align		4
        /*7794*/ 	.byte	0x04, 0x1c
        /*7796*/ 	.short	(.L_43 - .L_42)


	//   ....[0]....
.L_42:
        /*7798*/ 	.word	0x000b0370


	//   ....[1]....
        /*779c*/ 	.word	0x000b03a0


	//----- nvinfo : EIATTR_REQNTID
	.align		4
.L_43:
        /*77a0*/ 	.byte	0x04, 0x10
        /*77a2*/ 	.short	(.L_45 - .L_44)
.L_44:
        /*77a4*/ 	.word	0x00000020
        /*77a8*/ 	.word	0x00000001
        /*77ac*/ 	.word	0x00000001


	//----- nvinfo : EIATTR_CBANK_PARAM_SIZE
	.align		4
.L_45:
        /*77b0*/ 	.byte	0x03, 0x19
        /*77b2*/ 	.short	0x0050


	//----- nvinfo : EIATTR_PARAM_CBANK
	.align		4
        /*77b4*/ 	.byte	0x04, 0x0a
        /*77b6*/ 	.short	(.L_47 - .L_46)
	.align		4
.L_46:
        /*77b8*/ 	.word	index@(.nv.constant0.matmul_kernel)
        /*77bc*/ 	.short	0x0380
        /*77be*/ 	.short	0x0050


	//----- nvinfo : EIATTR_SW_WAR
	.align		4
.L_47:
        /*77c0*/ 	.byte	0x04, 0x36
        /*77c2*/ 	.short	(.L_49 - .L_48)
.L_48:
        /*77c4*/ 	.word	0x00000008
.L_49:


//--------------------- .nv.compat                --------------------------
	.section	.nv.compat,"",@"SHT_CUDA_COMPAT_INFO"
	.align	4
        /*0000*/ 	.byte	0x02, 0x02, 0x01, 0x00, 0x02, 0x05, 0x05, 0x00, 0x02, 0x03, 0x00, 0x00, 0x02, 0x06, 0x01, 0x00


//--------------------- .nv.callgraph             --------------------------
	.section	.nv.callgraph,"",@"SHT_CUDA_CALLGRAPH"
	.align	4
	.sectionentsize	8
	.align		4
        /*0000*/ 	.word	0x00000000
	.align		4
        /*0004*/ 	.word	0xffffffff
	.align		4
        /*0008*/ 	.word	0x00000000
	.align		4
        /*000c*/ 	.word	0xfffffffe
	.align		4
        /*0010*/ 	.word	0x00000000
	.align		4
        /*0014*/ 	.word	0xfffffffd
	.align		4
        /*0018*/ 	.word	0x00000000
	.align		4
        /*001c*/ 	.word	0xfffffffc


//--------------------- .text.matmul_kernel       --------------------------
	.section	.text.matmul_kernel,"ax",@progbits
	.align	128
        .global         matmul_kernel
        .type           matmul_kernel,@function
        .size           matmul_kernel,(.L_x_3 - matmul_kernel)
        .other          matmul_kernel,@"STO_CUDA_ENTRY STV_DEFAULT"
matmul_kernel:
.text.matmul_kernel:
[----:B------:R-:W0:Y:S02]  /*0000*/  LDC R1, c[0x0][0x37c] ;  /* 0x0000df00ff017b82 */ /* 0x000e240000000800 */
[----:B0-----:R-:W-:-:S06]  /*0010*/  VIADD R1, R1, 0xffffbb80 ;  /* 0xffffbb8001017836 */ /* 0x001fcc0000000000 */
[----:B------:R-:W0:Y:S01]  /*0020*/  LDC.64 R2, c[0x0][0x398] ;  /* 0x0000e600ff027b82 */ /* 0x000e220000000a00 */
[----:B------:R-:W1:Y:S01]  /*0030*/  S2R R7, SR_CTAID.X ;  /* 0x0000000000077919 */ /* 0x000e620000002500 */
[----:B------:R-:W2:Y:S01]  /*0040*/  LDCU UR4, c[0x0][0x3a0] ;  /* 0x00007400ff0477ac */ /* 0x000ea20008000800 */
[----:B------:R-:W-:Y:S02]  /*0050*/  CS2R R32, SRZ ;  /* 0x0000000000207805 */ /* 0x000fe4000001ff00 */
[----:B------:R-:W-:Y:S01]  /*0060*/  CS2R R34, SRZ ;  /* 0x0000000000227805 */ /* 0x000fe2000001ff00 */
[----:B------:R3:W-:Y:S01]  /*0070*/  STL [R1+0x1b0], RZ ;  /* 0x0001b0ff01007387 */ /* 0x0007e20000100800 */
[----:B------:R-:W-:Y:S02]  /*0080*/  CS2R R28, SRZ ;  /* 0x00000000001c7805 */ /* 0x000fe4000001ff00 */
[----:B------:R-:W-:Y:S01]  /*0090*/  CS2R R30, SRZ ;  /* 0x00000000001e7805 */ /* 0x000fe2000001ff00 */
[----:B------:R-:W4:Y:S01]  /*00a0*/  S2UR UR6, SR_CgaCtaId ;  /* 0x00000000000679c3 */ /* 0x000f220000008800 */
[----:B------:R3:W-:Y:S01]  /*00b0*/  STL [R1+0x1b4], RZ ;  /* 0x0001b4ff01007387 */ /* 0x0007e20000100800 */
[----:B------:R-:W-:-:S02]  /*00c0*/  CS2R R24, SRZ ;  /* 0x0000000000187805 */ /* 0x000fc4000001ff00 */
[----:B------:R-:W-:Y:S02]  /*00d0*/  CS2R R26, SRZ ;  /* 0x00000000001a7805 */ /* 0x000fe4000001ff00 */
[----:B------:R-:W-:Y:S01]  /*00e0*/  CS2R R20, SRZ ;  /* 0x0000000000147805 */ /* 0x000fe2000001ff00 */
[----:B------:R3:W-:Y:S01]  /*00f0*/  STL [R1+0x1b8], RZ ;  /* 0x0001b8ff01007387 */ /* 0x0007e20000100800 */
[----:B------:R-:W-:Y:S02]  /*0100*/  CS2R R22, SRZ ;  /* 0x0000000000167805 */ /* 0x000fe4000001ff00 */
[----:B------:R-:W-:Y:S02]  /*0110*/  CS2R R16, SRZ ;  /* 0x0000000000107805 */ /* 0x000fe4000001ff00 */
[----:B------:R-:W-:Y:S01]  /*0120*/  CS2R R18, SRZ ;  /* 0x0000000000127805 */ /* 0x000fe2000001ff00 */
[----:B------:R3:W-:Y:S01]  /*0130*/  STL [R1+0x1bc], RZ ;  /* 0x0001bcff01007387 */ /* 0x0007e20000100800 */
[----:B------:R-:W-:Y:S01]  /*0140*/  CS2R R14, SRZ ;  /* 0x00000000000e7805 */ /* 0x000fe2000001ff00 */
[----:B------:R-:W-:Y:S01]  /*0150*/  UMOV UR5, 0x400 ;  /* 0x0000040000057882 */ /* 0x000fe20000000000 */
[----:B--2---:R-:W-:Y:S01]  /*0160*/  UIADD3 UR4, UPT, UPT, UR4, 0x1f, URZ ;  /* 0x0000001f04047890 */ /* 0x004fe2000fffe0ff */
[----:B------:R3:W-:Y:S01]  /*0170*/  STL [R1+0x1a0], RZ ;  /* 0x0001a0ff01007387 */ /* 0x0007e20000100800 */
[----:B------:R-:W2:Y:S01]  /*0180*/  LDCU.64 UR76, c[0x0][0x358] ;  /* 0x00006b00ff4c77ac */ /* 0x000ea20008000a00 */
[----:B0-----:R-:W-:-:S02]  /*0190*/  VIADD R0, R3, 0x1ff ;  /* 0x000001ff03007836 */ /* 0x001fc40000000000 */
[----:B------:R3:W-:Y:S01]  /*01a0*/  STL [R1+0x1a4], RZ ;  /* 0x0001a4ff01007387 */ /* 0x0007e20000100800 */
[----:B------:R-:W-:-:S03]  /*01b0*/  UISETP.GE.AND UP0, UPT, UR4, 0x20, UPT ;  /* 0x000000200400788c */ /* 0x000fc6000bf06270 */
[----:B------:R3:W-:Y:S01]  /*01c0*/  STL [R1+0x1a8], RZ ;  /* 0x0001a8ff01007387 */ /* 0x0007e20000100800 */
[----:B------:R-:W-:Y:S01]  /*01d0*/  SHF.R.S32.HI R5, RZ, 0x1f, R0 ;  /* 0x0000001fff057819 */ /* 0x000fe20000011400 */
[----:B----4-:R-:W-:Y:S02]  /*01e0*/  ULEA UR5, UR6, UR5, 0x18 ;  /* 0x0000000506057291 */ /* 0x010fe4000f8ec0ff */
[----:B------:R3:W-:Y:S01]  /*01f0*/  STL [R1+0x1ac], RZ ;  /* 0x0001acff01007387 */ /* 0x0007e20000100800 */
[----:B------:R-:W-:Y:S02]  /*0200*/  LEA.HI R5, R5, R0, RZ, 0x9 ;  /* 0x0000000005057211 */ /* 0x000fe400078f48ff */
[----:B-1----:R-:W-:Y:S01]  /*0210*/  IABS R10, R7 ;  /* 0x00000007000a7213 */ /* 0x002fe20000000000 */
[----:B------:R3:W-:Y:S01]  /*0220*/  STL [R1+0x190], RZ ;  /* 0x000190ff01007387 */ /* 0x0007e20000100800 */
[----:B------:R-:W-:-:S03]  /*0230*/  SHF.R.S32.HI R5, RZ, 0x9, R5 ;  /* 0x00000009ff057819 */ /* 0x000fc60000011405 */
[----:B------:R3:W-:Y:S02]  /*0240*/  STL [R1+0x194], RZ ;  /* 0x000194ff01007387 */ /* 0x0007e40000100800 */
[----:B------:R-:W-:Y:S02]  /*0250*/  IMAD.SHL.U32 R6, R5, 0x8, RZ ;  /* 0x0000000805067824 */ /* 0x000fe400078e00ff */
[----:B------:R3:W-:Y:S03]  /*0260*/  STL [R1+0x198], RZ ;  /* 0x000198ff01007387 */ /* 0x0007e60000100800 */
[-C--:B------:R-:W-:Y:S01]  /*0270*/  IABS R9, R6.reuse ;  /* 0x0000000600097213 */ /* 0x080fe20000000000 */
[----:B------:R3:W-:Y:S01]  /*0280*/  STL [R1+0x19c], RZ ;  /* 0x00019cff01007387 */ /* 0x0007e20000100800 */
[----:B------:R-:W-:Y:S02]  /*0290*/  IABS R12, R6 ;  /* 0x00000006000c7213 */ /* 0x000fe40000000000 */
[----:B------:R-:W0:Y:S01]  /*02a0*/  I2F.RP R0, R9 ;  /* 0x0000000900007306 */ /* 0x000e220000209400 */
[----:B------:R3:W-:Y:S04]  /*02b0*/  STL [R1+0x180], RZ ;  /* 0x000180ff01007387 */ /* 0x0007e80000100800 */
[----:B------:R3:W-:Y:S04]  /*02c0*/  STL [R1+0x184], RZ ;  /* 0x000184ff01007387 */ /* 0x0007e80000100800 */
[----:B------:R3:W-:Y:S04]  /*02d0*/  STL [R1+0x188], RZ ;  /* 0x000188ff01007387 */ /* 0x0007e80000100800 */
[----:B------:R3:W-:Y:S01]  /*02e0*/  STL [R1+0x18c], RZ ;  /* 0x00018cff01007387 */ /* 0x0007e20000100800 */
[----:B0-----:R-:W0:Y:S03]  /*02f0*/  MUFU.RCP R0, R0 ;  /* 0x0000000000007308 */ /* 0x001e260000001000 */
[----:B------:R3:W-:Y:S04]  /*0300*/  STL [R1+0x170], RZ ;  /* 0x000170ff01007387 */ /* 0x0007e80000100800 */
[----:B------:R3:W-:Y:S04]  /*0310*/  STL [R1+0x174], RZ ;  /* 0x000174ff01007387 */ /* 0x0007e80000100800 */
[----:B------:R3:W-:Y:S04]  /*0320*/  STL [R1+0x178], RZ ;  /* 0x000178ff01007387 */ /* 0x0007e80000100800 */
[----:B------:R3:W-:Y:S01]  /*0330*/  STL [R1+0x17c], RZ ;  /* 0x00017cff01007387 */ /* 0x0007e20000100800 */
[----:B0-----:R-:W-:-:S03]  /*0340*/  VIADD R4, R0, 0xffffffe ;  /* 0x0ffffffe00047836 */ /* 0x001fc60000000000 */
[----:B------:R3:W-:Y:S01]  /*0350*/  STL [R1+0x160], RZ ;  /* 0x000160ff01007387 */ /* 0x0007e20000100800 */
[----:B------:R-:W-:Y:S01]  /*0360*/  IMAD.MOV R0, RZ, RZ, -R12 ;  /* 0x000000ffff007224 */ /* 0x000fe200078e0a0c */
[----:B------:R0:W1:Y:S02]  /*0370*/  F2I.FTZ.U32.TRUNC.NTZ R5, R4 ;  /* 0x0000000400057305 */ /* 0x000064000021f000 */
[----:B------:R3:W-:Y:S04]  /*0380*/  STL [R1+0x164], RZ ;  /* 0x000164ff01007387 */ /* 0x0007e80000100800 */
[----:B------:R3:W-:Y:S04]  /*0390*/  STL [R1+0x168], RZ ;  /* 0x000168ff01007387 */ /* 0x0007e80000100800 */
[----:B------:R3:W-:Y:S01]  /*03a0*/  STL [R1+0x16c], RZ ;  /* 0x00016cff01007387 */ /* 0x0007e20000100800 */
[----:B0-----:R-:W-:-:S03]  /*03b0*/  IMAD.MOV.U32 R4, RZ, RZ, RZ ;  /* 0x000000ffff047224 */ /* 0x001fc600078e00ff */
[----:B------:R3:W-:Y:S01]  /*03c0*/  STL [R1+0x150], RZ ;  /* 0x000150ff01007387 */ /* 0x0007e20000100800 */
[----:B-1----:R-:W-:-:S03]  /*03d0*/  IMAD.MOV R8, RZ, RZ, -R5 ;  /* 0x000000ffff087224 */ /* 0x002fc600078e0a05 */
[----:B------:R3:W-:Y:S01]  /*03e0*/  STL [R1+0x154], RZ ;  /* 0x000154ff01007387 */ /* 0x0007e20000100800 */
[----:B------:R-:W-:-:S03]  /*03f0*/  IMAD R11, R8, R9, RZ ;  /* 0x00000009080b7224 */ /* 0x000fc600078e02ff */
[----:B------:R3:W-:Y:S01]  /*0400*/  STL [R1+0x158], RZ ;  /* 0x000158ff01007387 */ /* 0x0007e20000100800 */
[----:B------:R-:W-:Y:S02]  /*0410*/  IMAD.MOV.U32 R8, RZ, RZ, R10 ;  /* 0x000000ffff087224 */ /* 0x000fe400078e000a */
[----:B------:R-:W-:Y:S01]  /*0420*/  IMAD.HI.U32 R5, R5, R11, R4 ;  /* 0x0000000b05057227 */ /* 0x000fe200078e0004 */
[----:B------:R3:W-:Y:S04]  /*0430*/  STL [R1+0x15c], RZ ;  /* 0x00015cff01007387 */ /* 0x0007e80000100800 */
[----:B------:R3:W-:Y:S01]  /*0440*/  STL [R1+0x140], RZ ;  /* 0x000140ff01007387 */ /* 0x0007e20000100800 */
[----:B------:R-:W-:-:S03]  /*0450*/  IMAD.HI.U32 R5, R5, R8, RZ ;  /* 0x0000000805057227 */ /* 0x000fc600078e00ff */
[----:B------:R3:W-:Y:S01]  /*0460*/  STL [R1+0x144], RZ ;  /* 0x000144ff01007387 */ /* 0x0007e20000100800 */
[----:B------:R-:W-:-:S03]  /*0470*/  IMAD R0, R5, R0, R8 ;  /* 0x0000000005007224 */ /* 0x000fc600078e0208 */
[----:B------:R3:W-:Y:S02]  /*0480*/  STL [R1+0x148], RZ ;  /* 0x000148ff01007387 */ /* 0x0007e40000100800 */
[----:B------:R-:W-:Y:S02]  /*0490*/  ISETP.GT.U32.AND P1, PT, R9, R0, PT ;  /* 0x000000000900720c */ /* 0x000fe40003f24070 */
[----:B------:R3:W-:Y:S04]  /*04a0*/  STL [R1+0x14c], RZ ;  /* 0x00014cff01007387 */ /* 0x0007e80000100800 */
[----:B------:R3:W-:Y:S04]  /*04b0*/  STL [R1+0x130], RZ ;  /* 0x000130ff01007387 */ /* 0x0007e80000100800 */
[----:B------:R3:W-:Y:S03]  /*04c0*/  STL [R1+0x134], RZ ;  /* 0x000134ff01007387 */ /* 0x0007e60000100800 */
[----:B------:R-:W-:Y:S01]  /*04d0*/  @!P1 IMAD.IADD R0, R0, 0x1, -R9 ;  /* 0x0000000100009824 */ /* 0x000fe200078e0a09 */
[----:B------:R3:W-:Y:S01]  /*04e0*/  STL [R1+0x138], RZ ;  /* 0x000138ff01007387 */ /* 0x0007e20000100800 */
[----:B------:R-:W-:Y:S01]  /*04f0*/  @!P1 VIADD R5, R5, 0x1 ;  /* 0x0000000105059836 */ /* 0x000fe20000000000 */
[----:B------:R-:W-:-:S02]  /*0500*/  ISETP.NE.AND P1, PT, R6, RZ, PT ;  /* 0x000000ff0600720c */ /* 0x000fc40003f25270 */
[----:B------:R3:W-:Y:S01]  /*0510*/  STL [R1+0x13c], RZ ;  /* 0x00013cff01007387 */ /* 0x0007e20000100800 */
[----:B------:R-:W-:Y:S02]  /*0520*/  ISETP.GE.U32.AND P0, PT, R0, R9, PT ;  /* 0x000000090000720c */ /* 0x000fe40003f06070 */
[----:B------:R-:W-:Y:S01]  /*0530*/  LOP3.LUT R0, R7, R6, RZ, 0x3c, !PT ;  /* 0x0000000607007212 */ /* 0x000fe200078e3cff */
[----:B------:R3:W-:Y:S03]  /*0540*/  STL [R1+0x120], RZ ;  /* 0x000120ff01007387 */ /* 0x0007e60000100800 */
[----:B------:R-:W-:Y:S01]  /*0550*/  ISETP.GE.AND P2, PT, R0, RZ, PT ;  /* 0x000000ff0000720c */ /* 0x000fe20003f46270 */
[----:B------:R3:W-:Y:S01]  /*0560*/  STL [R1+0x124], RZ ;  /* 0x000124ff01007387 */ /* 0x0007e20000100800 */
[----:B------:R-:W-:-:S03]  /*0570*/  VIADD R0, R2, 0x3f ;  /* 0x0000003f02007836 */ /* 0x000fc60000000000 */
[----:B------:R3:W-:Y:S02]  /*0580*/  STL [R1+0x128], RZ ;  /* 0x000128ff01007387 */ /* 0x0007e40000100800 */
[----:B------:R-:W-:Y:S02]  /*0590*/  @P0 VIADD R5, R5, 0x1 ;  /* 0x0000000105050836 */ /* 0x000fe40000000000 */
[----:B------:R3:W-:Y:S02]  /*05a0*/  STL [R1+0x12c], RZ ;  /* 0x00012cff01007387 */ /* 0x0007e40000100800 */
[----:B------:R-:W-:Y:S01]  /*05b0*/  IMAD.MOV.U32 R4, RZ, RZ, R5 ;  /* 0x000000ffff047224 */ /* 0x000fe200078e0005 */
[----:B------:R-:W-:Y:S01]  /*05c0*/  SHF.R.S32.HI R5, RZ, 0x1f, R0 ;  /* 0x0000001fff057819 */ /* 0x000fe20000011400 */
[----:B------:R3:W-:Y:S02]  /*05d0*/  STL [R1+0x110], RZ ;  /* 0x000110ff01007387 */ /* 0x0007e40000100800 */
[----:B------:R-:W-:Y:S01]  /*05e0*/  @!P2 IMAD.MOV R4, RZ, RZ, -R4 ;  /* 0x000000ffff04a224 */ /* 0x000fe200078e0a04 */
[----:B------:R-:W-:Y:S01]  /*05f0*/  @!P1 LOP3.LUT R4, RZ, R6, RZ, 0x33, !PT ;  /* 0x00000006ff049212 */ /* 0x000fe200078e33ff */
[----:B------:R3:W-:Y:S01]  /*0600*/  STL [R1+0x114], RZ ;  /* 0x000114ff01007387 */ /* 0x0007e20000100800 */
[----:B------:R-:W-:-:S03]  /*0610*/  LEA.HI R5, R5, R0, RZ, 0x6 ;  /* 0x0000000005057211 */ /* 0x000fc600078f30ff */
[----:B------:R3:W-:Y:S01]  /*0620*/  STL [R1+0x118], RZ ;  /* 0x000118ff01007387 */ /* 0x0007e20000100800 */
[----:B------:R-:W-:Y:S02]  /*0630*/  IMAD.SHL.U32 R8, R4, 0x8, RZ ;  /* 0x0000000804087824 */ /* 0x000fe400078e00ff */
[----:B------:R-:W-:Y:S01]  /*0640*/  IMAD.MOV R4, RZ, RZ, -R4 ;  /* 0x000000ffff047224 */ /* 0x000fe200078e0a04 */
[----:B------:R3:W-:Y:S02]  /*0650*/  STL [R1+0x11c], RZ ;  /* 0x00011cff01007387 */ /* 0x0007e40000100800 */
[----:B------:R-:W-:Y:S01]  /*0660*/  LEA.HI.SX32 R5, R5, -R8, 0x1a ;  /* 0x8000000805057211 */ /* 0x000fe200078fd2ff */
[----:B------:R-:W-:Y:S01]  /*0670*/  IMAD R13, R6, R4, R7 ;  /* 0x00000004060d7224 */ /* 0x000fe200078e0207 */
[----:B------:R3:W-:Y:S02]  /*0680*/  STL [R1+0x100], RZ ;  /* 0x000100ff01007387 */ /* 0x0007e40000100800 */
[----:B------:R-:W-:-:S02]  /*0690*/  VIMNMX R10, PT, PT, R5, 0x8, PT ;  /* 0x00000008050a7848 */ /* 0x000fc40003fe0100 */
[----:B------:R3:W-:Y:S02]  /*06a0*/  STL [R1+0x104], RZ ;  /* 0x000104ff01007387 */ /* 0x0007e40000100800 */
[-C--:B------:R-:W-:Y:S02]  /*06b0*/  IABS R9, R10.reuse ;  /* 0x0000000a00097213 */ /* 0x080fe40000000000 */
[----:B------:R3:W-:Y:S01]  /*06c0*/  STL [R1+0x108], RZ ;  /* 0x000108ff01007387 */ /* 0x0007e20000100800 */
[----:B------:R-:W-:Y:S01]  /*06d0*/  IABS R6, R10 ;  /* 0x0000000a00067213 */ /* 0x000fe20000000000 */
[----:B------:R-:W0:Y:S02]  /*06e0*/  I2F.RP R0, R9 ;  /* 0x0000000900007306 */ /* 0x000e240000209400 */
        /* <DEDUP_REMOVED lines=10> */
[----:B------:R3:W-:Y:S04]  /*0790*/  STL [R1+0xec], RZ ;  /* 0x0000ecff01007387 */ /* 0x0007e80000100800 */
[----:B------:R3:W-:Y:S01]  /*07a0*/  STL [R1+0xd0], RZ ;  /* 0x0000d0ff01007387 */ /* 0x0007e20000100800 */
[----:B------:R-:W0:Y:S03]  /*07b0*/  F2I.FTZ.U32.TRUNC.NTZ R5, R5 ;  /* 0x0000000500057305 */ /* 0x000e26000021f000 */
[----:B------:R3:W-:Y:S04]  /*07c0*/  STL [R1+0xd4], RZ ;  /* 0x0000d4ff01007387 */ /* 0x0007e80000100800 */
[----:B------:R3:W-:Y:S04]  /*07d0*/  STL [R1+0xd8], RZ ;  /* 0x0000d8ff01007387 */ /* 0x0007e80000100800 */
[----:B------:R3:W-:Y:S04]  /*07e0*/  STL [R1+0xdc], RZ ;  /* 0x0000dcff01007387 */ /* 0x0007e80000100800 */
[----:B------:R3:W-:Y:S01]  /*07f0*/  STL [R1+0xc0], RZ ;  /* 0x0000c0ff01007387 */ /* 0x0007e20000100800 */
[----:B0-----:R-:W-:-:S03]  /*0800*/  IMAD.MOV R11, RZ, RZ, -R5 ;  /* 0x000000ffff0b7224 */ /* 0x001fc600078e0a05 */
[----:B------:R3:W-:Y:S01]  /*0810*/  STL [R1+0xc4], RZ ;  /* 0x0000c4ff01007387 */ /* 0x0007e20000100800 */
[----:B------:R-:W-:Y:S01]  /*0820*/  IMAD.MOV.U32 R4, RZ, RZ, R11 ;  /* 0x000000ffff047224 */ /* 0x000fe200078e000b */
[----:B------:R-:W-:Y:S02]  /*0830*/  IABS R11, R13 ;  /* 0x0000000d000b7213 */ /* 0x000fe40000000000 */
[----:B------:R3:W-:Y:S01]  /*0840*/  STL [R1+0xc8], RZ ;  /* 0x0000c8ff01007387 */ /* 0x0007e20000100800 */
[----:B------:R-:W-:Y:S02]  /*0850*/  IMAD R7, R4, R9, RZ ;  /* 0x0000000904077224 */ /* 0x000fe400078e02ff */
[----:B------:R-:W-:Y:S01]  /*0860*/  IMAD.MOV.U32 R4, RZ, RZ, RZ ;  /* 0x000000ffff047224 */ /* 0x000fe200078e00ff */
[----:B------:R3:W-:Y:S03]  /*0870*/  STL [R1+0xcc], RZ ;  /* 0x0000ccff01007387 */ /* 0x0007e60000100800 */
[----:B------:R-:W-:Y:S01]  /*0880*/  IMAD.HI.U32 R4, R5, R7, R4 ;  /* 0x0000000705047227 */ /* 0x000fe200078e0004 */
[----:B------:R3:W-:Y:S03]  /*0890*/  STL [R1+0xb0], RZ ;  /* 0x0000b0ff01007387 */ /* 0x0007e60000100800 */
[----:B------:R-:W-:Y:S01]  /*08a0*/  IMAD.MOV R5, RZ, RZ, -R6 ;  /* 0x000000ffff057224 */ /* 0x000fe200078e0a06 */
        /* <DEDUP_REMOVED lines=18> */
[----:B------:R3:W-:Y:S04]  /*09d0*/  STL [R1+0x98], RZ ;  /* 0x000098ff01007387 */ /* 0x0007e80000100800 */
[----:B------:R3:W-:Y:S02]  /*09e0*/  STL [R1+0x9c], RZ ;  /* 0x00009cff01007387 */ /* 0x0007e40000100800 */
[----:B------:R-:W-:-:S02]  /*09f0*/  @P0 VIADD R0, R0, 0x1 ;  /* 0x0000000100000836 */ /* 0x000fc40000000000 */
[----:B------:R3:W-:Y:S04]  /*0a00*/  STL [R1+0x80], RZ ;  /* 0x000080ff01007387 */ /* 0x0007e80000100800 */
[----:B------:R3:W-:Y:S01]  /*0a10*/  STL [R1+0x84], RZ ;  /* 0x000084ff01007387 */ /* 0x0007e20000100800 */
[----:B------:R-:W-:Y:S01]  /*0a20*/  @!P2 IMAD.MOV R0, RZ, RZ, -R0 ;  /* 0x000000ffff00a224 */ /* 0x000fe200078e0a00 */
[----:B------:R-:W-:Y:S02]  /*0a30*/  @!P1 LOP3.LUT R0, RZ, R10, RZ, 0x33, !PT ;  /* 0x0000000aff009212 */ /* 0x000fe400078e33ff */
[----:B------:R3:W-:Y:S03]  /*0a40*/  STL [R1+0x88], RZ ;  /* 0x000088ff01007387 */ /* 0x0007e60000100800 */
[----:B------:R-:W-:Y:S01]  /*0a50*/  IMAD.MOV R5, RZ, RZ, -R0 ;  /* 0x000000ffff057224 */ /* 0x000fe200078e0a00 */
[----:B------:R3:W-:Y:S01]  /*0a60*/  STL [R1+0x8c], RZ ;  /* 0x00008cff01007387 */ /* 0x0007e20000100800 */
[----:B------:R-:W-:-:S02]  /*0a70*/  IMAD.SHL.U32 R0, R0, 0x200, RZ ;  /* 0x0000020000007824 */ /* 0x000fc400078e00ff */
[----:B------:R-:W-:Y:S01]  /*0a80*/  IMAD R5, R10, R5, R13 ;  /* 0x000000050a057224 */ /* 0x000fe200078e020d */
[----:B------:R3:W-:Y:S01]  /*0a90*/  STL [R1+0x70], RZ ;  /* 0x000070ff01007387 */ /* 0x0007e20000100800 */
[C---:B------:R-:W-:Y:S01]  /*0aa0*/  VIADD R6, R0.reuse, 0x2 ;  /* 0x0000000200067836 */ /* 0x040fe20000000000 */
[----:B------:R-:W-:Y:S01]  /*0ab0*/  CS2R R12, SRZ ;  /* 0x00000000000c7805 */ /* 0x000fe2000001ff00 */
[C---:B------:R-:W-:Y:S01]  /*0ac0*/  VIADD R7, R0.reuse, 0x3 ;  /* 0x0000000300077836 */ /* 0x040fe20000000000 */
[----:B------:R3:W-:Y:S01]  /*0ad0*/  STL [R1+0x74], RZ ;  /* 0x000074ff01007387 */ /* 0x0007e20000100800 */
[C---:B------:R-:W-:Y:S01]  /*0ae0*/  VIADD R6, R0.reuse, 0x5 ;  /* 0x0000000500067836 */ /* 0x040fe20000000000 */
[----:B------:R-:W-:Y:S01]  /*0af0*/  CS2R R10, SRZ ;  /* 0x00000000000a7805 */ /* 0x000fe2000001ff00 */
[C---:B------:R-:W-:Y:S01]  /*0b00*/  VIADD R7, R0.reuse, 0x6 ;  /* 0x0000000600077836 */ /* 0x040fe20000000000 */
[----:B------:R3:W-:Y:S01]  /*0b10*/  STL [R1+0x78], RZ ;  /* 0x000078ff01007387 */ /* 0x0007e20000100800 */
[----:B------:R-:W-:-:S02]  /*0b20*/  VIADD R6, R0, 0x8 ;  /* 0x0000000800067836 */ /* 0x000fc40000000000 */
[C---:B------:R-:W-:Y:S01]  /*0b30*/  VIADD R7, R0.reuse, 0x9 ;  /* 0x0000000900077836 */ /* 0x040fe20000000000 */
[----:B------:R3:W-:Y:S01]  /*0b40*/  STL [R1+0x7c], RZ ;  /* 0x00007cff01007387 */ /* 0x0007e20000100800 */
[C---:B------:R-:W-:Y:S02]  /*0b50*/  VIADD R6, R0.reuse, 0xb ;  /* 0x0000000b00067836 */ /* 0x040fe40000000000 */
[C---:B------:R-:W-:Y:S01]  /*0b60*/  VIADD R7, R0.reuse, 0xc ;  /* 0x0000000c00077836 */ /* 0x040fe20000000000 */
[----:B------:R3:W-:Y:S01]  /*0b70*/  STL [R1+0x60], RZ ;  /* 0x000060ff01007387 */ /* 0x0007e20000100800 */
[C---:B------:R-:W-:Y:S02]  /*0b80*/  VIADD R6, R0.reuse, 0xe ;  /* 0x0000000e00067836 */ /* 0x040fe40000000000 */
        /* <DEDUP_REMOVED lines=70> */
[----:B------:R3:W-:Y:S01]  /*0ff0*/  STL [R1], RZ ;  /* 0x000000ff01007387 */ /* 0x0007e20000100800 */
        /* <DEDUP_REMOVED lines=351> */
[----:B------:R-:W-:Y:S02]  /*25f0*/  VIADD R6, R0, 0x1b5 ;  /* 0x000001b500067836 */ /* 0x000fe40000000000 */
[----:B------:R-:W-:Y:S01]  /*2600*/  IMAD.IADD R5, R8, 0x1, R5 ;  /* 0x0000000108057824 */ /* 0x000fe200078e0205 */
        /* <DEDUP_REMOVED lines=84> */
[----:B------:R-:W-:Y:S01]  /*2b50*/  VIADD R7, R0, 0x1fe ;  /* 0x000001fe00077836 */ /* 0x000fe20000000000 */
[----:B------:R3:W-:Y:S04]  /*2b60*/  STL [R1+0x488], RZ ;  /* 0x000488ff01007387 */ /* 0x0007e80000100800 */
        /* <DEDUP_REMOVED lines=63> */
[----:B------:R3:W-:Y:S01]  /*2f60*/  STL [R1+0xd58], RZ ;  /* 0x000d58ff01007387 */ /* 0x0007e20000100800 */
[----:B------:R-:W0:Y:S03]  /*2f70*/  S2R R36, SR_TID.X ;  /* 0x0000000000247919 */ /* 0x000e260000002100 */
        /* <DEDUP_REMOVED lines=8> */
[----:B0-----:R-:W-:Y:S01]  /*3000*/  LOP3.LUT R4, R36, 0x1f, RZ, 0xc0, !PT ;  /* 0x0000001f24047812 */ /* 0x001fe200078ec0ff */
[----:B------:R-:W-:-:S02]  /*3010*/  VIADD R36, R0, 0x1 ;  /* 0x0000000100247836 */ /* 0x000fc40000000000 */
[----:B------:R3:W-:Y:S01]  /*3020*/  STL [R1+0xd7c], RZ ;  /* 0x000d7cff01007387 */ /* 0x0007e20000100800 */
[C---:B------:R-:W-:Y:S02]  /*3030*/  VIADD R36, R0.reuse, 0x4 ;  /* 0x0000000400247836 */ /* 0x040fe40000000000 */
        /* <DEDUP_REMOVED lines=207> */
[----:B------:R-:W-:Y:S01]  /*3d30*/  IMAD R5, R5, 0x40, R4 ;  /* 0x0000004005057824 */ /* 0x000fe200078e0204 */
        /* <DEDUP_REMOVED lines=35> */
[----:B------:R-:W-:Y:S01]  /*3f70*/  VIADD R4, R0, 0x1ff ;  /* 0x000001ff00047836 */ /* 0x000fe20000000000 */
[----:B------:R3:W-:Y:S01]  /*3f80*/  STL [R1+0x1164], RZ ;  /* 0x001164ff01007387 */ /* 0x0007e20000100800 */
[----:B------:R-:W-:-:S03]  /*3f90*/  VIADD R6, R5, 0x20 ;  /* 0x0000002005067836 */ /* 0x000fc60000000000 */
        /* <DEDUP_REMOVED lines=74> */
[----:B--2---:R-:W-:Y:S05]  /*4440*/  BRA.U !UP0, `(.L_x_0) ;  /* 0x000007a508e87547 */ /* 0x004fea000b800000 */
[----:B------:R-:W-:Y:S01]  /*4450*/  IABS R46, R3 ;  /* 0x00000003002e7213 */ /* 0x000fe20000000000 */
[C---:B------:R-:W-:Y:S01]  /*4460*/  VIADD R23, R0.reuse, 0x1e5 ;  /* 0x000001e500177836 */ /* 0x040fe20000000000 */
[----:B------:R-:W-:Y:S01]  /*4470*/  IABS R11, R4 ;  /* 0x00000004000b7213 */ /* 0x000fe20000000000 */
[C---:B------:R-:W-:Y:S01]  /*4480*/  VIADD R22, R0.reuse, 0x1e3 ;  /* 0x000001e300167836 */ /* 0x040fe20000000000 */
[----:B------:R-:W0:Y:S01]  /*4490*/  I2F.RP R8, R46 ;  /* 0x0000002e00087306 */ /* 0x000e220000209400 */
[----:B------:R-:W-:Y:S01]  /*44a0*/  IABS R15, R7 ;  /* 0x00000007000f7213 */ /* 0x000fe20000000000 */
[----:B------:R-:W-:Y:S01]  /*44b0*/  VIADD R21, R0, 0x1e0 ;  /* 0x000001e000157836 */ /* 0x000fe20000000000 */
[----:B------:R-:W-:Y:S01]  /*44c0*/  ISETP.GE.AND P0, PT, R4, RZ, PT ;  /* 0x000000ff0400720c */ /* 0x000fe20003f06270 */
[C---:B------:R-:W-:Y:S01]  /*44d0*/  VIADD R20, R0.reuse, 0x1e1 ;  /* 0x000001e100147836 */ /* 0x040fe20000000000 */
[----:B------:R-:W-:Y:S01]  /*44e0*/  IABS R10, R38 ;  /* 0x00000026000a7213 */ /* 0x000fe20000000000 */
[C---:B------:R-:W-:Y:S01]  /*44f0*/  VIADD R27, R0.reuse, 0x146 ;  /* 0x00000146001b7836 */ /* 0x040fe20000000000 */
[----:B------:R-:W-:Y:S01]  /*4500*/  IABS R13, R39 ;  /* 0x00000027000d7213 */ /* 0x000fe20000000000 */
[C---:B------:R-:W-:Y:S01]  /*4510*/  VIADD R25, R0.reuse, 0x144 ;  /* 0x0000014400197836 */ /* 0x040fe20000000000 */
[----:B------:R-:W-:Y:S01]  /*4520*/  ISETP.GE.AND P5, PT, R7, RZ, PT ;  /* 0x000000ff0700720c */ /* 0x000fe20003fa6270 */
[C---:B------:R-:W-:Y:S01]  /*4530*/  VIADD R26, R0.reuse, 0x142 ;  /* 0x00000142001a7836 */ /* 0x040fe20000000000 */
[----:B------:R-:W1:Y:S01]  /*4540*/  LDCU UR6, c[0x0][0x3ac] ;  /* 0x00007580ff0677ac */ /* 0x000e620008000800 */
[----:B------:R-:W-:Y:S01]  /*4550*/  VIADD R35, R0, 0x13b ;  /* 0x0000013b00237836 */ /* 0x000fe20000000000 */
[----:B0-----:R-:W0:Y:S01]  /*4560*/  MUFU.RCP R8, R8 ;  /* 0x0000000800087308 */ /* 0x001e220000001000 */
[----:B------:R-:W2:Y:S01]  /*4570*/  LDCU.64 UR8, c[0x0][0x388] ;  /* 0x00007100ff0877ac */ /* 0x000ea20008000a00 */
[----:B------:R-:W4:Y:S01]  /*4580*/  LDCU UR10, c[0x0][0x3a4] ;  /* 0x00007480ff0a77ac */ /* 0x000f220008000800 */
[----:B------:R-:W3:Y:S01]  /*4590*/  LDCU.64 UR12, c[0x0][0x380] ;  /* 0x00007000ff0c77ac */ /* 0x000ee20008000a00 */
[----:B------:R-:W1:Y:S01]  /*45a0*/  LDCU UR7, c[0x0][0x3b0] ;  /* 0x00007600ff0777ac */ /* 0x000e620008000800 */
[----:B0-----:R-:W-:-:S04]  /*45b0*/  VIADD R8, R8, 0xffffffe ;  /* 0x0ffffffe08087836 */ /* 0x001fc80000000000 */
[----:B------:R-:W0:Y:S02]  /*45c0*/  F2I.FTZ.U32.TRUNC.NTZ R9, R8 ;  /* 0x0000000800097305 */ /* 0x000e24000021f000 */
[----:B0-----:R-:W-:-:S04]  /*45d0*/  IMAD.MOV R8, RZ, RZ, -R9 ;  /* 0x000000ffff087224 */ /* 0x001fc800078e0a09 */
[----:B------:R-:W-:Y:S02]  /*45e0*/  IMAD R49, R8, R46, RZ ;  /* 0x0000002e08317224 */ /* 0x000fe400078e02ff */
[----:B------:R-:W-:-:S04]  /*45f0*/  IMAD.MOV.U32 R8, RZ, RZ, RZ ;  /* 0x000000ffff087224 */ /* 0x000fc800078e00ff */
[----:B------:R-:W-:Y:S01]  /*4600*/  IMAD.HI.U32 R49, R9, R49, R8 ;  /* 0x0000003109317227 */ /* 0x000fe200078e0008 */
[----:B------:R-:W-:Y:S02]  /*4610*/  IABS R8, R36 ;  /* 0x0000002400087213 */ /* 0x000fe40000000000 */
[----:B------:R-:W-:-:S03]  /*4620*/  IABS R9, R37 ;  /* 0x0000002500097213 */ /* 0x000fc60000000000 */
[----:B------:R-:W-:-:S04]  /*4630*/  IMAD.HI.U32 R4, R49, R11, RZ ;  /* 0x0000000b31047227 */ /* 0x000fc800078e00ff */
[----:B------:R-:W-:-:S04]  /*4640*/  IMAD.HI.U32 R16, R49, R15, RZ ;  /* 0x0000000f31107227 */ /* 0x000fc800078e00ff */
[----:B------:R-:W-:Y:S02]  /*4650*/  IMAD.MOV R4, RZ, RZ, -R4 ;  /* 0x000000ffff047224 */ /* 0x000fe400078e0a04 */
[----:B------:R-:W-:Y:S02]  /*4660*/  IMAD.MOV R16, RZ, RZ, -R16 ;  /* 0x000000ffff107224 */ /* 0x000fe400078e0a10 */
[C---:B------:R-:W-:Y:S02]  /*4670*/  IMAD R4, R46.reuse, R4, R11 ;  /* 0x000000042e047224 */ /* 0x040fe400078e020b */
[C---:B------:R-:W-:Y:S02]  /*4680*/  IMAD R15, R46.reuse, R16, R15 ;  /* 0x000000102e0f7224 */ /* 0x040fe400078e020f */
[C---:B------:R-:W-:Y:S01]  /*4690*/  IMAD.HI.U32 R11, R49.reuse, R8, RZ ;  /* 0x00000008310b7227 */ /* 0x040fe200078e00ff */
[C---:B------:R-:W-:Y:S02]  /*46a0*/  ISETP.GT.U32.AND P1, PT, R46.reuse, R4, PT ;  /* 0x000000042e00720c */ /* 0x040fe40003f24070 */
[----:B------:R-:W-:Y:S01]  /*46b0*/  ISETP.GT.U32.AND P6, PT, R46, R15, PT ;  /* 0x0000000f2e00720c */ /* 0x000fe20003fc4070 */
[----:B------:R-:W-:-:S04]  /*46c0*/  IMAD.HI.U32 R12, R49, R9, RZ ;  /* 0x00000009310c7227 */ /* 0x000fc800078e00ff */
[----:B------:R-:W-:-:S04]  /*46d0*/  IMAD.HI.U32 R14, R49, R10, RZ ;  /* 0x0000000a310e7227 */ /* 0x000fc800078e00ff */
[----:B------:R-:W-:Y:S02]  /*46e0*/  IMAD.MOV R11, RZ, RZ, -R11 ;  /* 0x000000ffff0b7224 */ /* 0x000fe400078e0a0b */
[----:B------:R-:W-:Y:S02]  /*46f0*/  IMAD.MOV R12, RZ, RZ, -R12 ;  /* 0x000000ffff0c7224 */ /* 0x000fe400078e0a0c */
[----:B------:R-:W-:Y:S02]  /*4700*/  @!P1 IMAD.IADD R4, R4, 0x1, -R46 ;  /* 0x0000000104049824 */ /* 0x000fe400078e0a2e */
[----:B------:R-:W-:Y:S02]  /*4710*/  IMAD.MOV R14, RZ, RZ, -R14 ;  /* 0x000000ffff0e7224 */ /* 0x000fe400078e0a0e */
[C---:B------:R-:W-:Y:S01]  /*4720*/  IMAD R8, R46.reuse, R11, R8 ;  /* 0x0000000b2e087224 */ /* 0x040fe200078e0208 */
[----:B------:R-:W-:Y:S01]  /*4730*/  ISETP.GT.U32.AND P4, PT, R46, R4, PT ;  /* 0x000000042e00720c */ /* 0x000fe20003f84070 */
[----:B------:R-:W-:-:S02]  /*4740*/  @!P6 IMAD.IADD R15, R15, 0x1, -R46 ;  /* 0x000000010f0fe824 */ /* 0x000fc400078e0a2e */
[C---:B------:R-:W-:Y:S01]  /*4750*/  IMAD R9, R46.reuse, R12, R9 ;  /* 0x0000000c2e097224 */ /* 0x040fe200078e0209 */
[C---:B------:R-:W-:Y:S01]  /*4760*/  ISETP.GT.U32.AND P3, PT, R46.reuse, R8, PT ;  /* 0x000000082e00720c */ /* 0x040fe20003f64070 */
[C---:B------:R-:W-:Y:S01]  /*4770*/  IMAD R16, R46.reuse, R14, R10 ;  /* 0x0000000e2e107224 */ /* 0x040fe200078e020a */
[C---:B------:R-:W-:Y:S01]  /*4780*/  ISETP.GT.U32.AND P6, PT, R46.reuse, R15, PT ;  /* 0x0000000f2e00720c */ /* 0x040fe20003fc4070 */
[C---:B------:R-:W-:Y:S01]  /*4790*/  IMAD.HI.U32 R11, R49.reuse, R13, RZ ;  /* 0x0000000d310b7227 */ /* 0x040fe200078e00ff */
[C---:B------:R-:W-:Y:S02]  /*47a0*/  ISETP.GT.U32.AND P2, PT, R46.reuse, R9, PT ;  /* 0x000000092e00720c */ /* 0x040fe40003f44070 */
[----:B------:R-:W-:Y:S01]  /*47b0*/  ISETP.GT.U32.AND P1, PT, R46, R16, PT ;  /* 0x000000102e00720c */ /* 0x000fe20003f24070 */
[----:B------:R-:W-:Y:S01]  /*47c0*/  IMAD.MOV R11, RZ, RZ, -R11 ;  /* 0x000000ffff0b7224 */ /* 0x000fe200078e0a0b */
[----:B------:R-:W-:Y:S01]  /*47d0*/  IABS R12, R41 ;  /* 0x00000029000c7213 */ /* 0x000fe20000000000 */
[----:B------:R-:W-:Y:S01]  /*47e0*/  @!P4 IMAD.IADD R4, R4, 0x1, -R46 ;  /* 0x000000010404c824 */ /* 0x000fe200078e0a2e */
[----:B------:R-:W-:Y:S01]  /*47f0*/  IABS R14, R40 ;  /* 0x00000028000e7213 */ /* 0x000fe20000000000 */
[----:B------:R-:W-:Y:S01]  /*4800*/  IMAD R11, R46, R11, R13 ;  /* 0x0000000b2e0b7224 */ /* 0x000fe200078e020d */
[----:B------:R-:W-:Y:S01]  /*4810*/  IABS R13, R43 ;  /* 0x0000002b000d7213 */ /* 0x000fe20000000000 */
[----:B------:R-:W-:-:S03]  /*4820*/  IMAD.HI.U32 R7, R49, R12, RZ ;  /* 0x0000000c31077227 */ /* 0x000fc600078e00ff */
[----:B------:R-:W-:Y:S01]  /*4830*/  ISETP.GT.U32.AND P4, PT, R46, R11, PT ;  /* 0x0000000b2e00720c */ /* 0x000fe20003f84070 */
[--C-:B------:R-:W-:Y:S01]  /*4840*/  @!P3 IMAD.IADD R8, R8, 0x1, -R46.reuse ;  /* 0x000000010808b824 */ /* 0x100fe200078e0a2e */
[----:B------:R-:W-:Y:S01]  /*4850*/  ISETP.GE.AND P3, PT, R36, RZ, PT ;  /* 0x000000ff2400720c */ /* 0x000fe20003f66270 */
[--C-:B------:R-:W-:Y:S02]  /*4860*/  @!P6 IMAD.IADD R15, R15, 0x1, -R46.reuse ;  /* 0x000000010f0fe824 */ /* 0x100fe400078e0a2e */
[----:B------:R-:W-:Y:S01]  /*4870*/  @!P2 IMAD.IADD R9, R9, 0x1, -R46 ;  /* 0x000000010909a824 */ /* 0x000fe200078e0a2e */
[----:B------:R-:W-:Y:S01]  /*4880*/  ISETP.GE.AND P2, PT, R37, RZ, PT ;  /* 0x000000ff2500720c */ /* 0x000fe20003f46270 */
[----:B------:R-:W-:Y:S02]  /*4890*/  IMAD.MOV.U32 R17, RZ, RZ, R4 ;  /* 0x000000ffff117224 */ /* 0x000fe400078e0004 */
[----:B------:R-:W-:Y:S01]  /*48a0*/  IMAD.HI.U32 R10, R49, R14, RZ ;  /* 0x0000000e310a7227 */ /* 0x000fe200078e00ff */
[----:B------:R-:W-:-:S03]  /*48b0*/  ISETP.GT.U32.AND P6, PT, R46, R9, PT ;  /* 0x000000092e00720c */ /* 0x000fc60003fc4070 */
[----:B------:R-:W-:Y:S02]  /*48c0*/  IMAD.MOV R7, RZ, RZ, -R7 ;  /* 0x000000ffff077224 */ /* 0x000fe400078e0a07 */
[----:B------:R-:W-:Y:S01]  /*48d0*/  @!P1 IMAD.IADD R16, R16, 0x1, -R46 ;  /* 0x0000000110109824 */ /* 0x000fe200078e0a2e */
[C---:B------:R-:W-:Y:S01]  /*48e0*/  ISETP.GT.U32.AND P1, PT, R46.reuse, R8, PT ;  /* 0x000000082e00720c */ /* 0x040fe20003f24070 */
[----:B------:R-:W-:Y:S02]  /*48f0*/  IMAD.MOV.U32 R4, RZ, RZ, R15 ;  /* 0x000000ffff047224 */ /* 0x000fe400078e000f */
[----:B------:R-:W-:Y:S02]  /*4900*/  @!P0 IMAD.MOV R17, RZ, RZ, -R17 ;  /* 0x000000ffff118224 */ /* 0x000fe400078e0a11 */
[----:B------:R-:W-:Y:S02]  /*4910*/  IMAD.MOV R10, RZ, RZ, -R10 ;  /* 0x000000ffff0a7224 */ /* 0x000fe400078e0a0a */
[C---:B------:R-:W-:Y:S01]  /*4920*/  IMAD R7, R46.reuse, R7, R12 ;  /* 0x000000072e077224 */ /* 0x040fe200078e020c */
[----:B------:R-:W-:Y:S01]  /*4930*/  IABS R12, R42 ;  /* 0x0000002a000c7213 */ /* 0x000fe20000000000 */
[----:B------:R-:W-:Y:S01]  /*4940*/  @!P5 IMAD.MOV R4, RZ, RZ, -R4 ;  /* 0x000000ffff04d224 */ /* 0x000fe200078e0a04 */
[----:B------:R0:W-:Y:S01]  /*4950*/  STL [R1+0x34c], R17 ;  /* 0x00034c1101007387 */ /* 0x0001e20000100800 */
[----:B------:R-:W-:-:S02]  /*4960*/  IMAD R10, R46, R10, R14 ;  /* 0x0000000a2e0a7224 */ /* 0x000fc400078e020e */
[--C-:B------:R-:W-:Y:S01]  /*4970*/  @!P4 IMAD.IADD R11, R11, 0x1, -R46.reuse ;  /* 0x000000010b0bc824 */ /* 0x100fe200078e0a2e */
[----:B------:R1:W-:Y:S01]  /*4980*/  STL [R1+0x350], R4 ;  /* 0x0003500401007387 */ /* 0x0003e20000100800 */
[--C-:B------:R-:W-:Y:S01]  /*4990*/  @!P1 IMAD.IADD R8, R8, 0x1, -R46.reuse ;  /* 0x0000000108089824 */ /* 0x100fe200078e0a2e */
[C---:B------:R-:W-:Y:S01]  /*49a0*/  ISETP.GT.U32.AND P5, PT, R46.reuse, R10, PT ;  /* 0x0000000a2e00720c */ /* 0x040fe20003fa4070 */
[----:B------:R-:W-:Y:S01]  /*49b0*/  @!P6 IMAD.IADD R9, R9, 0x1, -R46 ;  /* 0x000000010909e824 */ /* 0x000fe200078e0a2e */
[C---:B------:R-:W-:Y:S01]  /*49c0*/  ISETP.GT.U32.AND P4, PT, R46.reuse, R16, PT ;  /* 0x000000102e00720c */ /* 0x040fe20003f84070 */
[C---:B------:R-:W-:Y:S01]  /*49d0*/  IMAD.HI.U32 R14, R49.reuse, R13, RZ ;  /* 0x0000000d310e7227 */ /* 0x040fe200078e00ff */
[C---:B------:R-:W-:Y:S02]  /*49e0*/  ISETP.GT.U32.AND P6, PT, R46.reuse, R7, PT ;  /* 0x000000072e00720c */ /* 0x040fe40003fc4070 */
[----:B------:R-:W-:Y:S01]  /*49f0*/  ISETP.GT.U32.AND P0, PT, R46, R11, PT ;  /* 0x0000000b2e00720c */ /* 0x000fe20003f04070 */
[----:B0-----:R-:W-:Y:S01]  /*4a00*/  IMAD.MOV.U32 R17, RZ, RZ, R8 ;  /* 0x000000ffff117224 */ /* 0x001fe200078e0008 */
[----:B------:R-:W-:Y:S01]  /*4a10*/  ISETP.GE.AND P1, PT, R38, RZ, PT ;  /* 0x000000ff2600720c */ /* 0x000fe20003f26270 */
[----:B-1----:R-:W-:Y:S01]  /*4a20*/  IMAD.HI.U32 R4, R49, R12, RZ ;  /* 0x0000000c31047227 */ /* 0x002fe200078e00ff */
[----:B------:R-:W-:-:S03]  /*4a30*/  IABS R8, R44 ;  /* 0x0000002c00087213 */ /* 0x000fc60000000000 */
[----:B------:R-:W-:Y:S02]  /*4a40*/  IMAD.MOV R4, RZ, RZ, -R4 ;  /* 0x000000ffff047224 */ /* 0x000fe400078e0a04 */
[----:B------:R-:W-:Y:S02]  /*4a50*/  @!P3 IMAD.MOV R17, RZ, RZ, -R17 ;  /* 0x000000ffff11b224 */ /* 0x000fe400078e0a11 */
[----:B------:R-:W-:Y:S02]  /*4a60*/  IMAD R4, R46, R4, R12 ;  /* 0x000000042e047224 */ /* 0x000fe400078e020c */
[--C-:B------:R-:W-:Y:S01]  /*4a70*/  @!P5 IMAD.IADD R10, R10, 0x1, -R46.reuse ;  /* 0x000000010a0ad824 */ /* 0x100fe200078e0a2e */
[----:B------:R-:W-:Y:S01]  /*4a80*/  STL [R1+0x354], R17 ;  /* 0x0003541101007387 */ /* 0x000fe20000100800 */
[--C-:B------:R-:W-:Y:S01]  /*4a90*/  @!P4 IMAD.IADD R16, R16, 0x1, -R46.reuse ;  /* 0x000000011010c824 */ /* 0x100fe200078e0a2e */
[C---:B------:R-:W-:Y:S01]  /*4aa0*/  ISETP.GT.U32.AND P3, PT, R46.reuse, R4, PT ;  /* 0x000000042e00720c */ /* 0x040fe20003f64070 */
[----:B------:R-:W-:Y:S01]  /*4ab0*/  @!P6 IMAD.IADD R7, R7, 0x1, -R46 ;  /* 0x000000010707e824 */ /* 0x000fe200078e0a2e */
[----:B------:R-:W-:Y:S01]  /*4ac0*/  ISETP.GE.AND P4, PT, R39, RZ, PT ;  /* 0x000000ff2700720c */ /* 0x000fe20003f86270 */
[----:B------:R-:W-:Y:S01]  /*4ad0*/  IMAD.MOV R14, RZ, RZ, -R14 ;  /* 0x000000ffff0e7224 */ /* 0x000fe200078e0a0e */
[----:B------:R-:W-:Y:S01]  /*4ae0*/  ISETP.GT.U32.AND P6, PT, R46, R10, PT ;  /* 0x0000000a2e00720c */ /* 0x000fe20003fc4070 */
[----:B------:R-:W-:Y:S01]  /*4af0*/  IMAD.MOV.U32 R15, RZ, RZ, R9 ;  /* 0x000000ffff0f7224 */ /* 0x000fe200078e0009 */
[----:B------:R-:W-:Y:S01]  /*4b00*/  ISETP.GE.AND P5, PT, R41, RZ, PT ;  /* 0x000000ff2900720c */ /* 0x000fe20003fa6270 */
[----:B------:R-:W-:-:S02]  /*4b10*/  IMAD.MOV.U32 R9, RZ, RZ, R16 ;  /* 0x000000ffff097224 */ /* 0x000fc400078e0010 */
[--C-:B------:R-:W-:Y:S01]  /*4b20*/  @!P0 IMAD.IADD R11, R11, 0x1, -R46.reuse ;  /* 0x000000010b0b8824 */ /* 0x100fe200078e0a2e */
[----:B------:R-:W-:Y:S01]  /*4b30*/  ISETP.GE.AND P0, PT, R40, RZ, PT ;  /* 0x000000ff2800720c */ /* 0x000fe20003f06270 */
[----:B------:R-:W-:Y:S02]  /*4b40*/  IMAD R13, R46, R14, R13 ;  /* 0x0000000e2e0d7224 */ /* 0x000fe400078e020d */
[--C-:B------:R-:W-:Y:S02]  /*4b50*/  @!P3 IMAD.IADD R4, R4, 0x1, -R46.reuse ;  /* 0x000000010404b824 */ /* 0x100fe400078e0a2e */
[----:B------:R-:W-:Y:S01]  /*4b60*/  @!P2 IMAD.MOV R15, RZ, RZ, -R15 ;  /* 0x000000ffff0fa224 */ /* 0x000fe200078e0a0f */
[C---:B------:R-:W-:Y:S01]  /*4b70*/  ISETP.GT.U32.AND P2, PT, R46.reuse, R7, PT ;  /* 0x000000072e00720c */ /* 0x040fe20003f44070 */
[----:B------:R-:W-:Y:S01]  /*4b80*/  @!P1 IMAD.MOV R9, RZ, RZ, -R9 ;  /* 0x000000ffff099224 */ /* 0x000fe200078e0a09 */
[C---:B------:R-:W-:Y:S01]  /*4b90*/  ISETP.GT.U32.AND P3, PT, R46.reuse, R4, PT ;  /* 0x000000042e00720c */ /* 0x040fe20003f64070 */
[----:B------:R-:W-:Y:S01]  /*4ba0*/  @!P4 IMAD.MOV R11, RZ, RZ, -R11 ;  /* 0x000000ffff0bc224 */ /* 0x000fe200078e0a0b */
[----:B------:R0:W-:Y:S01]  /*4bb0*/  STL [R1+0x358], R15 ;  /* 0x0003580f01007387 */ /* 0x0001e20000100800 */
[----:B------:R-:W-:Y:S01]  /*4bc0*/  ISETP.GT.U32.AND P4, PT, R46, R13, PT ;  /* 0x0000000d2e00720c */ /* 0x000fe20003f84070 */
[----:B------:R-:W-:Y:S01]  /*4bd0*/  @!P6 IMAD.IADD R10, R10, 0x1, -R46 ;  /* 0x000000010a0ae824 */ /* 0x000fe200078e0a2e */
[----:B------:R-:W-:Y:S01]  /*4be0*/  ISETP.GE.AND P1, PT, R42, RZ, PT ;  /* 0x000000ff2a00720c */ /* 0x000fe20003f26270 */
[----:B------:R1:W-:Y:S01]  /*4bf0*/  STL [R1+0x35c], R9 ;  /* 0x00035c0901007387 */ /* 0x0003e20000100800 */
[----:B------:R-:W-:Y:S01]  /*4c00*/  IMAD.HI.U32 R12, R49, R8, RZ ;  /* 0x00000008310c7227 */ /* 0x000fe200078e00ff */
[----:B------:R-:W-:-:S02]  /*4c10*/  ISETP.GE.AND P6, PT, R43, RZ, PT ;  /* 0x000000ff2b00720c */ /* 0x000fc40003fc6270 */
[----:B------:R2:W-:Y:S01]  /*4c20*/  STL [R1+0x360], R11 ;  /* 0x0003600b01007387 */ /* 0x0005e20000100800 */
[----:B------:R-:W-:Y:S01]  /*4c30*/  IMAD.MOV.U32 R14, RZ, RZ, R10 ;  /* 0x000000ffff0e7224 */ /* 0x000fe200078e000a */
[----:B0-----:R-:W-:Y:S01]  /*4c40*/  IABS R15, R48 ;  /* 0x00000030000f7213 */ /* 0x001fe20000000000 */
[----:B------:R-:W-:Y:S02]  /*4c50*/  @!P3 IMAD.IADD R4, R4, 0x1, -R46 ;  /* 0x000000010404b824 */ /* 0x000fe400078e0a2e */
[----:B------:R-:W-:Y:S01]  /*4c60*/  @!P0 IMAD.MOV R14, RZ, RZ, -R14 ;  /* 0x000000ffff0e8224 */ /* 0x000fe200078e0a0e */
[----:B-1----:R-:W-:Y:S01]  /*4c70*/  IABS R9, R45 ;  /* 0x0000002d00097213 */ /* 0x002fe20000000000 */
[----:B------:R-:W-:Y:S01]  /*4c80*/  @!P4 IMAD.IADD R13, R13, 0x1, -R46 ;  /* 0x000000010d0dc824 */ /* 0x000fe200078e0a2e */
[----:B------:R-:W-:Y:S01]  /*4c90*/  ISETP.GE.AND P4, PT, R45, RZ, PT ;  /* 0x000000ff2d00720c */ /* 0x000fe20003f86270 */
[----:B------:R-:W-:Y:S01]  /*4ca0*/  IMAD.MOV R12, RZ, RZ, -R12 ;  /* 0x000000ffff0c7224 */ /* 0x000fe200078e0a0c */
[----:B------:R0:W-:Y:S01]  /*4cb0*/  STL [R1+0x364], R14 ;  /* 0x0003640e01007387 */ /* 0x0001e20000100800 */
[----:B------:R-:W-:Y:S01]  /*4cc0*/  IMAD.HI.U32 R10, R49, R9, RZ ;  /* 0x00000009310a7227 */ /* 0x000fe200078e00ff */
[----:B------:R-:W-:-:S02]  /*4cd0*/  ISETP.GT.U32.AND P0, PT, R46, R13, PT ;  /* 0x0000000d2e00720c */ /* 0x000fc40003f04070 */
[----:B--2---:R-:W-:Y:S01]  /*4ce0*/  IABS R11, R47 ;  /* 0x0000002f000b7213 */ /* 0x004fe20000000000 */
[----:B------:R-:W-:Y:S02]  /*4cf0*/  IMAD.MOV R10, RZ, RZ, -R10 ;  /* 0x000000ffff0a7224 */ /* 0x000fe400078e0a0a */
[----:B------:R-:W-:Y:S01]  /*4d00*/  @!P2 IMAD.IADD R7, R7, 0x1, -R46 ;  /* 0x000000010707a824 */ /* 0x000fe200078e0a2e */
[----:B------:R-:W-:Y:S01]  /*4d10*/  ISETP.GE.AND P2, PT, R44, RZ, PT ;  /* 0x000000ff2c00720c */ /* 0x000fe20003f46270 */
[C---:B------:R-:W-:Y:S01]  /*4d20*/  IMAD R9, R46.reuse, R10, R9 ;  /* 0x0000000a2e097224 */ /* 0x040fe200078e0209 */
[----:B------:R-:W-:Y:S01]  /*4d30*/  IABS R10, R52 ;  /* 0x00000034000a7213 */ /* 0x000fe20000000000 */
[----:B0-----:R-:W-:Y:S02]  /*4d40*/  IMAD.MOV.U32 R14, RZ, RZ, R4 ;  /* 0x000000ffff0e7224 */ /* 0x001fe400078e0004 */
[C---:B------:R-:W-:Y:S02]  /*4d50*/  IMAD R8, R46.reuse, R12, R8 ;  /* 0x0000000c2e087224 */ /* 0x040fe400078e0208 */
[----:B------:R-:W-:Y:S01]  /*4d60*/  @!P1 IMAD.MOV R14, RZ, RZ, -R14 ;  /* 0x000000ffff0e9224 */ /* 0x000fe200078e0a0e */
[C---:B------:R-:W-:Y:S01]  /*4d70*/  ISETP.GT.U32.AND P1, PT, R46.reuse, R9, PT ;  /* 0x000000092e00720c */ /* 0x040fe20003f24070 */
[----:B------:R-:W-:Y:S01]  /*4d80*/  IMAD.HI.U32 R12, R49, R11, RZ ;  /* 0x0000000b310c7227 */ /* 0x000fe200078e00ff */
[----:B------:R-:W-:-:S03]  /*4d90*/  ISETP.GT.U32.AND P3, PT, R46, R8, PT ;  /* 0x000000082e00720c */ /* 0x000fc60003f64070 */
[----:B------:R-:W-:Y:S01]  /*4da0*/  @!P5 IMAD.MOV R7, RZ, RZ, -R7 ;  /* 0x000000ffff07d224 */ /* 0x000fe200078e0a07 */
[----:B------:R-:W-:Y:S01]  /*4db0*/  ISETP.GE.AND P5, PT, R47, RZ, PT ;  /* 0x000000ff2f00720c */ /* 0x000fe20003fa6270 */
[----:B------:R-:W-:Y:S02]  /*4dc0*/  IMAD.MOV R12, RZ, RZ, -R12 ;  /* 0x000000ffff0c7224 */ /* 0x000fe400078e0a0c */
[--C-:B------:R-:W-:Y:S01]  /*4dd0*/  @!P0 IMAD.IADD R13, R13, 0x1, -R46.reuse ;  /* 0x000000010d0d8824 */ /* 0x100fe200078e0a2e */
[----:B------:R0:W-:Y:S01]  /*4de0*/  STL [R1+0x368], R7 ;  /* 0x0003680701007387 */ /* 0x0001e20000100800 */
[----:B------:R-:W-:Y:S01]  /*4df0*/  IMAD R11, R46, R12, R11 ;  /* 0x0000000c2e0b7224 */ /* 0x000fe200078e020b */
[----:B------:R-:W-:Y:S01]  /*4e00*/  IABS R12, R51 ;  /* 0x00000033000c7213 */ /* 0x000fe20000000000 */
[--C-:B------:R-:W-:Y:S01]  /*4e10*/  @!P1 IMAD.IADD R9, R9, 0x1, -R46.reuse ;  /* 0x0000000109099824 */ /* 0x100fe200078e0a2e */
[----:B------:R1:W-:Y:S01]  /*4e20*/  STL [R1+0x36c], R14 ;  /* 0x00036c0e01007387 */ /* 0x0003e20000100800 */
[----:B------:R-:W-:Y:S01]  /*4e30*/  IMAD.MOV.U32 R17, RZ, RZ, R13 ;  /* 0x000000ffff117224 */ /* 0x000fe200078e000d */
[----:B------:R-:W-:Y:S01]  /*4e40*/  ISETP.GE.AND P0, PT, R48, RZ, PT ;  /* 0x000000ff3000720c */ /* 0x000fe20003f06270 */
[----:B------:R-:W-:Y:S01]  /*4e50*/  @!P3 IMAD.IADD R8, R8, 0x1, -R46 ;  /* 0x000000010808b824 */ /* 0x000fe200078e0a2e */
[C---:B------:R-:W-:Y:S01]  /*4e60*/  ISETP.GT.U32.AND P1, PT, R46.reuse, R9, PT ;  /* 0x000000092e00720c */ /* 0x040fe20003f24070 */
[----:B------:R-:W-:Y:S01]  /*4e70*/  @!P6 IMAD.MOV R17, RZ, RZ, -R17 ;  /* 0x000000ffff11e224 */ /* 0x000fe200078e0a11 */
[C---:B------:R-:W-:Y:S01]  /*4e80*/  ISETP.GT.U32.AND P6, PT, R46.reuse, R11, PT ;  /* 0x0000000b2e00720c */ /* 0x040fe20003fc4070 */
[----:B0-----:R-:W-:Y:S01]  /*4e90*/  IMAD.HI.U32 R7, R49, R15, RZ ;  /* 0x0000000f31077227 */ /* 0x001fe200078e00ff */
[----:B------:R-:W-:-:S02]  /*4ea0*/  ISETP.GT.U32.AND P3, PT, R46, R8, PT ;  /* 0x000000082e00720c */ /* 0x000fc40003f64070 */
[----:B-1----:R-:W-:Y:S01]  /*4eb0*/  IABS R14, R50 ;  /* 0x00000032000e7213 */ /* 0x002fe20000000000 */
[----:B------:R-:W-:Y:S01]  /*4ec0*/  IMAD.MOV R7, RZ, RZ, -R7 ;  /* 0x000000ffff077224 */ /* 0x000fe200078e0a07 */
[----:B------:R0:W-:Y:S01]  /*4ed0*/  STL [R1+0x930], R17 ;  /* 0x0009301101007387 */ /* 0x0001e20000100800 */
[----:B------:R-:W-:-:S04]  /*4ee0*/  IMAD.HI.U32 R16, R49, R12, RZ ;  /* 0x0000000c31107227 */ /* 0x000fc800078e00ff */
[----:B------:R-:W-:-:S04]  /*4ef0*/  IMAD.HI.U32 R4, R49, R14, RZ ;  /* 0x0000000e31047227 */ /* 0x000fc800078e00ff */
[----:B------:R-:W-:Y:S02]  /*4f00*/  IMAD.MOV R4, RZ, RZ, -R4 ;  /* 0x000000ffff047224 */ /* 0x000fe400078e0a04 */
[C---:B------:R-:W-:Y:S01]  /*4f10*/  IMAD R7, R46.reuse, R7, R15 ;  /* 0x000000072e077224 */ /* 0x040fe200078e020f */
[----:B------:R-:W-:Y:S01]  /*4f20*/  IABS R15, R53 ;  /* 0x00000035000f7213 */ /* 0x000fe20000000000 */
[C---:B------:R-:W-:Y:S01]  /*4f30*/  IMAD R4, R46.reuse, R4, R14 ;  /* 0x000000042e047224 */ /* 0x040fe200078e020e */
[----:B------:R-:W-:Y:S01]  /*4f40*/  IABS R14, R54 ;  /* 0x00000036000e7213 */ /* 0x000fe20000000000 */
[--C-:B------:R-:W-:Y:S01]  /*4f50*/  @!P1 IMAD.IADD R9, R9, 0x1, -R46.reuse ;  /* 0x0000000109099824 */ /* 0x100fe200078e0a2e */
[C---:B------:R-:W-:Y:S01]  /*4f60*/  ISETP.GT.U32.AND P1, PT, R46.reuse, R7, PT ;  /* 0x000000072e00720c */ /* 0x040fe20003f24070 */
[--C-:B------:R-:W-:Y:S01]  /*4f70*/  @!P6 IMAD.IADD R11, R11, 0x1, -R46.reuse ;  /* 0x000000010b0be824 */ /* 0x100fe200078e0a2e */
[----:B------:R-:W-:Y:S01]  /*4f80*/  ISETP.GT.U32.AND P6, PT, R46, R4, PT ;  /* 0x000000042e00720c */ /* 0x000fe20003fc4070 */
[----:B------:R-:W-:Y:S01]  /*4f90*/  @!P3 IMAD.IADD R8, R8, 0x1, -R46 ;  /* 0x000000010808b824 */ /* 0x000fe200078e0a2e */
[----:B------:R-:W-:Y:S01]  /*4fa0*/  ISETP.GE.AND P3, PT, R50, RZ, PT ;  /* 0x000000ff3200720c */ /* 0x000fe20003f66270 */
[----:B------:R-:W-:-:S04]  /*4fb0*/  IMAD.HI.U32 R13, R49, R10, RZ ;  /* 0x0000000a310d7227 */ /* 0x000fc800078e00ff */
[----:B------:R-:W-:Y:S02]  /*4fc0*/  IMAD.MOV.U32 R18, RZ, RZ, R8 ;  /* 0x000000ffff127224 */ /* 0x000fe400078e0008 */
[----:B------:R-:W-:Y:S02]  /*4fd0*/  IMAD.MOV R16, RZ, RZ, -R16 ;  /* 0x000000ffff107224 */ /* 0x000fe400078e0a10 */
[--C-:B------:R-:W-:Y:S01]  /*4fe0*/  @!P1 IMAD.IADD R7, R7, 0x1, -R46.reuse ;  /* 0x0000000107079824 */ /* 0x100fe200078e0a2e */
[----:B------:R-:W-:Y:S01]  /*4ff0*/  ISETP.GT.U32.AND P1, PT, R46, R11, PT ;  /* 0x0000000b2e00720c */ /* 0x000fe20003f24070 */
[----:B------:R-:W-:Y:S02]  /*5000*/  @!P6 IMAD.IADD R4, R4, 0x1, -R46 ;  /* 0x000000010404e824 */ /* 0x000fe400078e0a2e */
[----:B------:R-:W-:Y:S01]  /*5010*/  @!P2 IMAD.MOV R18, RZ, RZ, -R18 ;  /* 0x000000ffff12a224 */ /* 0x000fe200078e0a12 */
[C---:B------:R-:W-:Y:S01]  /*5020*/  ISETP.GT.U32.AND P2, PT, R46.reuse, R7, PT ;  /* 0x000000072e00720c */ /* 0x040fe20003f44070 */
[----:B0-----:R-:W-:Y:S01]  /*5030*/  IMAD.HI.U32 R17, R49, R15, RZ ;  /* 0x0000000f31117227 */ /* 0x001fe200078e00ff */
[----:B------:R-:W-:-:S02]  /*5040*/  ISETP.GT.U32.AND P6, PT, R46, R4, PT ;  /* 0x000000042e00720c */ /* 0x000fc40003fc4070 */
[----:B------:R0:W-:Y:S01]  /*5050*/  STL [R1+0x924], R18 ;  /* 0x0009241201007387 */ /* 0x0001e20000100800 */
[----:B------:R-:W-:Y:S02]  /*5060*/  IMAD.MOV R13, RZ, RZ, -R13 ;  /* 0x000000ffff0d7224 */ /* 0x000fe400078e0a0d */
[----:B------:R-:W-:-:S04]  /*5070*/  IMAD.HI.U32 R8, R49, R14, RZ ;  /* 0x0000000e31087227 */ /* 0x000fc800078e00ff */
[C---:B------:R-:W-:Y:S02]  /*5080*/  IMAD R12, R46.reuse, R16, R12 ;  /* 0x000000102e0c7224 */ /* 0x040fe400078e020c */
[----:B------:R-:W-:Y:S02]  /*5090*/  IMAD.MOV R17, RZ, RZ, -R17 ;  /* 0x000000ffff117224 */ /* 0x000fe400078e0a11 */
[C---:B------:R-:W-:Y:S01]  /*50a0*/  IMAD R16, R46.reuse, R13, R10 ;  /* 0x0000000d2e107224 */ /* 0x040fe200078e020a */
[----:B------:R-:W-:Y:S01]  /*50b0*/  IABS R13, R55 ;  /* 0x00000037000d7213 */ /* 0x000fe20000000000 */
[----:B------:R-:W-:Y:S01]  /*50c0*/  IMAD.MOV R8, RZ, RZ, -R8 ;  /* 0x000000ffff087224 */ /* 0x000fe200078e0a08 */
[----:B------:R-:W-:Y:S01]  /*50d0*/  IABS R10, R56 ;  /* 0x00000038000a7213 */ /* 0x000fe20000000000 */
[----:B------:R-:W-:Y:S01]  /*50e0*/  @!P4 IMAD.MOV R9, RZ, RZ, -R9 ;  /* 0x000000ffff09c224 */ /* 0x000fe200078e0a09 */
[C---:B------:R-:W-:Y:S01]  /*50f0*/  ISETP.GT.U32.AND P4, PT, R46.reuse, R12, PT ;  /* 0x0000000c2e00720c */ /* 0x040fe20003f84070 */
[----:B------:R-:W-:-:S02]  /*5100*/  IMAD R15, R46, R17, R15 ;  /* 0x000000112e0f7224 */ /* 0x000fc400078e020f */
[----:B------:R-:W-:Y:S01]  /*5110*/  @!P1 IMAD.IADD R11, R11, 0x1, -R46 ;  /* 0x000000010b0b9824 */ /* 0x000fe200078e0a2e */
[C---:B------:R-:W-:Y:S01]  /*5120*/  ISETP.GT.U32.AND P1, PT, R46.reuse, R16, PT ;  /* 0x000000102e00720c */ /* 0x040fe20003f24070 */
[C---:B------:R-:W-:Y:S01]  /*5130*/  IMAD R8, R46.reuse, R8, R14 ;  /* 0x000000082e087224 */ /* 0x040fe200078e020e */
[----:B------:R1:W-:Y:S01]  /*5140*/  STL [R1+0x920], R9 ;  /* 0x0009200901007387 */ /* 0x0003e20000100800 */
[--C-:B------:R-:W-:Y:S01]  /*5150*/  @!P2 IMAD.IADD R7, R7, 0x1, -R46.reuse ;  /* 0x000000010707a824 */ /* 0x100fe200078e0a2e */
[----:B------:R-:W-:Y:S01]  /*5160*/  ISETP.GT.U32.AND P2, PT, R46, R15, PT ;  /* 0x0000000f2e00720c */ /* 0x000fe20003f44070 */
[--C-:B------:R-:W-:Y:S01]  /*5170*/  @!P6 IMAD.IADD R4, R4, 0x1, -R46.reuse ;  /* 0x000000010404e824 */ /* 0x100fe200078e0a2e */
[----:B------:R-:W-:Y:S01]  /*5180*/  ISETP.GT.U32.AND P6, PT, R46, R8, PT ;  /* 0x000000082e00720c */ /* 0x000fe20003fc4070 */
[----:B------:R-:W-:Y:S01]  /*5190*/  IMAD.MOV.U32 R19, RZ, RZ, R11 ;  /* 0x000000ffff137224 */ /* 0x000fe200078e000b */
[----:B------:R-:W-:Y:S01]  /*51a0*/  IABS R14, R58 ;  /* 0x0000003a000e7213 */ /* 0x000fe20000000000 */
[----:B------:R-:W-:Y:S01]  /*51b0*/  @!P4 IMAD.IADD R12, R12, 0x1, -R46 ;  /* 0x000000010c0cc824 */ /* 0x000fe200078e0a2e */
[----:B------:R-:W-:Y:S01]  /*51c0*/  ISETP.GE.AND P4, PT, R51, RZ, PT ;  /* 0x000000ff3300720c */ /* 0x000fe20003f86270 */
[----:B0-----:R-:W-:-:S02]  /*51d0*/  IMAD.MOV.U32 R18, RZ, RZ, R7 ;  /* 0x000000ffff127224 */ /* 0x001fc400078e0007 */
[----:B-1----:R-:W-:-:S04]  /*51e0*/  IMAD.HI.U32 R9, R49, R13, RZ ;  /* 0x0000000d31097227 */ /* 0x002fc800078e00ff */
[--C-:B------:R-:W-:Y:S01]  /*51f0*/  @!P1 IMAD.IADD R16, R16, 0x1, -R46.reuse ;  /* 0x0000000110109824 */ /* 0x100fe200078e0a2e */
[----:B------:R-:W-:Y:S01]  /*5200*/  ISETP.GE.AND P1, PT, R52, RZ, PT ;  /* 0x000000ff3400720c */ /* 0x000fe20003f26270 */
[----:B------:R-:W-:Y:S02]  /*5210*/  IMAD.MOV R9, RZ, RZ, -R9 ;  /* 0x000000ffff097224 */ /* 0x000fe400078e0a09 */
[--C-:B------:R-:W-:Y:S01]  /*5220*/  @!P2 IMAD.IADD R15, R15, 0x1, -R46.reuse ;  /* 0x000000010f0fa824 */ /* 0x100fe200078e0a2e */
[----:B------:R-:W-:Y:S01]  /*5230*/  ISETP.GT.U32.AND P2, PT, R46, R12, PT ;  /* 0x0000000c2e00720c */ /* 0x000fe20003f44070 */
[----:B------:R-:W-:Y:S01]  /*5240*/  @!P6 IMAD.IADD R8, R8, 0x1, -R46 ;  /* 0x000000010808e824 */ /* 0x000fe200078e0a2e */
[C---:B------:R-:W-:Y:S01]  /*5250*/  ISETP.GT.U32.AND P6, PT, R46.reuse, R16, PT ;  /* 0x000000102e00720c */ /* 0x040fe20003fc4070 */
[----:B------:R-:W-:Y:S01]  /*5260*/  @!P5 IMAD.MOV R19, RZ, RZ, -R19 ;  /* 0x000000ffff13d224 */ /* 0x000fe200078e0a13 */
[C---:B------:R-:W-:Y:S01]  /*5270*/  ISETP.GT.U32.AND P5, PT, R46.reuse, R15, PT ;  /* 0x0000000f2e00720c */ /* 0x040fe20003fa4070 */
[----:B------:R-:W-:Y:S01]  /*5280*/  @!P0 IMAD.MOV R18, RZ, RZ, -R18 ;  /* 0x000000ffff128224 */ /* 0x000fe200078e0a12 */
[C---:B------:R-:W-:Y:S01]  /*5290*/  ISETP.GT.U32.AND P0, PT, R46.reuse, R8, PT ;  /* 0x000000082e00720c */ /* 0x040fe20003f04070 */
[----:B------:R-:W-:Y:S01]  /*52a0*/  IMAD.HI.U32 R17, R49, R10, RZ ;  /* 0x0000000a31117227 */ /* 0x000fe200078e00ff */
[----:B------:R-:W-:Y:S03]  /*52b0*/  STL [R1+0x91c], R19 ;  /* 0x00091c1301007387 */ /* 0x000fe60000100800 */
[C---:B------:R-:W-:Y:S01]  /*52c0*/  IMAD R9, R46.reuse, R9, R13 ;  /* 0x000000092e097224 */ /* 0x040fe200078e020d */
[----:B------:R-:W-:Y:S01]  /*52d0*/  IABS R13, R57 ;  /* 0x00000039000d7213 */ /* 0x000fe20000000000 */
[----:B------:R-:W-:Y:S01]  /*52e0*/  @!P3 IMAD.MOV R4, RZ, RZ, -R4 ;  /* 0x000000ffff04b224 */ /* 0x000fe200078e0a04 */
[----:B------:R-:W-:Y:S01]  /*52f0*/  STL [R1+0x918], R18 ;  /* 0x0009181201007387 */ /* 0x000fe20000100800 */
[----:B------:R-:W-:Y:S01]  /*5300*/  IMAD.MOV R17, RZ, RZ, -R17 ;  /* 0x000000ffff117224 */ /* 0x000fe200078e0a11 */
[----:B------:R-:W-:Y:S01]  /*5310*/  ISETP.GT.U32.AND P3, PT, R46, R9, PT ;  /* 0x000000092e00720c */ /* 0x000fe20003f64070 */
[----:B------:R-:W-:Y:S01]  /*5320*/  @!P2 IMAD.IADD R12, R12, 0x1, -R46 ;  /* 0x000000010c0ca824 */ /* 0x000fe200078e0a2e */
[----:B------:R0:W-:Y:S01]  /*5330*/  STL [R1+0x914], R4 ;  /* 0x0009140401007387 */ /* 0x0001e20000100800 */
[----:B------:R-:W-:Y:S01]  /*5340*/  IMAD R10, R46, R17, R10 ;  /* 0x000000112e0a7224 */ /* 0x000fe200078e020a */
[----:B------:R-:W-:Y:S01]  /*5350*/  ISETP.GE.AND P2, PT, R53, RZ, PT ;  /* 0x000000ff3500720c */ /* 0x000fe20003f46270 */
[----:B------:R-:W-:-:S02]  /*5360*/  @!P6 IMAD.IADD R16, R16, 0x1, -R46 ;  /* 0x000000011010e824 */ /* 0x000fc400078e0a2e */
[----:B------:R-:W-:Y:S01]  /*5370*/  IMAD.MOV.U32 R17, RZ, RZ, R12 ;  /* 0x000000ffff117224 */ /* 0x000fe200078e000c */
[----:B------:R-:W-:Y:S01]  /*5380*/  ISETP.GT.U32.AND P6, PT, R46, R10, PT ;  /* 0x0000000a2e00720c */ /* 0x000fe20003fc4070 */
[----:B------:R-:W-:Y:S01]  /*5390*/  @!P5 IMAD.IADD R15, R15, 0x1, -R46 ;  /* 0x000000010f0fd824 */ /* 0x000fe200078e0a2e */
[----:B------:R-:W-:Y:S01]  /*53a0*/  ISETP.GE.AND P5, PT, R54, RZ, PT ;  /* 0x000000ff3600720c */ /* 0x000fe20003fa6270 */
[----:B------:R-:W-:Y:S02]  /*53b0*/  @!P4 IMAD.MOV R17, RZ, RZ, -R17 ;  /* 0x000000ffff11c224 */ /* 0x000fe400078e0a11 */
[----:B0-----:R-:W-:-:S03]  /*53c0*/  IMAD.HI.U32 R4, R49, R13, RZ ;  /* 0x0000000d31047227 */ /* 0x001fc600078e00ff */
[----:B------:R-:W-:Y:S01]  /*53d0*/  STL [R1+0x910], R17 ;  /* 0x0009101101007387 */ /* 0x000fe20000100800 */
[----:B------:R-:W-:Y:S02]  /*53e0*/  IMAD.MOV R4, RZ, RZ, -R4 ;  /* 0x000000ffff047224 */ /* 0x000fe400078e0a04 */
[----:B------:R-:W-:Y:S01]  /*53f0*/  @!P3 IMAD.IADD R9, R9, 0x1, -R46 ;  /* 0x000000010909b824 */ /* 0x000fe200078e0a2e */
[----:B------:R-:W-:Y:S01]  /*5400*/  ISETP.GE.AND P3, PT, R56, RZ, PT ;  /* 0x000000ff3800720c */ /* 0x000fe20003f66270 */
[----:B------:R-:W-:Y:S02]  /*5410*/  IMAD R4, R46, R4, R13 ;  /* 0x000000042e047224 */ /* 0x000fe400078e020d */
[----:B------:R-:W-:-:S03]  /*5420*/  IMAD.HI.U32 R7, R49, R14, RZ ;  /* 0x0000000e31077227 */ /* 0x000fc600078e00ff */
[----:B------:R-:W-:Y:S01]  /*5430*/  ISETP.GT.U32.AND P4, PT, R46, R4, PT ;  /* 0x000000042e00720c */ /* 0x000fe20003f84070 */
[--C-:B------:R-:W-:Y:S01]  /*5440*/  @!P6 IMAD.IADD R10, R10, 0x1, -R46.reuse ;  /* 0x000000010a0ae824 */ /* 0x100fe200078e0a2e */
[----:B------:R-:W-:Y:S01]  /*5450*/  ISETP.GT.U32.AND P6, PT, R46, R9, PT ;  /* 0x000000092e00720c */ /* 0x000fe20003fc4070 */
[----:B------:R-:W-:Y:S01]  /*5460*/  @!P0 IMAD.IADD R8, R8, 0x1, -R46 ;  /* 0x0000000108088824 */ /* 0x000fe200078e0a2e */
[----:B------:R-:W-:Y:S01]  /*5470*/  ISETP.GE.AND P0, PT, R55, RZ, PT ;  /* 0x000000ff3700720c */ /* 0x000fe20003f06270 */
[----:B------:R-:W-:Y:S02]  /*5480*/  IMAD.MOV R7, RZ, RZ, -R7 ;  /* 0x000000ffff077224 */ /* 0x000fe400078e0a07 */
[----:B------:R-:W-:Y:S01]  /*5490*/  IMAD.MOV.U32 R12, RZ, RZ, R8 ;  /* 0x000000ffff0c7224 */ /* 0x000fe200078e0008 */
[----:B------:R-:W-:Y:S01]  /*54a0*/  IABS R8, R60 ;  /* 0x0000003c00087213 */ /* 0x000fe20000000000 */
[----:B------:R-:W-:Y:S02]  /*54b0*/  IMAD R7, R46, R7, R14 ;  /* 0x000000072e077224 */ /* 0x000fe400078e020e */
[----:B------:R-:W-:-:S02]  /*54c0*/  @!P5 IMAD.MOV R12, RZ, RZ, -R12 ;  /* 0x000000ffff0cd224 */ /* 0x000fc400078e0a0c */
[----:B------:R-:W-:Y:S01]  /*54d0*/  @!P4 IMAD.IADD R4, R4, 0x1, -R46 ;  /* 0x000000010404c824 */ /* 0x000fe200078e0a2e */
[C---:B------:R-:W-:Y:S01]  /*54e0*/  ISETP.GT.U32.AND P5, PT, R46.reuse, R7, PT ;  /* 0x000000072e00720c */ /* 0x040fe20003fa4070 */
[----:B------:R-:W-:Y:S02]  /*54f0*/  IMAD.MOV.U32 R11, RZ, RZ, R16 ;  /* 0x000000ffff0b7224 */ /* 0x000fe400078e0010 */
[----:B------:R-:W-:Y:S01]  /*5500*/  IMAD.MOV.U32 R13, RZ, RZ, R15 ;  /* 0x000000ffff0d7224 */ /* 0x000fe200078e000f */
[----:B------:R-:W-:Y:S01]  /*5510*/  ISETP.GT.U32.AND P4, PT, R46, R4, PT ;  /* 0x000000042e00720c */ /* 0x000fe20003f84070 */
[----:B------:R-:W-:Y:S01]  /*5520*/  @!P6 IMAD.IADD R9, R9, 0x1, -R46 ;  /* 0x000000010909e824 */ /* 0x000fe200078e0a2e */
[----:B------:R-:W-:Y:S01]  /*5530*/  ISETP.GE.AND P6, PT, R58, RZ, PT ;  /* 0x000000ff3a00720c */ /* 0x000fe20003fc6270 */
[----:B------:R-:W-:Y:S01]  /*5540*/  @!P1 IMAD.MOV R11, RZ, RZ, -R11 ;  /* 0x000000ffff0b9224 */ /* 0x000fe200078e0a0b */
[----:B------:R-:W-:Y:S01]  /*5550*/  ISETP.GT.U32.AND P1, PT, R46, R10, PT ;  /* 0x0000000a2e00720c */ /* 0x000fe20003f24070 */
[----:B------:R-:W-:Y:S01]  /*5560*/  @!P2 IMAD.MOV R13, RZ, RZ, -R13 ;  /* 0x000000ffff0da224 */ /* 0x000fe200078e0a0d */
[----:B------:R-:W-:Y:S01]  /*5570*/  ISETP.GE.AND P2, PT, R57, RZ, PT ;  /* 0x000000ff3900720c */ /* 0x000fe20003f46270 */
[----:B------:R-:W-:Y:S01]  /*5580*/  IMAD.MOV.U32 R14, RZ, RZ, R9 ;  /* 0x000000ffff0e7224 */ /* 0x000fe200078e0009 */
[----:B------:R0:W-:Y:S01]  /*5590*/  STL [R1+0x90c], R11 ;  /* 0x00090c0b01007387 */ /* 0x0001e20000100800 */
[----:B------:R-:W-:Y:S01]  /*55a0*/  IMAD.HI.U32 R9, R49, R8, RZ ;  /* 0x0000000831097227 */ /* 0x000fe200078e00ff */
[----:B------:R-:W-:-:S02]  /*55b0*/  IABS R15, R23 ;  /* 0x00000017000f7213 */ /* 0x000fc40000000000 */
[----:B------:R1:W-:Y:S01]  /*55c0*/  STL [R1+0x908], R13 ;  /* 0x0009080d01007387 */ /* 0x0003e20000100800 */
[----:B------:R-:W-:Y:S02]  /*55d0*/  @!P0 IMAD.MOV R14, RZ, RZ, -R14 ;  /* 0x000000ffff0e8224 */ /* 0x000fe400078e0a0e */
[--C-:B------:R-:W-:Y:S01]  /*55e0*/  @!P5 IMAD.IADD R7, R7, 0x1, -R46.reuse ;  /* 0x000000010707d824 */ /* 0x100fe200078e0a2e */
[----:B------:R2:W-:Y:S01]  /*55f0*/  STL [R1+0x904], R12 ;  /* 0x0009040c01007387 */ /* 0x0005e20000100800 */
[----:B------:R-:W-:Y:S01]  /*5600*/  IMAD.MOV R9, RZ, RZ, -R9 ;  /* 0x000000ffff097224 */ /* 0x000fe200078e0a09 */
[----:B0-----:R-:W-:Y:S01]  /*5610*/  IABS R11, R59 ;  /* 0x0000003b000b7213 */ /* 0x001fe20000000000 */
[----:B------:R-:W-:Y:S01]  /*5620*/  @!P4 IMAD.IADD R4, R4, 0x1, -R46 ;  /* 0x000000010404c824 */ /* 0x000fe200078e0a2e */
[----:B------:R0:W-:Y:S01]  /*5630*/  STL [R1+0x900], R14 ;  /* 0x0009000e01007387 */ /* 0x0001e20000100800 */
[C---:B------:R-:W-:Y:S01]  /*5640*/  IMAD R8, R46.reuse, R9, R8 ;  /* 0x000000092e087224 */ /* 0x040fe200078e0208 */
[----:B------:R-:W-:Y:S01]  /*5650*/  ISETP.GT.U32.AND P0, PT, R46, R7, PT ;  /* 0x000000072e00720c */ /* 0x000fe20003f04070 */
[----:B-1----:R-:W-:Y:S01]  /*5660*/  IMAD.HI.U32 R13, R49, R11, RZ ;  /* 0x0000000b310d7227 */ /* 0x002fe200078e00ff */
[----:B------:R-:W-:-:S02]  /*5670*/  ISETP.GE.AND P5, PT, R60, RZ, PT ;  /* 0x000000ff3c00720c */ /* 0x000fc40003fa6270 */
[----:B--2---:R-:W-:Y:S01]  /*5680*/  IABS R12, R61 ;  /* 0x0000003d000c7213 */ /* 0x004fe20000000000 */
[----:B------:R-:W-:Y:S02]  /*5690*/  IMAD.MOV R13, RZ, RZ, -R13 ;  /* 0x000000ffff0d7224 */ /* 0x000fe400078e0a0d */
[----:B------:R-:W-:Y:S01]  /*56a0*/  @!P1 IMAD.IADD R10, R10, 0x1, -R46 ;  /* 0x000000010a0a9824 */ /* 0x000fe200078e0a2e */
[----:B------:R-:W-:Y:S01]  /*56b0*/  ISETP.GE.AND P1, PT, R59, RZ, PT ;  /* 0x000000ff3b00720c */ /* 0x000fe20003f26270 */
        /* <DEDUP_REMOVED lines=9> */
[----:B------:R-:W-:Y:S01]  /*5750*/  @!P0 IMAD.IADD R7, R7, 0x1, -R46 ;  /* 0x0000000107078824 */ /* 0x000fe200078e0a2e */
[----:B------:R-:W-:Y:S01]  /*5760*/  STL [R1+0x8f8], R10 ;  /* 0x0008f80a01007387 */ /* 0x000fe20000100800 */
[----:B------:R-:W-:Y:S01]  /*5770*/  VIADD R18, R0, 0x1e4 ;  /* 0x000001e400127836 */ /* 0x000fe20000000000 */
[----:B------:R-:W-:Y:S01]  /*5780*/  ISETP.GE.AND P0, PT, R23, RZ, PT ;  /* 0x000000ff1700720c */ /* 0x000fe20003f06270 */
[----:B------:R-:W-:Y:S01]  /*5790*/  IMAD R12, R46, R13, R12 ;  /* 0x0000000d2e0c7224 */ /* 0x000fe200078e020c */
[----:B------:R0:W-:Y:S01]  /*57a0*/  STL [R1+0x8f4], R14 ;  /* 0x0008f40e01007387 */ /* 0x0001e20000100800 */
[----:B------:R-:W-:Y:S01]  /*57b0*/  @!P2 IMAD.IADD R8, R8, 0x1, -R46 ;  /* 0x000000010808a824 */ /* 0x000fe200078e0a2e */
[----:B------:R-:W-:Y:S01]  /*57c0*/  IABS R13, R22 ;  /* 0x00000016000d7213 */ /* 0x000fe20000000000 */
[----:B------:R-:W-:-:S02]  /*57d0*/  IMAD.MOV.U32 R17, RZ, RZ, R7 ;  /* 0x000000ffff117224 */ /* 0x000fc400078e0007 */
[----:B------:R-:W-:Y:S01]  /*57e0*/  IMAD.HI.U32 R9, R49, R15, RZ ;  /* 0x0000000f31097227 */ /* 0x000fe200078e00ff */
[----:B------:R-:W-:-:S03]  /*57f0*/  ISETP.GT.U32.AND P2, PT, R46, R8, PT ;  /* 0x000000082e00720c */ /* 0x000fc60003f44070 */
[----:B------:R-:W-:Y:S01]  /*5800*/  @!P6 IMAD.MOV R17, RZ, RZ, -R17 ;  /* 0x000000ffff11e224 */ /* 0x000fe200078e0a11 */
[----:B0-----:R-:W-:Y:S01]  /*5810*/  IABS R14, R18 ;  /* 0x00000012000e7213 */ /* 0x001fe20000000000 */
[----:B------:R-:W-:Y:S01]  /*5820*/  IMAD.MOV R9, RZ, RZ, -R9 ;  /* 0x000000ffff097224 */ /* 0x000fe200078e0a09 */
[----:B------:R-:W-:Y:S01]  /*5830*/  ISETP.GT.U32.AND P6, PT, R46, R12, PT ;  /* 0x0000000c2e00720c */ /* 0x000fe20003fc4070 */
[----:B------:R-:W-:Y:S01]  /*5840*/  @!P4 IMAD.IADD R11, R11, 0x1, -R46 ;  /* 0x000000010b0bc824 */ /* 0x000fe200078e0a2e */
[----:B------:R0:W-:Y:S01]  /*5850*/  STL [R1+0x8f0], R17 ;  /* 0x0008f01101007387 */ /* 0x0001e20000100800 */
[----:B------:R-:W-:-:S03]  /*5860*/  IMAD.HI.U32 R4, R49, R14, RZ ;  /* 0x0000000e31047227 */ /* 0x000fc600078e00ff */
[C---:B------:R-:W-:Y:S01]  /*5870*/  ISETP.GT.U32.AND P4, PT, R46.reuse, R11, PT ;  /* 0x0000000b2e00720c */ /* 0x040fe20003f84070 */
[----:B------:R-:W-:Y:S02]  /*5880*/  IMAD.MOV R4, RZ, RZ, -R4 ;  /* 0x000000ffff047224 */ /* 0x000fe400078e0a04 */
[C---:B------:R-:W-:Y:S01]  /*5890*/  IMAD R9, R46.reuse, R9, R15 ;  /* 0x000000092e097224 */ /* 0x040fe200078e020f */
[----:B------:R-:W-:Y:S01]  /*58a0*/  IABS R15, R20 ;  /* 0x00000014000f7213 */ /* 0x000fe20000000000 */
[----:B------:R-:W-:Y:S01]  /*58b0*/  IMAD R4, R46, R4, R14 ;  /* 0x000000042e047224 */ /* 0x000fe200078e020e */
[----:B------:R-:W-:Y:S01]  /*58c0*/  IABS R14, R21 ;  /* 0x00000015000e7213 */ /* 0x000fe20000000000 */
[--C-:B------:R-:W-:Y:S01]  /*58d0*/  @!P2 IMAD.IADD R8, R8, 0x1, -R46.reuse ;  /* 0x000000010808a824 */ /* 0x100fe200078e0a2e */
[----:B------:R-:W-:Y:S01]  /*58e0*/  ISETP.GT.U32.AND P2, PT, R46, R9, PT ;  /* 0x000000092e00720c */ /* 0x000fe20003f44070 */
[----:B------:R-:W-:Y:S01]  /*58f0*/  @!P6 IMAD.IADD R12, R12, 0x1, -R46 ;  /* 0x000000010c0ce824 */ /* 0x000fe200078e0a2e */
[----:B------:R-:W-:Y:S01]  /*5900*/  ISETP.GT.U32.AND P6, PT, R46, R4, PT ;  /* 0x000000042e00720c */ /* 0x000fe20003fc4070 */
[----:B------:R-:W-:-:S02]  /*5910*/  VIADD R19, R0, 0x1e2 ;  /* 0x000001e200137836 */ /* 0x000fc40000000000 */
[----:B------:R-:W-:Y:S01]  /*5920*/  @!P4 IMAD.IADD R11, R11, 0x1, -R46 ;  /* 0x000000010b0bc824 */ /* 0x000fe200078e0a2e */
[----:B------:R-:W-:Y:S01]  /*5930*/  ISETP.GE.AND P4, PT, R18, RZ, PT ;  /* 0x000000ff1200720c */ /* 0x000fe20003f86270 */
[----:B------:R-:W-:Y:S01]  /*5940*/  IMAD.HI.U32 R16, R49, R13, RZ ;  /* 0x0000000d31107227 */ /* 0x000fe200078e00ff */
[----:B------:R-:W-:-:S03]  /*5950*/  IABS R10, R19 ;  /* 0x00000013000a7213 */ /* 0x000fc60000000000 */
[----:B------:R-:W-:Y:S02]  /*5960*/  IMAD.MOV.U32 R24, RZ, RZ, R11 ;  /* 0x000000ffff187224 */ /* 0x000fe400078e000b */
[--C-:B------:R-:W-:Y:S01]  /*5970*/  @!P2 IMAD.IADD R9, R9, 0x1, -R46.reuse ;  /* 0x000000010909a824 */ /* 0x100fe200078e0a2e */
[----:B------:R-:W-:Y:S01]  /*5980*/  ISETP.GT.U32.AND P2, PT, R46, R12, PT ;  /* 0x0000000c2e00720c */ /* 0x000fe20003f44070 */
[----:B------:R-:W-:Y:S02]  /*5990*/  @!P6 IMAD.IADD R4, R4, 0x1, -R46 ;  /* 0x000000010404e824 */ /* 0x000fe400078e0a2e */
[----:B------:R-:W-:-:S03]  /*59a0*/  IMAD.HI.U32 R7, R49, R10, RZ ;  /* 0x0000000a31077227 */ /* 0x000fc600078e00ff */
[----:B------:R-:W-:Y:S01]  /*59b0*/  ISETP.GT.U32.AND P6, PT, R46, R4, PT ;  /* 0x000000042e00720c */ /* 0x000fe20003fc4070 */
[----:B------:R-:W-:Y:S02]  /*59c0*/  IMAD.MOV R16, RZ, RZ, -R16 ;  /* 0x000000ffff107224 */ /* 0x000fe400078e0a10 */
[----:B------:R-:W-:Y:S02]  /*59d0*/  IMAD.MOV R7, RZ, RZ, -R7 ;  /* 0x000000ffff077224 */ /* 0x000fe400078e0a07 */
[----:B------:R-:W-:-:S04]  /*59e0*/  IMAD.HI.U32 R11, R49, R14, RZ ;  /* 0x0000000e310b7227 */ /* 0x000fc800078e00ff */
[----:B------:R-:W-:Y:S01]  /*59f0*/  @!P1 IMAD.MOV R24, RZ, RZ, -R24 ;  /* 0x000000ffff189224 */ /* 0x000fe200078e0a18 */
[----:B------:R-:W-:Y:S01]  /*5a00*/  ISETP.GT.U32.AND P1, PT, R46, R9, PT ;  /* 0x000000092e00720c */ /* 0x000fe20003f24070 */
[----:B0-----:R-:W-:-:S03]  /*5a10*/  IMAD.HI.U32 R17, R49, R15, RZ ;  /* 0x0000000f31117227 */ /* 0x001fc600078e00ff */
[----:B------:R-:W-:Y:S01]  /*5a20*/  STL [R1+0x8e4], R24 ;  /* 0x0008e41801007387 */ /* 0x000fe20000100800 */
[C---:B------:R-:W-:Y:S02]  /*5a30*/  IMAD R13, R46.reuse, R16, R13 ;  /* 0x000000102e0d7224 */ /* 0x040fe400078e020d */
[----:B------:R-:W-:Y:S02]  /*5a40*/  IMAD R16, R46, R7, R10 ;  /* 0x000000072e107224 */ /* 0x000fe400078e020a */
[----:B------:R-:W-:Y:S02]  /*5a50*/  IMAD.MOV R11, RZ, RZ, -R11 ;  /* 0x000000ffff0b7224 */ /* 0x000fe400078e0a0b */
[----:B------:R-:W-:Y:S02]  /*5a60*/  IMAD.MOV R17, RZ, RZ, -R17 ;  /* 0x000000ffff117224 */ /* 0x000fe400078e0a11 */
[----:B------:R-:W-:Y:S01]  /*5a70*/  @!P2 IMAD.IADD R12, R12, 0x1, -R46 ;  /* 0x000000010c0ca824 */ /* 0x000fe200078e0a2e */
[C---:B------:R-:W-:Y:S01]  /*5a80*/  ISETP.GT.U32.AND P2, PT, R46.reuse, R16, PT ;  /* 0x000000102e00720c */ /* 0x040fe20003f44070 */
[----:B------:R-:W-:-:S02]  /*5a90*/  IMAD R11, R46, R11, R14 ;  /* 0x0000000b2e0b7224 */ /* 0x000fc400078e020e */
[----:B------:R-:W-:Y:S02]  /*5aa0*/  VIADD R23, R0, 0x1df ;  /* 0x000001df00177836 */ /* 0x000fe40000000000 */
[----:B------:R-:W-:Y:S01]  /*5ab0*/  @!P5 IMAD.MOV R8, RZ, RZ, -R8 ;  /* 0x000000ffff08d224 */ /* 0x000fe200078e0a08 */
[C---:B------:R-:W-:Y:S01]  /*5ac0*/  ISETP.GT.U32.AND P5, PT, R46.reuse, R13, PT ;  /* 0x0000000d2e00720c */ /* 0x040fe20003fa4070 */
[----:B------:R-:W-:Y:S01]  /*5ad0*/  IMAD R15, R46, R17, R15 ;  /* 0x000000112e0f7224 */ /* 0x000fe200078e020f */
[----:B------:R-:W-:Y:S01]  /*5ae0*/  IABS R10, R23 ;  /* 0x00000017000a7213 */ /* 0x000fe20000000000 */
[--C-:B------:R-:W-:Y:S01]  /*5af0*/  @!P6 IMAD.IADD R4, R4, 0x1, -R46.reuse ;  /* 0x000000010404e824 */ /* 0x100fe200078e0a2e */
[C---:B------:R-:W-:Y:S01]  /*5b00*/  ISETP.GT.U32.AND P6, PT, R46.reuse, R11, PT ;  /* 0x0000000b2e00720c */ /* 0x040fe20003fc4070 */
[--C-:B------:R-:W-:Y:S01]  /*5b10*/  @!P1 IMAD.IADD R9, R9, 0x1, -R46.reuse ;  /* 0x0000000109099824 */ /* 0x100fe200078e0a2e */
[----:B------:R-:W-:Y:S01]  /*5b20*/  ISETP.GT.U32.AND P1, PT, R46, R15, PT ;  /* 0x0000000f2e00720c */ /* 0x000fe20003f24070 */
[----:B------:R-:W-:Y:S01]  /*5b30*/  VIADD R18, R0, 0x1de ;  /* 0x000001de00127836 */ /* 0x000fe20000000000 */
[----:B------:R0:W-:Y:S01]  /*5b40*/  STL [R1+0x8e0], R8 ;  /* 0x0008e00801007387 */ /* 0x0001e20000100800 */
[--C-:B------:R-:W-:Y:S01]  /*5b50*/  @!P2 IMAD.IADD R16, R16, 0x1, -R46.reuse ;  /* 0x000000011010a824 */ /* 0x100fe200078e0a2e */
[----:B------:R-:W-:Y:S01]  /*5b60*/  ISETP.GE.AND P2, PT, R19, RZ, PT ;  /* 0x000000ff1300720c */ /* 0x000fe20003f46270 */
[----:B------:R-:W-:Y:S01]  /*5b70*/  VIADD R19, R0, 0x1dd ;  /* 0x000001dd00137836 */ /* 0x000fe20000000000 */
[----:B------:R-:W-:Y:S01]  /*5b80*/  IABS R7, R18 ;  /* 0x0000001200077213 */ /* 0x000fe20000000000 */
[----:B------:R-:W-:Y:S01]  /*5b90*/  @!P5 IMAD.IADD R13, R13, 0x1, -R46 ;  /* 0x000000010d0dd824 */ /* 0x000fe200078e0a2e */
[----:B------:R-:W-:Y:S01]  /*5ba0*/  ISETP.GE.AND P5, PT, R22, RZ, PT ;  /* 0x000000ff1600720c */ /* 0x000fe20003fa6270 */
[----:B------:R-:W-:-:S02]  /*5bb0*/  @!P3 IMAD.MOV R12, RZ, RZ, -R12 ;  /* 0x000000ffff0cb224 */ /* 0x000fc400078e0a0c */
[----:B------:R-:W-:Y:S01]  /*5bc0*/  @!P6 IMAD.IADD R11, R11, 0x1, -R46 ;  /* 0x000000010b0be824 */ /* 0x000fe200078e0a2e */
[C---:B------:R-:W-:Y:S01]  /*5bd0*/  ISETP.GT.U32.AND P6, PT, R46.reuse, R16, PT ;  /* 0x000000102e00720c */ /* 0x040fe20003fc4070 */
[C---:B0-----:R-:W-:Y:S01]  /*5be0*/  IMAD.HI.U32 R8, R49.reuse, R10, RZ ;  /* 0x0000000a31087227 */ /* 0x041fe200078e00ff */
[----:B------:R0:W-:Y:S03]  /*5bf0*/  STL [R1+0x8d0], R12 ;  /* 0x0008d00c01007387 */ /* 0x0001e60000100800 */
[----:B------:R-:W-:Y:S02]  /*5c00*/  IMAD.MOV R8, RZ, RZ, -R8 ;  /* 0x000000ffff087224 */ /* 0x000fe400078e0a08 */
[----:B------:R-:W-:Y:S01]  /*5c10*/  @!P0 IMAD.MOV R9, RZ, RZ, -R9 ;  /* 0x000000ffff098224 */ /* 0x000fe200078e0a09 */
[----:B------:R-:W-:Y:S01]  /*5c20*/  ISETP.GT.U32.AND P0, PT, R46, R11, PT ;  /* 0x0000000b2e00720c */ /* 0x000fe20003f04070 */
[----:B------:R-:W-:-:S03]  /*5c30*/  IMAD.HI.U32 R17, R49, R7, RZ ;  /* 0x0000000731117227 */ /* 0x000fc600078e00ff */
[----:B------:R-:W-:Y:S01]  /*5c40*/  STL [R1+0x8cc], R9 ;  /* 0x0008cc0901007387 */ /* 0x000fe20000100800 */
[C---:B------:R-:W-:Y:S01]  /*5c50*/  IMAD R8, R46.reuse, R8, R10 ;  /* 0x000000082e087224 */ /* 0x040fe200078e020a */
[----:B------:R-:W-:Y:S01]  /*5c60*/  IABS R10, R19 ;  /* 0x00000013000a7213 */ /* 0x000fe20000000000 */
[----:B------:R-:W-:Y:S01]  /*5c70*/  @!P1 IMAD.IADD R15, R15, 0x1, -R46 ;  /* 0x000000010f0f9824 */ /* 0x000fe200078e0a2e */
[C---:B------:R-:W-:Y:S01]  /*5c80*/  ISETP.GT.U32.AND P1, PT, R46.reuse, R13, PT ;  /* 0x0000000d2e00720c */ /* 0x040fe20003f24070 */
[----:B------:R-:W-:Y:S01]  /*5c90*/  @!P4 IMAD.MOV R4, RZ, RZ, -R4 ;  /* 0x000000ffff04c224 */ /* 0x000fe200078e0a04 */
[C---:B------:R-:W-:Y:S01]  /*5ca0*/  ISETP.GT.U32.AND P4, PT, R46.reuse, R8, PT ;  /* 0x000000082e00720c */ /* 0x040fe20003f84070 */
[----:B------:R-:W-:Y:S01]  /*5cb0*/  IMAD.MOV R17, RZ, RZ, -R17 ;  /* 0x000000ffff117224 */ /* 0x000fe200078e0a11 */
[----:B------:R-:W-:Y:S01]  /*5cc0*/  ISETP.GT.U32.AND P3, PT, R46, R15, PT ;  /* 0x0000000f2e00720c */ /* 0x000fe20003f64070 */
[----:B------:R-:W-:Y:S01]  /*5cd0*/  @!P6 IMAD.IADD R16, R16, 0x1, -R46 ;  /* 0x000000011010e824 */ /* 0x000fe200078e0a2e */
[----:B------:R1:W-:Y:S01]  /*5ce0*/  STL [R1+0x8c8], R4 ;  /* 0x0008c80401007387 */ /* 0x0003e20000100800 */
[----:B------:R-:W-:-:S02]  /*5cf0*/  IMAD R7, R46, R17, R7 ;  /* 0x000000112e077224 */ /* 0x000fc400078e0207 */
[----:B------:R-:W-:Y:S02]  /*5d00*/  VIADD R22, R0, 0x1dc ;  /* 0x000001dc00167836 */ /* 0x000fe40000000000 */
[----:B0-----:R-:W-:Y:S01]  /*5d10*/  IMAD.MOV.U32 R12, RZ, RZ, R16 ;  /* 0x000000ffff0c7224 */ /* 0x001fe200078e0010 */
[----:B------:R-:W-:Y:S01]  /*5d20*/  ISETP.GT.U32.AND P6, PT, R46, R7, PT ;  /* 0x000000072e00720c */ /* 0x000fe20003fc4070 */
[--C-:B------:R-:W-:Y:S01]  /*5d30*/  @!P1 IMAD.IADD R13, R13, 0x1, -R46.reuse ;  /* 0x000000010d0d9824 */ /* 0x100fe200078e0a2e */
[----:B------:R-:W-:Y:S01]  /*5d40*/  IABS R14, R22 ;  /* 0x00000016000e7213 */ /* 0x000fe20000000000 */
[----:B------:R-:W-:Y:S01]  /*5d50*/  @!P4 IMAD.IADD R8, R8, 0x1, -R46 ;  /* 0x000000010808c824 */ /* 0x000fe200078e0a2e */
[----:B------:R-:W-:Y:S01]  /*5d60*/  ISETP.GE.AND P1, PT, R20, RZ, PT ;  /* 0x000000ff1400720c */ /* 0x000fe20003f26270 */
[----:B-1----:R-:W-:Y:S01]  /*5d70*/  IMAD.HI.U32 R4, R49, R10, RZ ;  /* 0x0000000a31047227 */ /* 0x002fe200078e00ff */
[----:B------:R-:W-:-:S03]  /*5d80*/  ISETP.GE.AND P4, PT, R18, RZ, PT ;  /* 0x000000ff1200720c */ /* 0x000fc60003f86270 */
[----:B------:R-:W-:Y:S02]  /*5d90*/  IMAD.MOV R4, RZ, RZ, -R4 ;  /* 0x000000ffff047224 */ /* 0x000fe400078e0a04 */
[----:B------:R-:W-:Y:S02]  /*5da0*/  @!P5 IMAD.MOV R13, RZ, RZ, -R13 ;  /* 0x000000ffff0dd224 */ /* 0x000fe400078e0a0d */
[C---:B------:R-:W-:Y:S02]  /*5db0*/  IMAD R4, R46.reuse, R4, R10 ;  /* 0x000000042e047224 */ /* 0x040fe400078e020a */
[--C-:B------:R-:W-:Y:S01]  /*5dc0*/  @!P3 IMAD.IADD R15, R15, 0x1, -R46.reuse ;  /* 0x000000010f0fb824 */ /* 0x100fe200078e0a2e */
[----:B------:R-:W-:Y:S01]  /*5dd0*/  ISETP.GE.AND P3, PT, R21, RZ, PT ;  /* 0x000000ff1500720c */ /* 0x000fe20003f66270 */
[----:B------:R-:W-:Y:S01]  /*5de0*/  IMAD.HI.U32 R9, R49, R14, RZ ;  /* 0x0000000e31097227 */ /* 0x000fe200078e00ff */
[C---:B------:R-:W-:Y:S01]  /*5df0*/  ISETP.GT.U32.AND P5, PT, R46.reuse, R4, PT ;  /* 0x000000042e00720c */ /* 0x040fe20003fa4070 */
[----:B------:R0:W-:Y:S02]  /*5e00*/  STL [R1+0x8c0], R13 ;  /* 0x0008c00d01007387 */ /* 0x0001e40000100800 */
[----:B------:R-:W-:Y:S01]  /*5e10*/  @!P6 IMAD.IADD R7, R7, 0x1, -R46 ;  /* 0x000000010707e824 */ /* 0x000fe200078e0a2e */
[----:B------:R-:W-:Y:S01]  /*5e20*/  ISETP.GT.U32.AND P6, PT, R46, R8, PT ;  /* 0x000000082e00720c */ /* 0x000fe20003fc4070 */
[----:B------:R-:W-:-:S02]  /*5e30*/  @!P2 IMAD.MOV R12, RZ, RZ, -R12 ;  /* 0x000000ffff0ca224 */ /* 0x000fc400078e0a0c */
[----:B------:R-:W-:Y:S01]  /*5e40*/  @!P0 IMAD.IADD R11, R11, 0x1, -R46 ;  /* 0x000000010b0b8824 */ /* 0x000fe200078e0a2e */
[----:B------:R-:W-:Y:S01]  /*5e50*/  ISETP.GE.AND P0, PT, R23, RZ, PT ;  /* 0x000000ff1700720c */ /* 0x000fe20003f06270 */
[----:B------:R-:W-:Y:S01]  /*5e60*/  IMAD.MOV R9, RZ, RZ, -R9 ;  /* 0x000000ffff097224 */ /* 0x000fe200078e0a09 */
[----:B------:R1:W-:Y:S01]  /*5e70*/  STL [R1+0x8bc], R12 ;  /* 0x0008bc0c01007387 */ /* 0x0003e20000100800 */
[----:B------:R-:W-:Y:S01]  /*5e80*/  VIADD R18, R0, 0x1da ;  /* 0x000001da00127836 */ /* 0x000fe20000000000 */
[C---:B------:R-:W-:Y:S01]  /*5e90*/  ISETP.GT.U32.AND P2, PT, R46.reuse, R7, PT ;  /* 0x000000072e00720c */ /* 0x040fe20003f44070 */
[----:B------:R-:W-:Y:S02]  /*5ea0*/  IMAD R9, R46, R9, R14 ;  /* 0x000000092e097224 */ /* 0x000fe400078e020e */
[----:B------:R-:W-:Y:S02]  /*5eb0*/  @!P5 IMAD.IADD R4, R4, 0x1, -R46 ;  /* 0x000000010404d824 */ /* 0x000fe400078e0a2e */
[----:B0-----:R-:W-:-:S02]  /*5ec0*/  IMAD.MOV.U32 R13, RZ, RZ, R15 ;  /* 0x000000ffff0d7224 */ /* 0x001fc400078e000f */
[----:B------:R-:W-:Y:S01]  /*5ed0*/  @!P6 IMAD.IADD R8, R8, 0x1, -R46 ;  /* 0x000000010808e824 */ /* 0x000fe200078e0a2e */
[C---:B------:R-:W-:Y:S01]  /*5ee0*/  ISETP.GT.U32.AND P5, PT, R46.reuse, R4, PT ;  /* 0x000000042e00720c */ /* 0x040fe20003fa4070 */
[----:B-1----:R-:W-:Y:S01]  /*5ef0*/  IMAD.MOV.U32 R12, RZ, RZ, R11 ;  /* 0x000000ffff0c7224 */ /* 0x002fe200078e000b */
[----:B------:R-:W-:Y:S01]  /*5f00*/  IABS R11, R18 ;  /* 0x00000012000b7213 */ /* 0x000fe20000000000 */
[----:B------:R-:W-:Y:S01]  /*5f10*/  @!P1 IMAD.MOV R13, RZ, RZ, -R13 ;  /* 0x000000ffff0d9224 */ /* 0x000fe200078e0a0d */
[----:B------:R-:W-:Y:S01]  /*5f20*/  ISETP.GE.AND P1, PT, R19, RZ, PT ;  /* 0x000000ff1300720c */ /* 0x000fe20003f26270 */
[----:B------:R-:W-:Y:S01]  /*5f30*/  @!P3 IMAD.MOV R12, RZ, RZ, -R12 ;  /* 0x000000ffff0cb224 */ /* 0x000fe200078e0a0c */
[----:B------:R-:W-:Y:S01]  /*5f40*/  ISETP.GT.U32.AND P3, PT, R46, R9, PT ;  /* 0x000000092e00720c */ /* 0x000fe20003f64070 */
[----:B------:R-:W-:Y:S01]  /*5f50*/  IMAD.MOV.U32 R14, RZ, RZ, R8 ;  /* 0x000000ffff0e7224 */ /* 0x000fe200078e0008 */
[----:B------:R0:W-:Y:S01]  /*5f60*/  STL [R1+0x8b8], R13 ;  /* 0x0008b80d01007387 */ /* 0x0001e20000100800 */
[----:B------:R-:W-:Y:S01]  /*5f70*/  VIADD R23, R0, 0x1db ;  /* 0x000001db00177836 */ /* 0x000fe20000000000 */
[----:B------:R-:W-:Y:S01]  /*5f80*/  ISETP.GE.AND P6, PT, R22, RZ, PT ;  /* 0x000000ff1600720c */ /* 0x000fe20003fc6270 */
[----:B------:R-:W-:Y:S01]  /*5f90*/  IMAD.HI.U32 R8, R49, R11, RZ ;  /* 0x0000000b31087227 */ /* 0x000fe200078e00ff */
[----:B------:R1:W-:Y:S02]  /*5fa0*/  STL [R1+0x8b4], R12 ;  /* 0x0008b40c01007387 */ /* 0x0003e40000100800 */
[----:B------:R-:W-:Y:S01]  /*5fb0*/  IABS R10, R23 ;  /* 0x00000017000a7213 */ /* 0x000fe20000000000 */
[----:B------:R-:W-:-:S02]  /*5fc0*/  @!P0 IMAD.MOV R14, RZ, RZ, -R14 ;  /* 0x000000ffff0e8224 */ /* 0x000fc400078e0a0e */
[----:B------:R-:W-:Y:S02]  /*5fd0*/  IMAD.MOV R8, RZ, RZ, -R8 ;  /* 0x000000ffff087224 */ /* 0x000fe400078e0a08 */
[--C-:B------:R-:W-:Y:S01]  /*5fe0*/  @!P3 IMAD.IADD R9, R9, 0x1, -R46.reuse ;  /* 0x000000010909b824 */ /* 0x100fe200078e0a2e */
[----:B------:R2:W-:Y:S01]  /*5ff0*/  STL [R1+0x8a4], R14 ;  /* 0x0008a40e01007387 */ /* 0x0005e20000100800 */
[----:B------:R-:W-:Y:S01]  /*6000*/  @!P5 IMAD.IADD R4, R4, 0x1, -R46 ;  /* 0x000000010404d824 */ /* 0x000fe200078e0a2e */
[----:B------:R-:W-:Y:S01]  /*6010*/  ISETP.GE.AND P3, PT, R18, RZ, PT ;  /* 0x000000ff1200720c */ /* 0x000fe20003f66270 */
[----:B------:R-:W-:Y:S01]  /*6020*/  VIADD R19, R0, 0x1d9 ;  /* 0x000001d900137836 */ /* 0x000fe20000000000 */
[C---:B------:R-:W-:Y:S01]  /*6030*/  ISETP.GT.U32.AND P0, PT, R46.reuse, R9, PT ;  /* 0x000000092e00720c */ /* 0x040fe20003f04070 */
[----:B------:R-:W-:Y:S02]  /*6040*/  IMAD R11, R46, R8, R11 ;  /* 0x000000082e0b7224 */ /* 0x000fe400078e020b */
[----:B0-----:R-:W-:Y:S01]  /*6050*/  IMAD.HI.U32 R13, R49, R10, RZ ;  /* 0x0000000a310d7227 */ /* 0x001fe200078e00ff */
[----:B-1----:R-:W-:-:S03]  /*6060*/  IABS R12, R19 ;  /* 0x00000013000c7213 */ /* 0x002fc60000000000 */
[----:B--2---:R-:W-:Y:S02]  /*6070*/  IMAD.MOV.U32 R14, RZ, RZ, R4 ;  /* 0x000000ffff0e7224 */ /* 0x004fe400078e0004 */
[----:B------:R-:W-:Y:S02]  /*6080*/  IMAD.MOV R13, RZ, RZ, -R13 ;  /* 0x000000ffff0d7224 */ /* 0x000fe400078e0a0d */
[----:B------:R-:W-:Y:S01]  /*6090*/  @!P1 IMAD.MOV R14, RZ, RZ, -R14 ;  /* 0x000000ffff0e9224 */ /* 0x000fe200078e0a0e */
[C---:B------:R-:W-:Y:S01]  /*60a0*/  ISETP.GT.U32.AND P1, PT, R46.reuse, R11, PT ;  /* 0x0000000b2e00720c */ /* 0x040fe20003f24070 */
[----:B------:R-:W-:Y:S01]  /*60b0*/  @!P2 IMAD.IADD R7, R7, 0x1, -R46 ;  /* 0x000000010707a824 */ /* 0x000fe200078e0a2e */
[----:B------:R-:W-:Y:S01]  /*60c0*/  ISETP.GE.AND P2, PT, R23, RZ, PT ;  /* 0x000000ff1700720c */ /* 0x000fe20003f46270 */
[----:B------:R-:W-:Y:S02]  /*60d0*/  IMAD R10, R46, R13, R10 ;  /* 0x0000000d2e0a7224 */ /* 0x000fe400078e020a */
[----:B------:R-:W-:-:S03]  /*60e0*/  IMAD.HI.U32 R13, R49, R12, RZ ;  /* 0x0000000c310d7227 */ /* 0x000fc600078e00ff */
[----:B------:R-:W-:Y:S01]  /*60f0*/  ISETP.GT.U32.AND P5, PT, R46, R10, PT ;  /* 0x0000000a2e00720c */ /* 0x000fe20003fa4070 */
[----:B------:R-:W-:Y:S01]  /*6100*/  @!P4 IMAD.MOV R7, RZ, RZ, -R7 ;  /* 0x000000ffff07c224 */ /* 0x000fe200078e0a07 */
[----:B------:R-:W-:Y:S01]  /*6110*/  ISETP.GE.AND P4, PT, R19, RZ, PT ;  /* 0x000000ff1300720c */ /* 0x000fe20003f86270 */
[----:B------:R-:W-:Y:S02]  /*6120*/  IMAD.MOV R13, RZ, RZ, -R13 ;  /* 0x000000ffff0d7224 */ /* 0x000fe400078e0a0d */
[C---:B------:R-:W-:Y:S01]  /*6130*/  VIADD R23, R0.reuse, 0x1d8 ;  /* 0x000001d800177836 */ /* 0x040fe20000000000 */
[----:B------:R0:W-:Y:S01]  /*6140*/  STL [R1+0x89c], R7 ;  /* 0x00089c0701007387 */ /* 0x0001e20000100800 */
[----:B------:R-:W-:Y:S02]  /*6150*/  @!P0 IMAD.IADD R9, R9, 0x1, -R46 ;  /* 0x0000000109098824 */ /* 0x000fe400078e0a2e */
[----:B------:R-:W-:Y:S01]  /*6160*/  VIADD R18, R0, 0x1d7 ;  /* 0x000001d700127836 */ /* 0x000fe20000000000 */
[----:B------:R1:W-:Y:S01]  /*6170*/  STL [R1+0x400], R14 ;  /* 0x0004000e01007387 */ /* 0x0003e20000100800 */
[----:B------:R-:W-:Y:S01]  /*6180*/  IMAD R12, R46, R13, R12 ;  /* 0x0000000d2e0c7224 */ /* 0x000fe200078e020c */
[----:B------:R-:W-:Y:S01]  /*6190*/  IABS R15, R23 ;  /* 0x00000017000f7213 */ /* 0x000fe20000000000 */
[----:B------:R-:W-:Y:S01]  /*61a0*/  @!P1 IMAD.IADD R11, R11, 0x1, -R46 ;  /* 0x000000010b0b9824 */ /* 0x000fe200078e0a2e */
[----:B------:R-:W-:Y:S01]  /*61b0*/  ISETP.GE.AND P0, PT, R23, RZ, PT ;  /* 0x000000ff1700720c */ /* 0x000fe20003f06270 */
[----:B------:R-:W-:-:S02]  /*61c0*/  IMAD.MOV.U32 R17, RZ, RZ, R9 ;  /* 0x000000ffff117224 */ /* 0x000fc400078e0009 */
[C---:B0-----:R-:W-:Y:S01]  /*61d0*/  IMAD.HI.U32 R7, R49.reuse, R15, RZ ;  /* 0x0000000f31077227 */ /* 0x041fe200078e00ff */
[C---:B------:R-:W-:Y:S02]  /*61e0*/  ISETP.GT.U32.AND P1, PT, R46.reuse, R11, PT ;  /* 0x0000000b2e00720c */ /* 0x040fe40003f24070 */
[----:B-1----:R-:W-:Y:S01]  /*61f0*/  IABS R14, R18 ;  /* 0x00000012000e7213 */ /* 0x002fe20000000000 */
[----:B------:R-:W-:Y:S01]  /*6200*/  @!P6 IMAD.MOV R17, RZ, RZ, -R17 ;  /* 0x000000ffff11e224 */ /* 0x000fe200078e0a11 */
[----:B------:R-:W-:Y:S01]  /*6210*/  ISETP.GT.U32.AND P6, PT, R46, R12, PT ;  /* 0x0000000c2e00720c */ /* 0x000fe20003fc4070 */
[----:B------:R-:W-:Y:S02]  /*6220*/  IMAD.MOV R7, RZ, RZ, -R7 ;  /* 0x000000ffff077224 */ /* 0x000fe400078e0a07 */
[----:B------:R-:W-:Y:S01]  /*6230*/  IMAD.HI.U32 R4, R49, R14, RZ ;  /* 0x0000000e31047227 */ /* 0x000fe200078e00ff */
[----:B------:R0:W-:Y:S03]  /*6240*/  STL [R1+0x40c], R17 ;  /* 0x00040c1101007387 */ /* 0x0001e60000100800 */
[----:B------:R-:W-:-:S02]  /*6250*/  IMAD.MOV R4, RZ, RZ, -R4 ;  /* 0x000000ffff047224 */ /* 0x000fc400078e0a04 */
[----:B------:R-:W-:Y:S02]  /*6260*/  @!P5 IMAD.IADD R10, R10, 0x1, -R46 ;  /* 0x000000010a0ad824 */ /* 0x000fe400078e0a2e */
[C---:B------:R-:W-:Y:S02]  /*6270*/  IMAD R7, R46.reuse, R7, R15 ;  /* 0x000000072e077224 */ /* 0x040fe400078e020f */
[C---:B------:R-:W-:Y:S01]  /*6280*/  IMAD R4, R46.reuse, R4, R14 ;  /* 0x000000042e047224 */ /* 0x040fe200078e020e */
[C---:B------:R-:W-:Y:S01]  /*6290*/  ISETP.GT.U32.AND P5, PT, R46.reuse, R10, PT ;  /* 0x0000000a2e00720c */ /* 0x040fe20003fa4070 */
[--C-:B------:R-:W-:Y:S01]  /*62a0*/  @!P1 IMAD.IADD R11, R11, 0x1, -R46.reuse ;  /* 0x000000010b0b9824 */ /* 0x100fe200078e0a2e */
[----:B------:R-:W-:Y:S01]  /*62b0*/  ISETP.GT.U32.AND P1, PT, R46, R7, PT ;  /* 0x000000072e00720c */ /* 0x000fe20003f24070 */
[----:B------:R-:W-:Y:S01]  /*62c0*/  @!P6 IMAD.IADD R12, R12, 0x1, -R46 ;  /* 0x000000010c0ce824 */ /* 0x000fe200078e0a2e */
[----:B------:R-:W-:Y:S01]  /*62d0*/  ISETP.GT.U32.AND P6, PT, R46, R4, PT ;  /* 0x000000042e00720c */ /* 0x000fe20003fc4070 */
[----:B------:R-:W-:-:S02]  /*62e0*/  VIADD R22, R0, 0x1d6 ;  /* 0x000001d600167836 */ /* 0x000fc40000000000 */
[C---:B------:R-:W-:Y:S02]  /*62f0*/  VIADD R19, R0.reuse, 0x1d5 ;  /* 0x000001d500137836 */ /* 0x040fe40000000000 */
[C---:B------:R-:W-:Y:S01]  /*6300*/  VIADD R21, R0.reuse, 0x1d3 ;  /* 0x000001d300157836 */ /* 0x040fe20000000000 */
[----:B------:R-:W-:Y:S01]  /*6310*/  IABS R13, R22 ;  /* 0x00000016000d7213 */ /* 0x000fe20000000000 */
[----:B------:R-:W-:Y:S01]  /*6320*/  VIADD R20, R0, 0x1d4 ;  /* 0x000001d400147836 */ /* 0x000fe20000000000 */
[----:B------:R-:W-:Y:S01]  /*6330*/  IABS R8, R19 ;  /* 0x0000001300087213 */ /* 0x000fe20000000000 */
[--C-:B------:R-:W-:Y:S01]  /*6340*/  @!P5 IMAD.IADD R10, R10, 0x1, -R46.reuse ;  /* 0x000000010a0ad824 */ /* 0x100fe200078e0a2e */
[----:B------:R-:W-:Y:S01]  /*6350*/  IABS R14, R21 ;  /* 0x00000015000e7213 */ /* 0x000fe20000000000 */
[--C-:B------:R-:W-:Y:S01]  /*6360*/  @!P1 IMAD.IADD R7, R7, 0x1, -R46.reuse ;  /* 0x0000000107079824 */ /* 0x100fe200078e0a2e */
[----:B------:R-:W-:Y:S01]  /*6370*/  ISETP.GT.U32.AND P1, PT, R46, R12, PT ;  /* 0x0000000c2e00720c */ /* 0x000fe20003f24070 */
[----:B------:R-:W-:Y:S01]  /*6380*/  @!P6 IMAD.IADD R4, R4, 0x1, -R46 ;  /* 0x000000010404e824 */ /* 0x000fe200078e0a2e */
[----:B------:R-:W-:Y:S01]  /*6390*/  IABS R15, R20 ;  /* 0x00000014000f7213 */ /* 0x000fe20000000000 */
[----:B------:R-:W-:Y:S01]  /*63a0*/  IMAD.HI.U32 R16, R49, R13, RZ ;  /* 0x0000000d31107227 */ /* 0x000fe200078e00ff */
[----:B------:R-:W-:-:S02]  /*63b0*/  ISETP.GE.AND P5, PT, R18, RZ, PT ;  /* 0x000000ff1200720c */ /* 0x000fc40003fa6270 */
[----:B------:R-:W-:Y:S01]  /*63c0*/  ISETP.GT.U32.AND P6, PT, R46, R4, PT ;  /* 0x000000042e00720c */ /* 0x000fe20003fc4070 */
[----:B------:R-:W-:-:S04]  /*63d0*/  IMAD.HI.U32 R9, R49, R8, RZ ;  /* 0x0000000831097227 */ /* 0x000fc800078e00ff */
[----:B------:R-:W-:Y:S02]  /*63e0*/  IMAD.MOV.U32 R24, RZ, RZ, R10 ;  /* 0x000000ffff187224 */ /* 0x000fe400078e000a */
        /* <DEDUP_REMOVED lines=67> */
[----:B------:R-:W-:Y:S01]  /*6820*/  ISETP.GT.U32.AND P3, PT, R46, R4, PT ;  /* 0x000000042e00720c */ /* 0x000fe20003f64070 */
        /* <DEDUP_REMOVED lines=42> */
[----:B------:R-:W-:Y:S01]  /*6ad0*/  ISETP.GT.U32.AND P2, PT, R46, R10, PT ;  /* 0x0000000a2e00720c */ /* 0x000fe20003f44070 */
        /* <DEDUP_REMOVED lines=30> */
[----:B------:R-:W-:Y:S01]  /*6cc0*/  ISETP.GT.U32.AND P3, PT, R46, R11, PT ;  /* 0x0000000b2e00720c */ /* 0x000fe20003f64070 */
        /* <DEDUP_REMOVED lines=41> */
[----:B------:R-:W-:Y:S01]  /*6f60*/  ISETP.GT.U32.AND P6, PT, R46, R11, PT ;  /* 0x0000000b2e00720c */ /* 0x000fe20003fc4070 */
        /* <DEDUP_REMOVED lines=98> */
[----:B------:R-:W-:Y:S01]  /*7590*/  VIADD R23, R0, 0x1be ;  /* 0x000001be00177836 */ /* 0x000fe20000000000 */
        /* <DEDUP_REMOVED lines=163> */
[----:B------:R-:W-:Y:S01]  /*7fd0*/  STL [R1+0x4cc], R8 ;  /* 0x0004cc0801007387 */ /* 0x000fe20000100800 */
[----:B------:R-:W-:Y:S02]  /*7fe0*/  @!P0 IMAD.IADD R7, R7, 0x1, -R46 ;  /* 0x0000000107078824 */ /* 0x000fe400078e0a2e */
[----:B------:R-:W-:Y:S01]  /*7ff0*/  VIADD R18, R0, 0x1b0 ;  /* 0x000001b000127836 */ /* 0x000fe20000000000 */
[----:B------:R0:W-:Y:S01]  /*8000*/  STL [R1+0x4d0], R14 ;  /* 0x0004d00e01007387 */ /* 0x0001e20000100800 */
[----:B------:R-:W-:Y:S01]  /*8010*/  IMAD R12, R46, R13, R12 ;  /* 0x0000000d2e0c7224 */ /* 0x000fe200078e020c */
[----:B------:R-:W-:Y:S01]  /*8020*/  ISETP.GE.AND P0, PT, R23, RZ, PT ;  /* 0x000000ff1700720c */ /* 0x000fe20003f06270 */
[----:B------:R-:W-:Y:S01]  /*8030*/  @!P2 IMAD.IADD R10, R10, 0x1, -R46 ;  /* 0x000000010a0aa824 */ /* 0x000fe200078e0a2e */
[----:B------:R-:W-:Y:S01]  /*8040*/  IABS R9, R18 ;  /* 0x0000001200097213 */ /* 0x000fe20000000000 */
[----:B------:R-:W-:-:S02]  /*8050*/  IMAD.MOV.U32 R17, RZ, RZ, R7 ;  /* 0x000000ffff117224 */ /* 0x000fc400078e0007 */
[----:B------:R-:W-:Y:S01]  /*8060*/  @!P5 IMAD.IADD R11, R11, 0x1, -R46 ;  /* 0x000000010b0bd824 */ /* 0x000fe200078e0a2e */
[C---:B------:R-:W-:Y:S01]  /*8070*/  ISETP.GT.U32.AND P2, PT, R46.reuse, R10, PT ;  /* 0x0000000a2e00720c */ /* 0x040fe20003f44070 */
[----:B------:R-:W-:Y:S01]  /*8080*/  @!P6 IMAD.MOV R17, RZ, RZ, -R17 ;  /* 0x000000ffff11e224 */ /* 0x000fe200078e0a11 */
[----:B0-----:R-:W-:Y:S01]  /*8090*/  IABS R14, R23 ;  /* 0x00000017000e7213 */ /* 0x001fe20000000000 */
[C---:B------:R-:W-:Y:S01]  /*80a0*/  IMAD.HI.U32 R13, R49.reuse, R9, RZ ;  /* 0x00000009310d7227 */ /* 0x040fe200078e00ff */
[C---:B------:R-:W-:Y:S02]  /*80b0*/  ISETP.GT.U32.AND P6, PT, R46.reuse, R12, PT ;  /* 0x0000000c2e00720c */ /* 0x040fe40003fc4070 */
[----:B------:R-:W-:Y:S01]  /*80c0*/  ISETP.GT.U32.AND P5, PT, R46, R11, PT ;  /* 0x0000000b2e00720c */ /* 0x000fe20003fa4070 */
[----:B------:R-:W-:Y:S01]  /*80d0*/  IMAD.HI.U32 R15, R49, R14, RZ ;  /* 0x0000000e310f7227 */ /* 0x000fe200078e00ff */
[----:B------:R0:W-:Y:S03]  /*80e0*/  STL [R1+0x4d4], R17 ;  /* 0x0004d41101007387 */ /* 0x0001e60000100800 */
[----:B------:R-:W-:-:S02]  /*80f0*/  IMAD.MOV R15, RZ, RZ, -R15 ;  /* 0x000000ffff0f7224 */ /* 0x000fc400078e0a0f */
[----:B------:R-:W-:Y:S02]  /*8100*/  IMAD.MOV R13, RZ, RZ, -R13 ;  /* 0x000000ffff0d7224 */ /* 0x000fe400078e0a0d */
[C---:B------:R-:W-:Y:S02]  /*8110*/  IMAD R14, R46.reuse, R15, R14 ;  /* 0x0000000f2e0e7224 */ /* 0x040fe400078e020e */
[----:B------:R-:W-:Y:S02]  /*8120*/  IMAD R9, R46, R13, R9 ;  /* 0x0000000d2e097224 */ /* 0x000fe400078e0209 */
[----:B------:R-:W-:Y:S02]  /*8130*/  VIADD R22, R0, 0x1af ;  /* 0x000001af00167836 */ /* 0x000fe40000000000 */
[--C-:B------:R-:W-:Y:S01]  /*8140*/  @!P2 IMAD.IADD R10, R10, 0x1, -R46.reuse ;  /* 0x000000010a0aa824 */ /* 0x100fe200078e0a2e */
[----:B------:R-:W-:Y:S01]  /*8150*/  ISETP.GT.U32.AND P2, PT, R46, R14, PT ;  /* 0x0000000e2e00720c */ /* 0x000fe20003f44070 */
[----:B------:R-:W-:Y:S01]  /*8160*/  @!P6 IMAD.IADD R12, R12, 0x1, -R46 ;  /* 0x000000010c0ce824 */ /* 0x000fe200078e0a2e */
[----:B------:R-:W-:Y:S01]  /*8170*/  ISETP.GT.U32.AND P6, PT, R46, R9, PT ;  /* 0x000000092e00720c */ /* 0x000fe20003fc4070 */
[C---:B------:R-:W-:Y:S01]  /*8180*/  VIADD R19, R0.reuse, 0x1ae ;  /* 0x000001ae00137836 */ /* 0x040fe20000000000 */
[----:B------:R-:W-:Y:S01]  /*8190*/  IABS R4, R22 ;  /* 0x0000001600047213 */ /* 0x000fe20000000000 */
[----:B------:R-:W-:-:S02]  /*81a0*/  VIADD R21, R0, 0x1ac ;  /* 0x000001ac00157836 */ /* 0x000fc40000000000 */
[--C-:B------:R-:W-:Y:S01]  /*81b0*/  @!P5 IMAD.IADD R11, R11, 0x1, -R46.reuse ;  /* 0x000000010b0bd824 */ /* 0x100fe200078e0a2e */
[----:B------:R-:W-:Y:S01]  /*81c0*/  IABS R8, R19 ;  /* 0x0000001300087213 */ /* 0x000fe20000000000 */
[----:B------:R-:W-:Y:S01]  /*81d0*/  IMAD.HI.U32 R7, R49, R4, RZ ;  /* 0x0000000431077227 */ /* 0x000fe200078e00ff */
[----:B------:R-:W-:Y:S02]  /*81e0*/  IABS R15, R21 ;  /* 0x00000015000f7213 */ /* 0x000fe40000000000 */
[----:B------:R-:W-:Y:S01]  /*81f0*/  ISETP.GE.AND P5, PT, R18, RZ, PT ;  /* 0x000000ff1200720c */ /* 0x000fe20003fa6270 */
[----:B------:R-:W-:Y:S02]  /*8200*/  IMAD.MOV R7, RZ, RZ, -R7 ;  /* 0x000000ffff077224 */ /* 0x000fe400078e0a07 */
[----:B------:R-:W-:Y:S02]  /*8210*/  VIADD R20, R0, 0x1ad ;  /* 0x000001ad00147836 */ /* 0x000fe40000000000 */
[--C-:B------:R-:W-:Y:S01]  /*8220*/  @!P2 IMAD.IADD R14, R14, 0x1, -R46.reuse ;  /* 0x000000010e0ea824 */ /* 0x100fe200078e0a2e */
[----:B------:R-:W-:Y:S01]  /*8230*/  ISETP.GT.U32.AND P2, PT, R46, R12, PT ;  /* 0x0000000c2e00720c */ /* 0x000fe20003f44070 */
[----:B------:R-:W-:-:S02]  /*8240*/  @!P6 IMAD.IADD R9, R9, 0x1, -R46 ;  /* 0x000000010909e824 */ /* 0x000fc400078e0a2e */
[----:B------:R-:W-:-:S03]  /*8250*/  IMAD.HI.U32 R16, R49, R8, RZ ;  /* 0x0000000831107227 */ /* 0x000fc600078e00ff */
[C---:B------:R-:W-:Y:S01]  /*8260*/  ISETP.GT.U32.AND P6, PT, R46.reuse, R9, PT ;  /* 0x000000092e00720c */ /* 0x040fe20003fc4070 */
[----:B------:R-:W-:Y:S01]  /*8270*/  IMAD R4, R46, R7, R4 ;  /* 0x000000072e047224 */ /* 0x000fe200078e0204 */
[----:B------:R-:W-:Y:S01]  /*8280*/  IABS R7, R20 ;  /* 0x0000001400077213 */ /* 0x000fe20000000000 */
[----:B------:R-:W-:Y:S02]  /*8290*/  IMAD.MOV.U32 R24, RZ, RZ, R11 ;  /* 0x000000ffff187224 */ /* 0x000fe400078e000b */
[----:B------:R-:W-:Y:S02]  /*82a0*/  IMAD.MOV R16, RZ, RZ, -R16 ;  /* 0x000000ffff107224 */ /* 0x000fe400078e0a10 */
[----:B------:R-:W-:-:S04]  /*82b0*/  IMAD.HI.U32 R11, R49, R15, RZ ;  /* 0x0000000f310b7227 */ /* 0x000fc800078e00ff */
[----:B------:R-:W-:Y:S01]  /*82c0*/  @!P1 IMAD.MOV R24, RZ, RZ, -R24 ;  /* 0x000000ffff189224 */ /* 0x000fe200078e0a18 */
[----:B------:R-:W-:Y:S01]  /*82d0*/  ISETP.GT.U32.AND P1, PT, R46, R14, PT ;  /* 0x0000000e2e00720c */ /* 0x000fe20003f24070 */
[----:B0-----:R-:W-:-:S03]  /*82e0*/  IMAD.HI.U32 R17, R49, R7, RZ ;  /* 0x0000000731117227 */ /* 0x001fc600078e00ff */
[----:B------:R-:W-:Y:S01]  /*82f0*/  STL [R1+0x4d8], R24 ;  /* 0x0004d81801007387 */ /* 0x000fe20000100800 */
[----:B------:R-:W-:Y:S02]  /*8300*/  IMAD R8, R46, R16, R8 ;  /* 0x000000102e087224 */ /* 0x000fe400078e0208 */
[----:B------:R-:W-:Y:S02]  /*8310*/  IMAD.MOV R11, RZ, RZ, -R11 ;  /* 0x000000ffff0b7224 */ /* 0x000fe400078e0a0b */
[----:B------:R-:W-:Y:S02]  /*8320*/  IMAD.MOV R17, RZ, RZ, -R17 ;  /* 0x000000ffff117224 */ /* 0x000fe400078e0a11 */
[----:B------:R-:W-:Y:S01]  /*8330*/  @!P2 IMAD.IADD R12, R12, 0x1, -R46 ;  /* 0x000000010c0ca824 */ /* 0x000fe200078e0a2e */
[C---:B------:R-:W-:Y:S01]  /*8340*/  ISETP.GT.U32.AND P2, PT, R46.reuse, R8, PT ;  /* 0x000000082e00720c */ /* 0x040fe20003f44070 */
[C---:B------:R-:W-:Y:S02]  /*8350*/  IMAD R11, R46.reuse, R11, R15 ;  /* 0x0000000b2e0b7224 */ /* 0x040fe400078e020f */
[----:B------:R-:W-:Y:S01]  /*8360*/  @!P3 IMAD.MOV R10, RZ, RZ, -R10 ;  /* 0x000000ffff0ab224 */ /* 0x000fe200078e0a0a */
[C---:B------:R-:W-:Y:S01]  /*8370*/  ISETP.GT.U32.AND P3, PT, R46.reuse, R4, PT ;  /* 0x000000042e00720c */ /* 0x040fe20003f64070 */
[----:B------:R-:W-:-:S02]  /*8380*/  IMAD R7, R46, R17, R7 ;  /* 0x000000112e077224 */ /* 0x000fc400078e0207 */
[--C-:B------:R-:W-:Y:S01]  /*8390*/  @!P6 IMAD.IADD R9, R9, 0x1, -R46.reuse ;  /* 0x000000010909e824 */ /* 0x100fe200078e0a2e */
[----:B------:R-:W-:Y:S01]  /*83a0*/  ISETP.GT.U32.AND P6, PT, R46, R11, PT ;  /* 0x0000000b2e00720c */ /* 0x000fe20003fc4070 */
[----:B------:R-:W-:Y:S01]  /*83b0*/  VIADD R23, R0, 0x1ab ;  /* 0x000001ab00177836 */ /* 0x000fe20000000000 */
[----:B------:R0:W-:Y:S01]  /*83c0*/  STL [R1+0x4dc], R10 ;  /* 0x0004dc0a01007387 */ /* 0x0001e20000100800 */
[--C-:B------:R-:W-:Y:S01]  /*83d0*/  @!P1 IMAD.IADD R14, R14, 0x1, -R46.reuse ;  /* 0x000000010e0e9824 */ /* 0x100fe200078e0a2e */
[----:B------:R-:W-:Y:S01]  /*83e0*/  ISETP.GT.U32.AND P1, PT, R46, R7, PT ;  /* 0x000000072e00720c */ /* 0x000fe20003f24070 */
[----:B------:R-:W-:Y:S01]  /*83f0*/  VIADD R18, R0, 0x1aa ;  /* 0x000001aa00127836 */ /* 0x000fe20000000000 */
[----:B------:R-:W-:Y:S01]  /*8400*/  IABS R16, R23 ;  /* 0x0000001700107213 */ /* 0x000fe20000000000 */
[--C-:B------:R-:W-:Y:S01]  /*8410*/  @!P2 IMAD.IADD R8, R8, 0x1, -R46.reuse ;  /* 0x000000010808a824 */ /* 0x100fe200078e0a2e */
[----:B------:R-:W-:Y:S01]  /*8420*/  ISETP.GE.AND P2, PT, R19, RZ, PT ;  /* 0x000000ff1300720c */ /* 0x000fe20003f46270 */
[----:B------:R-:W-:Y:S01]  /*8430*/  @!P3 IMAD.IADD R4, R4, 0x1, -R46 ;  /* 0x000000010404b824 */ /* 0x000fe200078e0a2e */
[----:B------:R-:W-:Y:S01]  /*8440*/  IABS R13, R18 ;  /* 0x00000012000d7213 */ /* 0x000fe20000000000 */
[----:B------:R-:W-:Y:S01]  /*8450*/  VIADD R19, R0, 0x1a9 ;  /* 0x000001a900137836 */ /* 0x000fe20000000000 */
[----:B------:R-:W-:Y:S01]  /*8460*/  ISETP.GE.AND P3, PT, R22, RZ, PT ;  /* 0x000000ff1600720c */ /* 0x000fe20003f66270 */
[----:B0-----:R-:W-:-:S03]  /*8470*/  IMAD.HI.U32 R10, R49, R16, RZ ;  /* 0x00000010310a7227 */ /* 0x001fc600078e00ff */
[----:B------:R-:W-:Y:S01]  /*8480*/  IABS R15, R19 ;  /* 0x00000013000f7213 */ /* 0x000fe20000000000 */
[----:B------:R-:W-:Y:S01]  /*8490*/  @!P6 IMAD.IADD R11, R11, 0x1, -R46 ;  /* 0x000000010b0be824 */ /* 0x000fe200078e0a2e */
[C---:B------:R-:W-:Y:S01]  /*84a0*/  ISETP.GT.U32.AND P6, PT, R46.reuse, R8, PT ;  /* 0x000000082e00720c */ /* 0x040fe20003fc4070 */
[----:B------:R-:W-:Y:S02]  /*84b0*/  @!P4 IMAD.MOV R12, RZ, RZ, -R12 ;  /* 0x000000ffff0cc224 */ /* 0x000fe400078e0a0c */
[----:B------:R-:W-:Y:S01]  /*84c0*/  @!P0 IMAD.MOV R14, RZ, RZ, -R14 ;  /* 0x000000ffff0e8224 */ /* 0x000fe200078e0a0e */
[C---:B------:R-:W-:Y:S01]  /*84d0*/  ISETP.GT.U32.AND P0, PT, R46.reuse, R11, PT ;  /* 0x0000000b2e00720c */ /* 0x040fe20003f04070 */
[----:B------:R-:W-:Y:S01]  /*84e0*/  IMAD.HI.U32 R17, R49, R13, RZ ;  /* 0x0000000d31117227 */ /* 0x000fe200078e00ff */
[----:B------:R-:W-:Y:S03]  /*84f0*/  STL [R1+0x4e0], R12 ;  /* 0x0004e00c01007387 */ /* 0x000fe60000100800 */
[----:B------:R-:W-:Y:S01]  /*8500*/  IMAD.MOV R10, RZ, RZ, -R10 ;  /* 0x000000ffff0a7224 */ /* 0x000fe200078e0a0a */
[----:B------:R-:W-:Y:S01]  /*8510*/  STL [R1+0x4e4], R14 ;  /* 0x0004e40e01007387 */ /* 0x000fe20000100800 */
[----:B------:R-:W-:Y:S01]  /*8520*/  @!P1 IMAD.IADD R7, R7, 0x1, -R46 ;  /* 0x0000000107079824 */ /* 0x000fe200078e0a2e */
[----:B------:R-:W-:Y:S01]  /*8530*/  ISETP.GT.U32.AND P1, PT, R46, R4, PT ;  /* 0x000000042e00720c */ /* 0x000fe20003f24070 */
[----:B------:R-:W-:-:S02]  /*8540*/  @!P5 IMAD.MOV R9, RZ, RZ, -R9 ;  /* 0x000000ffff09d224 */ /* 0x000fc400078e0a09 */
[----:B------:R-:W-:Y:S01]  /*8550*/  IMAD.MOV R17, RZ, RZ, -R17 ;  /* 0x000000ffff117224 */ /* 0x000fe200078e0a11 */
[C---:B------:R-:W-:Y:S01]  /*8560*/  ISETP.GT.U32.AND P4, PT, R46.reuse, R7, PT ;  /* 0x000000072e00720c */ /* 0x040fe20003f84070 */
[C---:B------:R-:W-:Y:S01]  /*8570*/  IMAD R10, R46.reuse, R10, R16 ;  /* 0x0000000a2e0a7224 */ /* 0x040fe200078e0210 */
[----:B------:R0:W-:Y:S01]  /*8580*/  STL [R1+0x4e8], R9 ;  /* 0x0004e80901007387 */ /* 0x0001e20000100800 */
[----:B------:R-:W-:Y:S02]  /*8590*/  IMAD R13, R46, R17, R13 ;  /* 0x000000112e0d7224 */ /* 0x000fe400078e020d */
[--C-:B------:R-:W-:Y:S01]  /*85a0*/  @!P6 IMAD.IADD R8, R8, 0x1, -R46.reuse ;  /* 0x000000010808e824 */ /* 0x100fe200078e0a2e */
[----:B------:R-:W-:Y:S01]  /*85b0*/  ISETP.GT.U32.AND P5, PT, R46, R10, PT ;  /* 0x0000000a2e00720c */ /* 0x000fe20003fa4070 */
[----:B------:R-:W-:Y:S01]  /*85c0*/  VIADD R22, R0, 0x1a8 ;  /* 0x000001a800167836 */ /* 0x000fe20000000000 */
[----:B------:R-:W-:Y:S01]  /*85d0*/  ISETP.GT.U32.AND P6, PT, R46, R13, PT ;  /* 0x0000000d2e00720c */ /* 0x000fe20003fc4070 */
[----:B------:R-:W-:Y:S01]  /*85e0*/  @!P1 IMAD.IADD R4, R4, 0x1, -R46 ;  /* 0x0000000104049824 */ /* 0x000fe200078e0a2e */
[----:B------:R-:W-:Y:S01]  /*85f0*/  ISETP.GE.AND P1, PT, R20, RZ, PT ;  /* 0x000000ff1400720c */ /* 0x000fe20003f26270 */
[----:B------:R-:W-:Y:S01]  /*8600*/  @!P2 IMAD.MOV R8, RZ, RZ, -R8 ;  /* 0x000000ffff08a224 */ /* 0x000fe200078e0a08 */
[----:B------:R-:W-:Y:S01]  /*8610*/  IABS R16, R22 ;  /* 0x0000001600107213 */ /* 0x000fe20000000000 */
[----:B0-----:R-:W-:-:S04]  /*8620*/  IMAD.HI.U32 R9, R49, R15, RZ ;  /* 0x0000000f31097227 */ /* 0x001fc800078e00ff */
[----:B------:R-:W-:Y:S02]  /*8630*/  IMAD.MOV R9, RZ, RZ, -R9 ;  /* 0x000000ffff097224 */ /* 0x000fe400078e0a09 */
[----:B------:R-:W-:Y:S02]  /*8640*/  @!P3 IMAD.MOV R4, RZ, RZ, -R4 ;  /* 0x000000ffff04b224 */ /* 0x000fe400078e0a04 */
[----:B------:R-:W-:Y:S02]  /*8650*/  IMAD R9, R46, R9, R15 ;  /* 0x000000092e097224 */ /* 0x000fe400078e020f */
[--C-:B------:R-:W-:Y:S01]  /*8660*/  @!P4 IMAD.IADD R7, R7, 0x1, -R46.reuse ;  /* 0x000000010707c824 */ /* 0x100fe200078e0a2e */
[----:B------:R-:W-:Y:S01]  /*8670*/  ISETP.GE.AND P4, PT, R21, RZ, PT ;  /* 0x000000ff1500720c */ /* 0x000fe20003f86270 */
[----:B------:R-:W-:Y:S01]  /*8680*/  @!P5 IMAD.IADD R10, R10, 0x1, -R46 ;  /* 0x000000010a0ad824 */ /* 0x000fe200078e0a2e */
[----:B------:R-:W-:Y:S01]  /*8690*/  ISETP.GT.U32.AND P3, PT, R46, R9, PT ;  /* 0x000000092e00720c */ /* 0x000fe20003f64070 */
[----:B------:R-:W-:Y:S01]  /*86a0*/  IMAD.HI.U32 R12, R49, R16, RZ ;  /* 0x00000010310c7227 */ /* 0x000fe200078e00ff */
[----:B------:R-:W-:Y:S01]  /*86b0*/  STL [R1+0x4f0], R4 ;  /* 0x0004f00401007387 */ /* 0x000fe20000100800 */
[----:B------:R-:W-:-:S02]  /*86c0*/  ISETP.GE.AND P5, PT, R18, RZ, PT ;  /* 0x000000ff1200720c */ /* 0x000fc40003fa6270 */
[--C-:B------:R-:W-:Y:S01]  /*86d0*/  @!P6 IMAD.IADD R13, R13, 0x1, -R46.reuse ;  /* 0x000000010d0de824 */ /* 0x100fe200078e0a2e */
[C---:B------:R-:W-:Y:S01]  /*86e0*/  ISETP.GT.U32.AND P6, PT, R46.reuse, R10, PT ;  /* 0x0000000a2e00720c */ /* 0x040fe20003fc4070 */
[----:B------:R-:W-:Y:S01]  /*86f0*/  @!P0 IMAD.IADD R11, R11, 0x1, -R46 ;  /* 0x000000010b0b8824 */ /* 0x000fe200078e0a2e */
[----:B------:R0:W-:Y:S01]  /*8700*/  STL [R1+0x4f4], R8 ;  /* 0x0004f40801007387 */ /* 0x0001e20000100800 */
[----:B------:R-:W-:Y:S01]  /*8710*/  IMAD.MOV R12, RZ, RZ, -R12 ;  /* 0x000000ffff0c7224 */ /* 0x000fe200078e0a0c */
[----:B------:R-:W-:Y:S01]  /*8720*/  ISETP.GE.AND P0, PT, R23, RZ, PT ;  /* 0x000000ff1700720c */ /* 0x000fe20003f06270 */
[----:B------:R-:W-:Y:S01]  /*8730*/  @!P1 IMAD.MOV R7, RZ, RZ, -R7 ;  /* 0x000000ffff079224 */ /* 0x000fe200078e0a07 */
[----:B------:R-:W-:Y:S01]  /*8740*/  ISETP.GE.AND P1, PT, R19, RZ, PT ;  /* 0x000000ff1300720c */ /* 0x000fe20003f26270 */
[C---:B------:R-:W-:Y:S01]  /*8750*/  IMAD R12, R46.reuse, R12, R16 ;  /* 0x0000000c2e0c7224 */ /* 0x040fe200078e0210 */
[----:B------:R-:W-:Y:S01]  /*8760*/  ISETP.GT.U32.AND P2, PT, R46, R13, PT ;  /* 0x0000000d2e00720c */ /* 0x000fe20003f44070 */
[----:B------:R-:W-:Y:S01]  /*8770*/  @!P3 IMAD.IADD R9, R9, 0x1, -R46 ;  /* 0x000000010909b824 */ /* 0x000fe200078e0a2e */
[----:B------:R1:W-:Y:S01]  /*8780*/  STL [R1+0x500], R7 ;  /* 0x0005000701007387 */ /* 0x0003e20000100800 */
[----:B------:R-:W-:-:S02]  /*8790*/  VIADD R18, R0, 0x1a6 ;  /* 0x000001a600127836 */ /* 0x000fc40000000000 */
[----:B0-----:R-:W-:Y:S01]  /*87a0*/  IMAD.MOV.U32 R8, RZ, RZ, R11 ;  /* 0x000000ffff087224 */ /* 0x001fe200078e000b */
[----:B------:R-:W-:Y:S01]  /*87b0*/  ISETP.GT.U32.AND P3, PT, R46, R9, PT ;  /* 0x000000092e00720c */ /* 0x000fe20003f64070 */
[----:B------:R-:W-:Y:S01]  /*87c0*/  @!P6 IMAD.IADD R10, R10, 0x1, -R46 ;  /* 0x000000010a0ae824 */ /* 0x000fe200078e0a2e */
[----:B------:R-:W-:Y:S01]  /*87d0*/  ISETP.GE.AND P6, PT, R22, RZ, PT ;  /* 0x000000ff1600720c */ /* 0x000fe20003fc6270 */
[----:B------:R-:W-:Y:S01]  /*87e0*/  @!P4 IMAD.MOV R8, RZ, RZ, -R8 ;  /* 0x000000ffff08c224 */ /* 0x000fe200078e0a08 */
[----:B------:R-:W-:Y:S01]  /*87f0*/  ISETP.GT.U32.AND P4, PT, R46, R12, PT ;  /* 0x0000000c2e00720c */ /* 0x000fe20003f84070 */
[----:B------:R-:W-:Y:S01]  /*8800*/  IMAD.MOV.U32 R14, RZ, RZ, R10 ;  /* 0x000000ffff0e7224 */ /* 0x000fe200078e000a */
[----:B-1----:R-:W-:Y:S01]  /*8810*/  IABS R7, R18 ;  /* 0x0000001200077213 */ /* 0x002fe20000000000 */
[----:B------:R-:W-:Y:S01]  /*8820*/  VIADD R23, R0, 0x1a7 ;  /* 0x000001a700177836 */ /* 0x000fe20000000000 */
[----:B------:R-:W-:Y:S01]  /*8830*/  STL [R1+0x504], R8 ;  /* 0x0005040801007387 */ /* 0x000fe20000100800 */
[----:B------:R-:W-:-:S02]  /*8840*/  @!P0 IMAD.MOV R14, RZ, RZ, -R14 ;  /* 0x000000ffff0e8224 */ /* 0x000fc400078e0a0e */
[----:B------:R-:W-:Y:S01]  /*8850*/  IMAD.HI.U32 R10, R49, R7, RZ ;  /* 0x00000007310a7227 */ /* 0x000fe200078e00ff */
[----:B------:R-:W-:Y:S02]  /*8860*/  IABS R4, R23 ;  /* 0x0000001700047213 */ /* 0x000fe40000000000 */
[----:B------:R0:W-:Y:S01]  /*8870*/  STL [R1+0x51c], R14 ;  /* 0x00051c0e01007387 */ /* 0x0001e20000100800 */
[----:B------:R-:W-:Y:S02]  /*8880*/  IMAD.MOV R10, RZ, RZ, -R10 ;  /* 0x000000ffff0a7224 */ /* 0x000fe400078e0a0a */
[--C-:B------:R-:W-:Y:S01]  /*8890*/  @!P4 IMAD.IADD R12, R12, 0x1, -R46.reuse ;  /* 0x000000010c0cc824 */ /* 0x100fe200078e0a2e */
[----:B------:R-:W-:Y:S01]  /*88a0*/  ISETP.GE.AND P4, PT, R18, RZ, PT ;  /* 0x000000ff1200720c */ /* 0x000fe20003f86270 */
[----:B------:R-:W-:Y:S02]  /*88b0*/  @!P3 IMAD.IADD R9, R9, 0x1, -R46 ;  /* 0x000000010909b824 */ /* 0x000fe400078e0a2e */
[----:B------:R-:W-:Y:S01]  /*88c0*/  VIADD R19, R0, 0x1a5 ;  /* 0x000001a500137836 */ /* 0x000fe20000000000 */
[C---:B------:R-:W-:Y:S01]  /*88d0*/  ISETP.GT.U32.AND P0, PT, R46.reuse, R12, PT ;  /* 0x0000000c2e00720c */ /* 0x040fe20003f04070 */
[----:B------:R-:W-:-:S02]  /*88e0*/  IMAD R7, R46, R10, R7 ;  /* 0x0000000a2e077224 */ /* 0x000fc400078e0207 */
[----:B0-----:R-:W-:Y:S01]  /*88f0*/  IMAD.MOV.U32 R14, RZ, RZ, R9 ;  /* 0x000000ffff0e7224 */ /* 0x001fe200078e0009 */
[----:B------:R-:W-:Y:S01]  /*8900*/  IABS R8, R19 ;  /* 0x0000001300087213 */ /* 0x000fe20000000000 */
[----:B------:R-:W-:-:S04]  /*8910*/  IMAD.HI.U32 R11, R49, R4, RZ ;  /* 0x00000004310b7227 */ /* 0x000fc800078e00ff */
[----:B------:R-:W-:Y:S01]  /*8920*/  @!P1 IMAD.MOV R14, RZ, RZ, -R14 ;  /* 0x000000ffff0e9224 */ /* 0x000fe200078e0a0e */
[C---:B------:R-:W-:Y:S01]  /*8930*/  ISETP.GT.U32.AND P1, PT, R46.reuse, R7, PT ;  /* 0x000000072e00720c */ /* 0x040fe20003f24070 */
[----:B------:R-:W-:Y:S02]  /*8940*/  IMAD.MOV R11, RZ, RZ, -R11 ;  /* 0x000000ffff0b7224 */ /* 0x000fe400078e0a0b */
        /* <DEDUP_REMOVED lines=39> */
[----:B------:R-:W-:Y:S01]  /*8bc0*/  @!P3 IMAD.IADD R4, R4, 0x1, -R46 ;  /* 0x000000010404b824 */ /* 0x000fe200078e0a2e */
        /* <DEDUP_REMOVED lines=9> */
[C---:B------:R-:W-:Y:S01]  /*8c60*/  IMAD R16, R46.reuse, R16, R10 ;  /* 0x000000102e107224 */ /* 0x040fe200078e020a */
[----:B------:R-:W-:Y:S01]  /*8c70*/  IABS R10, R20 ;  /* 0x00000014000a7213 */ /* 0x000fe20000000000 */
[----:B------:R-:W-:Y:S01]  /*8c80*/  IMAD.MOV.U32 R24, RZ, RZ, R4 ;  /* 0x000000ffff187224 */ /* 0x000fe200078e0004 */
[----:B------:R-:W-:Y:S01]  /*8c90*/  ISETP.GT.U32.AND P6, PT, R46, R11, PT ;  /* 0x0000000b2e00720c */ /* 0x000fe20003fc4070 */
[----:B------:R-:W-:-:S04]  /*8ca0*/  IMAD.HI.U32 R12, R49, R9, RZ ;  /* 0x00000009310c7227 */ /* 0x000fc800078e00ff */
[----:B------:R-:W-:-:S04]  /*8cb0*/  IMAD.HI.U32 R4, R49, R13, RZ ;  /* 0x0000000d31047227 */ /* 0x000fc800078e00ff */
[----:B------:R-:W-:Y:S01]  /*8cc0*/  @!P2 IMAD.MOV R24, RZ, RZ, -R24 ;  /* 0x000000ffff18a224 */ /* 0x000fe200078e0a18 */
[C---:B------:R-:W-:Y:S01]  /*8cd0*/  ISETP.GT.U32.AND P2, PT, R46.reuse, R14, PT ;  /* 0x0000000e2e00720c */ /* 0x040fe20003f44070 */
[----:B------:R-:W-:Y:S02]  /*8ce0*/  IMAD.MOV R12, RZ, RZ, -R12 ;  /* 0x000000ffff0c7224 */ /* 0x000fe400078e0a0c */
[----:B0-----:R-:W-:Y:S01]  /*8cf0*/  IMAD.HI.U32 R17, R49, R10, RZ ;  /* 0x0000000a31117227 */ /* 0x001fe200078e00ff */
[----:B------:R-:W-:Y:S03]  /*8d00*/  STL [R1+0x52c], R24 ;  /* 0x00052c1801007387 */ /* 0x000fe60000100800 */
[----:B------:R-:W-:Y:S02]  /*8d10*/  IMAD.MOV R4, RZ, RZ, -R4 ;  /* 0x000000ffff047224 */ /* 0x000fe400078e0a04 */
[----:B------:R-:W-:-:S02]  /*8d20*/  IMAD R9, R46, R12, R9 ;  /* 0x0000000c2e097224 */ /* 0x000fc400078e0209 */
[----:B------:R-:W-:Y:S02]  /*8d30*/  IMAD.MOV R17, RZ, RZ, -R17 ;  /* 0x000000ffff117224 */ /* 0x000fe400078e0a11 */
[----:B------:R-:W-:Y:S01]  /*8d40*/  @!P1 IMAD.IADD R8, R8, 0x1, -R46 ;  /* 0x0000000108089824 */ /* 0x000fe200078e0a2e */
[C---:B------:R-:W-:Y:S01]  /*8d50*/  ISETP.GT.U32.AND P1, PT, R46.reuse, R16, PT ;  /* 0x000000102e00720c */ /* 0x040fe20003f24070 */
[C---:B------:R-:W-:Y:S02]  /*8d60*/  IMAD R4, R46.reuse, R4, R13 ;  /* 0x000000042e047224 */ /* 0x040fe400078e020d */
[----:B------:R-:W-:Y:S01]  /*8d70*/  @!P4 IMAD.MOV R7, RZ, RZ, -R7 ;  /* 0x000000ffff07c224 */ /* 0x000fe200078e0a07 */
[C---:B------:R-:W-:Y:S01]  /*8d80*/  ISETP.GT.U32.AND P4, PT, R46.reuse, R9, PT ;  /* 0x000000092e00720c */ /* 0x040fe20003f84070 */
[C---:B------:R-:W-:Y:S02]  /*8d90*/  IMAD R10, R46.reuse, R17, R10 ;  /* 0x000000112e0a7224 */ /* 0x040fe400078e020a */
[--C-:B------:R-:W-:Y:S01]  /*8da0*/  @!P6 IMAD.IADD R11, R11, 0x1, -R46.reuse ;  /* 0x000000010b0be824 */ /* 0x100fe200078e0a2e */
[----:B------:R-:W-:Y:S01]  /*8db0*/  ISETP.GT.U32.AND P6, PT, R46, R4, PT ;  /* 0x000000042e00720c */ /* 0x000fe20003fc4070 */
[----:B------:R-:W-:Y:S01]  /*8dc0*/  VIADD R23, R0, 0x19e ;  /* 0x0000019e00177836 */ /* 0x000fe20000000000 */
[----:B------:R0:W-:Y:S01]  /*8dd0*/  STL [R1+0x530], R7 ;  /* 0x0005300701007387 */ /* 0x0001e20000100800 */
[----:B------:R-:W-:Y:S01]  /*8de0*/  @!P2 IMAD.IADD R14, R14, 0x1, -R46 ;  /* 0x000000010e0ea824 */ /* 0x000fe200078e0a2e */
[----:B------:R-:W-:Y:S01]  /*8df0*/  ISETP.GT.U32.AND P2, PT, R46, R10, PT ;  /* 0x0000000a2e00720c */ /* 0x000fe20003f44070 */
[----:B------:R-:W-:Y:S01]  /*8e00*/  VIADD R18, R0, 0x19d ;  /* 0x0000019d00127836 */ /* 0x000fe20000000000 */
[----:B------:R-:W-:Y:S01]  /*8e10*/  IABS R15, R23 ;  /* 0x00000017000f7213 */ /* 0x000fe20000000000 */
[----:B------:R-:W-:-:S02]  /*8e20*/  @!P5 IMAD.MOV R8, RZ, RZ, -R8 ;  /* 0x000000ffff08d224 */ /* 0x000fc400078e0a08 */
[--C-:B------:R-:W-:Y:S01]  /*8e30*/  @!P1 IMAD.IADD R16, R16, 0x1, -R46.reuse ;  /* 0x0000000110109824 */ /* 0x100fe200078e0a2e */
[----:B------:R-:W-:Y:S01]  /*8e40*/  IABS R12, R18 ;  /* 0x00000012000c7213 */ /* 0x000fe20000000000 */
[----:B------:R-:W-:Y:S01]  /*8e50*/  @!P4 IMAD.IADD R9, R9, 0x1, -R46 ;  /* 0x000000010909c824 */ /* 0x000fe200078e0a2e */
[----:B------:R-:W-:Y:S01]  /*8e60*/  ISETP.GE.AND P1, PT, R19, RZ, PT ;  /* 0x000000ff1300720c */ /* 0x000fe20003f26270 */
[----:B------:R1:W-:Y:S01]  /*8e70*/  STL [R1+0x538], R8 ;  /* 0x0005380801007387 */ /* 0x0003e20000100800 */
[----:B0-----:R-:W-:Y:S01]  /*8e80*/  IMAD.HI.U32 R7, R49, R15, RZ ;  /* 0x0000000f31077227 */ /* 0x001fe200078e00ff */
[----:B------:R-:W-:-:S03]  /*8e90*/  ISETP.GE.AND P4, PT, R22, RZ, PT ;  /* 0x000000ff1600720c */ /* 0x000fc60003f86270 */
[----:B------:R-:W-:Y:S02]  /*8ea0*/  VIADD R19, R0, 0x19c ;  /* 0x0000019c00137836 */ /* 0x000fe40000000000 */
[----:B------:R-:W-:Y:S01]  /*8eb0*/  @!P6 IMAD.IADD R4, R4, 0x1, -R46 ;  /* 0x000000010404e824 */ /* 0x000fe200078e0a2e */
[C---:B------:R-:W-:Y:S01]  /*8ec0*/  ISETP.GT.U32.AND P6, PT, R46.reuse, R16, PT ;  /* 0x000000102e00720c */ /* 0x040fe20003fc4070 */
[----:B------:R-:W-:Y:S01]  /*8ed0*/  @!P0 IMAD.MOV R14, RZ, RZ, -R14 ;  /* 0x000000ffff0e8224 */ /* 0x000fe200078e0a0e */
[----:B------:R-:W-:Y:S01]  /*8ee0*/  IABS R13, R19 ;  /* 0x00000013000d7213 */ /* 0x000fe20000000000 */
[----:B-1----:R-:W-:Y:S01]  /*8ef0*/  IMAD.MOV.U32 R8, RZ, RZ, R11 ;  /* 0x000000ffff087224 */ /* 0x002fe200078e000b */
[----:B------:R-:W-:Y:S01]  /*8f00*/  ISETP.GT.U32.AND P0, PT, R46, R4, PT ;  /* 0x000000042e00720c */ /* 0x000fe20003f04070 */
[----:B------:R-:W-:Y:S01]  /*8f10*/  IMAD.HI.U32 R17, R49, R12, RZ ;  /* 0x0000000c31117227 */ /* 0x000fe200078e00ff */
[----:B------:R-:W-:Y:S03]  /*8f20*/  STL [R1+0x53c], R14 ;  /* 0x00053c0e01007387 */ /* 0x000fe60000100800 */
[----:B------:R-:W-:-:S02]  /*8f30*/  IMAD.MOV R7, RZ, RZ, -R7 ;  /* 0x000000ffff077224 */ /* 0x000fc400078e0a07 */
[----:B------:R-:W-:Y:S01]  /*8f40*/  @!P2 IMAD.IADD R10, R10, 0x1, -R46 ;  /* 0x000000010a0aa824 */ /* 0x000fe200078e0a2e */
[C---:B------:R-:W-:Y:S01]  /*8f50*/  ISETP.GT.U32.AND P2, PT, R46.reuse, R9, PT ;  /* 0x000000092e00720c */ /* 0x040fe20003f44070 */
[----:B------:R-:W-:Y:S02]  /*8f60*/  @!P3 IMAD.MOV R8, RZ, RZ, -R8 ;  /* 0x000000ffff08b224 */ /* 0x000fe400078e0a08 */
        /* <DEDUP_REMOVED lines=9> */
[--C-:B------:R-:W-:Y:S01]  /*9000*/  @!P2 IMAD.IADD R9, R9, 0x1, -R46.reuse ;  /* 0x000000010909a824 */ /* 0x100fe200078e0a2e */
[----:B------:R-:W-:Y:S01]  /*9010*/  ISETP.GE.AND P2, PT, R20, RZ, PT ;  /* 0x000000ff1400720c */ /* 0x000fe20003f46270 */
[----:B------:R-:W-:Y:S01]  /*9020*/  @!P0 IMAD.IADD R4, R4, 0x1, -R46 ;  /* 0x0000000104048824 */ /* 0x000fe200078e0a2e */
[----:B------:R-:W-:Y:S01]  /*9030*/  IABS R15, R22 ;  /* 0x00000016000f7213 */ /* 0x000fe20000000000 */
[----:B0-----:R-:W-:Y:S01]  /*9040*/  IMAD.HI.U32 R8, R49, R13, RZ ;  /* 0x0000000d31087227 */ /* 0x001fe200078e00ff */
[----:B------:R-:W-:-:S03]  /*9050*/  ISETP.GE.AND P0, PT, R23, RZ, PT ;  /* 0x000000ff1700720c */ /* 0x000fc60003f06270 */
[----:B------:R-:W-:Y:S02]  /*9060*/  IMAD.MOV R8, RZ, RZ, -R8 ;  /* 0x000000ffff087224 */ /* 0x000fe400078e0a08 */
[----:B------:R-:W-:Y:S02]  /*9070*/  @!P4 IMAD.MOV R9, RZ, RZ, -R9 ;  /* 0x000000ffff09c224 */ /* 0x000fe400078e0a09 */
[----:B------:R-:W-:Y:S02]  /*9080*/  IMAD R8, R46, R8, R13 ;  /* 0x000000082e087224 */ /* 0x000fe400078e020d */
[--C-:B------:R-:W-:Y:S01]  /*9090*/  @!P5 IMAD.IADD R10, R10, 0x1, -R46.reuse ;  /* 0x000000010a0ad824 */ /* 0x100fe200078e0a2e */
[----:B------:R-:W-:Y:S01]  /*90a0*/  ISETP.GE.AND P5, PT, R21, RZ, PT ;  /* 0x000000ff1500720c */ /* 0x000fe20003fa6270 */
[--C-:B------:R-:W-:Y:S01]  /*90b0*/  @!P3 IMAD.IADD R7, R7, 0x1, -R46.reuse ;  /* 0x000000010707b824 */ /* 0x100fe200078e0a2e */
[----:B------:R-:W-:Y:S01]  /*90c0*/  ISETP.GT.U32.AND P4, PT, R46, R8, PT ;  /* 0x000000082e00720c */ /* 0x000fe20003f84070 */
[----:B------:R-:W-:Y:S01]  /*90d0*/  IMAD.HI.U32 R11, R49, R15, RZ ;  /* 0x0000000f310b7227 */ /* 0x000fe200078e00ff */
[----:B------:R-:W-:Y:S01]  /*90e0*/  ISETP.GE.AND P3, PT, R18, RZ, PT ;  /* 0x000000ff1200720c */ /* 0x000fe20003f66270 */
[----:B------:R0:W-:Y:S02]  /*90f0*/  STL [R1+0x54c], R9 ;  /* 0x00054c0901007387 */ /* 0x0001e40000100800 */
[----:B------:R-:W-:Y:S01]  /*9100*/  @!P6 IMAD.IADD R12, R12, 0x1, -R46 ;  /* 0x000000010c0ce824 */ /* 0x000fe200078e0a2e */
[----:B------:R-:W-:Y:S01]  /*9110*/  ISETP.GT.U32.AND P6, PT, R46, R7, PT ;  /* 0x000000072e00720c */ /* 0x000fe20003fc4070 */
[----:B------:R-:W-:-:S02]  /*9120*/  IMAD.MOV R11, RZ, RZ, -R11 ;  /* 0x000000ffff0b7224 */ /* 0x000fc400078e0a0b */
[----:B------:R-:W-:Y:S02]  /*9130*/  IMAD.MOV.U32 R13, RZ, RZ, R4 ;  /* 0x000000ffff0d7224 */ /* 0x000fe400078e0004 */
[----:B------:R-:W-:Y:S02]  /*9140*/  IMAD R11, R46, R11, R15 ;  /* 0x0000000b2e0b7224 */ /* 0x000fe400078e020f */
[----:B------:R-:W-:Y:S02]  /*9150*/  @!P4 IMAD.IADD R8, R8, 0x1, -R46 ;  /* 0x000000010808c824 */ /* 0x000fe400078e0a2e */
[----:B------:R-:W-:Y:S02]  /*9160*/  IMAD.MOV.U32 R14, RZ, RZ, R16 ;  /* 0x000000ffff0e7224 */ /* 0x000fe400078e0010 */
[----:B------:R-:W-:Y:S01]  /*9170*/  VIADD R18, R0, 0x199 ;  /* 0x0000019900127836 */ /* 0x000fe20000000000 */
[C---:B------:R-:W-:Y:S01]  /*9180*/  ISETP.GT.U32.AND P4, PT, R46.reuse, R8, PT ;  /* 0x000000082e00720c */ /* 0x040fe20003f84070 */
[----:B------:R-:W-:Y:S01]  /*9190*/  @!P5 IMAD.MOV R13, RZ, RZ, -R13 ;  /* 0x000000ffff0dd224 */ /* 0x000fe200078e0a0d */
[C---:B------:R-:W-:Y:S01]  /*91a0*/  ISETP.GT.U32.AND P5, PT, R46.reuse, R11, PT ;  /* 0x0000000b2e00720c */ /* 0x040fe20003fa4070 */
[----:B------:R-:W-:Y:S01]  /*91b0*/  @!P1 IMAD.MOV R14, RZ, RZ, -R14 ;  /* 0x000000ffff0e9224 */ /* 0x000fe200078e0a0e */
[----:B------:R-:W-:Y:S01]  /*91c0*/  IABS R4, R18 ;  /* 0x0000001200047213 */ /* 0x000fe20000000000 */
[----:B------:R-:W-:Y:S01]  /*91d0*/  @!P6 IMAD.IADD R7, R7, 0x1, -R46 ;  /* 0x000000010707e824 */ /* 0x000fe200078e0a2e */
[----:B------:R-:W-:Y:S01]  /*91e0*/  ISETP.GT.U32.AND P1, PT, R46, R12, PT ;  /* 0x0000000c2e00720c */ /* 0x000fe20003f24070 */
[----:B------:R-:W-:Y:S01]  /*91f0*/  @!P2 IMAD.MOV R10, RZ, RZ, -R10 ;  /* 0x000000ffff0aa224 */ /* 0x000fe200078e0a0a */
[----:B------:R1:W-:Y:S01]  /*9200*/  STL [R1+0x554], R14 ;  /* 0x0005540e01007387 */ /* 0x0003e20000100800 */
[C---:B------:R-:W-:Y:S01]  /*9210*/  VIADD R23, R0.reuse, 0x19a ;  /* 0x0000019a00177836 */ /* 0x040fe20000000000 */
[----:B------:R-:W-:Y:S01]  /*9220*/  ISETP.GE.AND P2, PT, R19, RZ, PT ;  /* 0x000000ff1300720c */ /* 0x000fe20003f46270 */
[----:B------:R-:W-:Y:S01]  /*9230*/  VIADD R19, R0, 0x198 ;  /* 0x0000019800137836 */ /* 0x000fe20000000000 */
[----:B------:R2:W-:Y:S01]  /*9240*/  STL [R1+0x55c], R10 ;  /* 0x00055c0a01007387 */ /* 0x0005e20000100800 */
[--C-:B------:R-:W-:Y:S01]  /*9250*/  @!P4 IMAD.IADD R8, R8, 0x1, -R46.reuse ;  /* 0x000000010808c824 */ /* 0x100fe200078e0a2e */
[----:B0-----:R-:W-:Y:S01]  /*9260*/  IABS R9, R23 ;  /* 0x0000001700097213 */ /* 0x001fe20000000000 */
[----:B------:R-:W-:Y:S01]  /*9270*/  @!P5 IMAD.IADD R11, R11, 0x1, -R46 ;  /* 0x000000010b0bd824 */ /* 0x000fe200078e0a2e */
[----:B------:R0:W-:Y:S01]  /*9280*/  STL [R1+0x560], R13 ;  /* 0x0005600d01007387 */ /* 0x0001e20000100800 */
[----:B------:R-:W-:Y:S01]  /*9290*/  ISETP.GE.AND P6, PT, R22, RZ, PT ;  /* 0x000000ff1600720c */ /* 0x000fe20003fc6270 */
[----:B-1----:R-:W-:Y:S01]  /*92a0*/  IMAD.MOV.U32 R14, RZ, RZ, R7 ;  /* 0x000000ffff0e7224 */ /* 0x002fe200078e0007 */
[----:B------:R-:W-:Y:S01]  /*92b0*/  ISETP.GE.AND P5, PT, R18, RZ, PT ;  /* 0x000000ff1200720c */ /* 0x000fe20003fa6270 */
[----:B------:R-:W-:Y:S01]  /*92c0*/  IMAD.HI.U32 R7, R49, R4, RZ ;  /* 0x0000000431077227 */ /* 0x000fe200078e00ff */
[----:B--2---:R-:W-:-:S03]  /*92d0*/  IABS R10, R19 ;  /* 0x00000013000a7213 */ /* 0x004fc60000000000 */
[----:B------:R-:W-:Y:S01]  /*92e0*/  @!P0 IMAD.MOV R14, RZ, RZ, -R14 ;  /* 0x000000ffff0e8224 */ /* 0x000fe200078e0a0e */
[C---:B------:R-:W-:Y:S01]  /*92f0*/  ISETP.GT.U32.AND P0, PT, R46.reuse, R11, PT ;  /* 0x0000000b2e00720c */ /* 0x040fe20003f04070 */
[----:B------:R-:W-:Y:S02]  /*9300*/  IMAD.MOV R7, RZ, RZ, -R7 ;  /* 0x000000ffff077224 */ /* 0x000fe400078e0a07 */
[----:B0-----:R-:W-:Y:S01]  /*9310*/  IMAD.HI.U32 R13, R49, R9, RZ ;  /* 0x00000009310d7227 */ /* 0x001fe200078e00ff */
[----:B------:R0:W-:Y:S03]  /*9320*/  STL [R1+0x564], R14 ;  /* 0x0005640e01007387 */ /* 0x0001e60000100800 */
[----:B------:R-:W-:Y:S02]  /*9330*/  IMAD R4, R46, R7, R4 ;  /* 0x000000072e047224 */ /* 0x000fe400078e0204 */
[----:B------:R-:W-:-:S02]  /*9340*/  IMAD.MOV R13, RZ, RZ, -R13 ;  /* 0x000000ffff0d7224 */ /* 0x000fc400078e0a0d */
[----:B------:R-:W-:Y:S01]  /*9350*/  @!P1 IMAD.IADD R12, R12, 0x1, -R46 ;  /* 0x000000010c0c9824 */ /* 0x000fe200078e0a2e */
[----:B------:R-:W-:Y:S01]  /*9360*/  ISETP.GE.AND P1, PT, R23, RZ, PT ;  /* 0x000000ff1700720c */ /* 0x000fe20003f26270 */
[C---:B------:R-:W-:Y:S02]  /*9370*/  IMAD R9, R46.reuse, R13, R9 ;  /* 0x0000000d2e097224 */ /* 0x040fe400078e0209 */
[----:B0-----:R-:W-:Y:S02]  /*9380*/  IMAD.MOV.U32 R14, RZ, RZ, R8 ;  /* 0x000000ffff0e7224 */ /* 0x001fe400078e0008 */
[----:B------:R-:W-:Y:S01]  /*9390*/  IMAD.HI.U32 R13, R49, R10, RZ ;  /* 0x0000000a310d7227 */ /* 0x000fe200078e00ff */
[----:B------:R-:W-:-:S03]  /*93a0*/  ISETP.GT.U32.AND P4, PT, R46, R9, PT ;  /* 0x000000092e00720c */ /* 0x000fc60003f84070 */
[----:B------:R-:W-:Y:S01]  /*93b0*/  @!P2 IMAD.MOV R14, RZ, RZ, -R14 ;  /* 0x000000ffff0ea224 */ /* 0x000fe200078e0a0e */
        /* <DEDUP_REMOVED lines=10> */
[----:B------:R-:W-:Y:S01]  /*9460*/  ISETP.GE.AND P0, PT, R23, RZ, PT ;  /* 0x000000ff1700720c */ /* 0x000fe20003f06270 */
[----:B------:R-:W-:-:S02]  /*9470*/  @!P2 IMAD.IADD R4, R4, 0x1, -R46 ;  /* 0x000000010404a824 */ /* 0x000fc400078e0a2e */
[----:B------:R-:W-:Y:S01]  /*9480*/  IMAD.MOV.U32 R17, RZ, RZ, R11 ;  /* 0x000000ffff117224 */ /* 0x000fe200078e000b */
[----:B0-----:R-:W-:Y:S01]  /*9490*/  IABS R12, R18 ;  /* 0x00000012000c7213 */ /* 0x001fe20000000000 */
[----:B------:R-:W-:Y:S01]  /*94a0*/  @!P4 IMAD.IADD R9, R9, 0x1, -R46 ;  /* 0x000000010909c824 */ /* 0x000fe200078e0a2e */
[C---:B------:R-:W-:Y:S01]  /*94b0*/  ISETP.GT.U32.AND P2, PT, R46.reuse, R4, PT ;  /* 0x000000042e00720c */ /* 0x040fe20003f44070 */
[----:B------:R-:W-:Y:S01]  /*94c0*/  @!P6 IMAD.MOV R17, RZ, RZ, -R17 ;  /* 0x000000ffff11e224 */ /* 0x000fe200078e0a11 */
[----:B-1----:R-:W-:Y:S01]  /*94d0*/  IABS R14, R23 ;  /* 0x00000017000e7213 */ /* 0x002fe20000000000 */
        /* <DEDUP_REMOVED lines=46> */
[----:B------:R-:W-:Y:S02]  /*97c0*/  IMAD R8, R46, R17, R8 ;  /* 0x000000112e087224 */ /* 0x000fe400078e0208 */
        /* <DEDUP_REMOVED lines=24> */
[----:B------:R0:W-:Y:S03]  /*9950*/  STL [R1+0x588], R14 ;  /* 0x0005880e01007387 */ /* 0x0001e60000100800 */
        /* <DEDUP_REMOVED lines=15> */
[----:B0-----:R-:W-:Y:S01]  /*9a50*/  IMAD.MOV.U32 R14, RZ, RZ, R16 ;  /* 0x000000ffff0e7224 */ /* 0x001fe200078e0010 */
[----:B------:R-:W-:Y:S01]  /*9a60*/  IABS R15, R22 ;  /* 0x00000016000f7213 */ /* 0x000fe20000000000 */
[----:B-1----:R-:W-:-:S04]  /*9a70*/  IMAD.HI.U32 R10, R49, R13, RZ ;  /* 0x0000000d310a7227 */ /* 0x002fc800078e00ff */
        /* <DEDUP_REMOVED lines=13> */
[--C-:B------:R-:W-:Y:S01]  /*9b50*/  @!P0 IMAD.IADD R9, R9, 0x1, -R46.reuse ;  /* 0x0000000109098824 */ /* 0x100fe200078e0a2e */
[----:B------:R-:W-:Y:S01]  /*9b60*/  ISETP.GE.AND P0, PT, R23, RZ, PT ;  /* 0x000000ff1700720c */ /* 0x000fe20003f06270 */
[----:B------:R-:W-:Y:S02]  /*9b70*/  IMAD R12, R46, R12, R15 ;  /* 0x0000000c2e0c7224 */ /* 0x000fe400078e020f */
[----:B------:R-:W-:Y:S02]  /*9b80*/  @!P5 IMAD.IADD R10, R10, 0x1, -R46 ;  /* 0x000000010a0ad824 */ /* 0x000fe400078e0a2e */
[----:B------:R-:W-:Y:S01]  /*9b90*/  @!P2 IMAD.MOV R14, RZ, RZ, -R14 ;  /* 0x000000ffff0ea224 */ /* 0x000fe200078e0a0e */
[C---:B------:R-:W-:Y:S01]  /*9ba0*/  ISETP.GT.U32.AND P2, PT, R46.reuse, R11, PT ;  /* 0x0000000b2e00720c */ /* 0x040fe20003f44070 */
[----:B------:R-:W-:Y:S01]  /*9bb0*/  @!P1 IMAD.MOV R8, RZ, RZ, -R8 ;  /* 0x000000ffff089224 */ /* 0x000fe200078e0a08 */
[----:B------:R-:W-:Y:S01]  /*9bc0*/  ISETP.GT.U32.AND P5, PT, R46, R10, PT ;  /* 0x0000000a2e00720c */ /* 0x000fe20003fa4070 */
[----:B------:R-:W-:Y:S01]  /*9bd0*/  VIADD R18, R0, 0x18c ;  /* 0x0000018c00127836 */ /* 0x000fe20000000000 */
[----:B------:R1:W-:Y:S01]  /*9be0*/  STL [R1+0x598], R14 ;  /* 0x0005980e01007387 */ /* 0x0003e20000100800 */
[----:B------:R-:W-:Y:S01]  /*9bf0*/  @!P3 IMAD.MOV R9, RZ, RZ, -R9 ;  /* 0x000000ffff09b224 */ /* 0x000fe200078e0a09 */
[----:B------:R-:W-:Y:S01]  /*9c00*/  ISETP.GT.U32.AND P3, PT, R46, R12, PT ;  /* 0x0000000c2e00720c */ /* 0x000fe20003f64070 */
[--C-:B------:R-:W-:Y:S01]  /*9c10*/  @!P6 IMAD.IADD R4, R4, 0x1, -R46.reuse ;  /* 0x000000010404e824 */ /* 0x100fe200078e0a2e */
[----:B------:R2:W-:Y:S01]  /*9c20*/  STL [R1+0x59c], R8 ;  /* 0x00059c0801007387 */ /* 0x0005e20000100800 */
[C---:B------:R-:W-:Y:S01]  /*9c30*/  VIADD R23, R0.reuse, 0x18d ;  /* 0x0000018d00177836 */ /* 0x040fe20000000000 */
[----:B------:R-:W-:Y:S01]  /*9c40*/  ISETP.GE.AND P1, PT, R19, RZ, PT ;  /* 0x000000ff1300720c */ /* 0x000fe20003f26270 */
[----:B------:R-:W-:Y:S01]  /*9c50*/  VIADD R19, R0, 0x18b ;  /* 0x0000018b00137836 */ /* 0x000fe20000000000 */
[----:B------:R3:W-:Y:S01]  /*9c60*/  STL [R1+0x5a0], R9 ;  /* 0x0005a00901007387 */ /* 0x0007e20000100800 */
[----:B------:R-:W-:Y:S01]  /*9c70*/  @!P2 IMAD.IADD R11, R11, 0x1, -R46 ;  /* 0x000000010b0ba824 */ /* 0x000fe200078e0a2e */
[----:B0-----:R-:W-:Y:S01]  /*9c80*/  IABS R7, R23 ;  /* 0x0000001700077213 */ /* 0x001fe20000000000 */
[----:B-1----:R-:W-:Y:S01]  /*9c90*/  IMAD.MOV.U32 R14, RZ, RZ, R4 ;  /* 0x000000ffff0e7224 */ /* 0x002fe200078e0004 */
[----:B------:R-:W-:Y:S01]  /*9ca0*/  ISETP.GE.AND P6, PT, R22, RZ, PT ;  /* 0x000000ff1600720c */ /* 0x000fe20003fc6270 */
[----:B------:R-:W-:Y:S01]  /*9cb0*/  @!P5 IMAD.IADD R10, R10, 0x1, -R46 ;  /* 0x000000010a0ad824 */ /* 0x000fe200078e0a2e */
[----:B--2---:R-:W-:Y:S01]  /*9cc0*/  IABS R8, R18 ;  /* 0x0000001200087213 */ /* 0x004fe20000000000 */
[----:B------:R-:W-:Y:S01]  /*9cd0*/  @!P0 IMAD.MOV R14, RZ, RZ, -R14 ;  /* 0x000000ffff0e8224 */ /* 0x000fe200078e0a0e */
[----:B------:R-:W-:Y:S01]  /*9ce0*/  ISETP.GE.AND P2, PT, R23, RZ, PT ;  /* 0x000000ff1700720c */ /* 0x000fe20003f46270 */
[----:B------:R-:W-:Y:S01]  /*9cf0*/  @!P3 IMAD.IADD R12, R12, 0x1, -R46 ;  /* 0x000000010c0cb824 */ /* 0x000fe200078e0a2e */
[----:B---3--:R-:W-:Y:S01]  /*9d00*/  IABS R9, R19 ;  /* 0x0000001300097213 */ /* 0x008fe20000000000 */
[----:B------:R-:W-:Y:S01]  /*9d10*/  IMAD.HI.U32 R4, R49, R8, RZ ;  /* 0x0000000831047227 */ /* 0x000fe200078e00ff */
[----:B------:R0:W-:Y:S01]  /*9d20*/  STL [R1+0x5a4], R14 ;  /* 0x0005a40e01007387 */ /* 0x0001e20000100800 */
[----:B------:R-:W-:-:S02]  /*9d30*/  ISETP.GE.AND P3, PT, R18, RZ, PT ;  /* 0x000000ff1200720c */ /* 0x000fc40003f66270 */
[----:B------:R-:W-:Y:S01]  /*9d40*/  IMAD.MOV R4, RZ, RZ, -R4 ;  /* 0x000000ffff047224 */ /* 0x000fe200078e0a04 */
[----:B------:R-:W-:Y:S01]  /*9d50*/  ISETP.GT.U32.AND P0, PT, R46, R12, PT ;  /* 0x0000000c2e00720c */ /* 0x000fe20003f04070 */
[----:B------:R-:W-:-:S04]  /*9d60*/  IMAD.HI.U32 R13, R49, R7, RZ ;  /* 0x00000007310d7227 */ /* 0x000fc800078e00ff */
[C---:B------:R-:W-:Y:S02]  /*9d70*/  IMAD R8, R46.reuse, R4, R8 ;  /* 0x000000042e087224 */ /* 0x040fe400078e0208 */
[----:B0-----:R-:W-:Y:S02]  /*9d80*/  IMAD.MOV.U32 R14, RZ, RZ, R10 ;  /* 0x000000ffff0e7224 */ /* 0x001fe400078e000a */
[----:B------:R-:W-:Y:S02]  /*9d90*/  IMAD.MOV R13, RZ, RZ, -R13 ;  /* 0x000000ffff0d7224 */ /* 0x000fe400078e0a0d */
[----:B------:R-:W-:Y:S01]  /*9da0*/  @!P1 IMAD.MOV R14, RZ, RZ, -R14 ;  /* 0x000000ffff0e9224 */ /* 0x000fe200078e0a0e */
[C---:B------:R-:W-:Y:S01]  /*9db0*/  ISETP.GT.U32.AND P1, PT, R46.reuse, R8, PT ;  /* 0x000000082e00720c */ /* 0x040fe20003f24070 */
        /* <DEDUP_REMOVED lines=8> */
[--C-:B------:R-:W-:Y:S02]  /*9e40*/  @!P0 IMAD.IADD R12, R12, 0x1, -R46.reuse ;  /* 0x000000010c0c8824 */ /* 0x100fe400078e0a2e */
        /* <DEDUP_REMOVED lines=22> */
[C---:B------:R-:W-:Y:S01]  /*9fb0*/  ISETP.GT.U32.AND P1, PT, R46.reuse, R14, PT ;  /* 0x0000000e2e00720c */ /* 0x040fe20003f24070 */
        /* <DEDUP_REMOVED lines=99> */
[----:B------:R-:W-:Y:S01]  /*a5f0*/  ISETP.GT.U32.AND P4, PT, R46, R11, PT ;  /* 0x0000000b2e00720c */ /* 0x000fe20003f84070 */
        /* <DEDUP_REMOVED lines=92> */
[--C-:B------:R-:W-:Y:S01]  /*abc0*/  @!P2 IMAD.IADD R10, R10, 0x1, -R46.reuse ;  /* 0x000000010a0aa824 */ /* 0x100fe200078e0a2e */
        /* <DEDUP_REMOVED lines=51> */
[C---:B------:R-:W-:Y:S02]  /*af00*/  IMAD R10, R46.reuse, R10, R13 ;  /* 0x0000000a2e0a7224 */ /* 0x040fe400078e020d */
        /* <DEDUP_REMOVED lines=20> */
[--C-:B------:R-:W-:Y:S01]  /*b050*/  @!P6 IMAD.IADD R7, R7, 0x1, -R46.reuse ;  /* 0x000000010707e824 */ /* 0x100fe200078e0a2e */
        /* <DEDUP_REMOVED lines=57> */
[--C-:B------:R-:W-:Y:S01]  /*b3f0*/  @!P1 IMAD.IADD R4, R4, 0x1, -R46.reuse ;  /* 0x0000000104049824 */ /* 0x100fe200078e0a2e */
[C---:B------:R-:W-:Y:S01]  /*b400*/  ISETP.GT.U32.AND P1, PT, R46.reuse, R14, PT ;  /* 0x0000000e2e00720c */ /* 0x040fe20003f24070 */
[----:B------:R-:W-:Y:S01]  /*b410*/  @!P6 IMAD.IADD R9, R9, 0x1, -R46 ;  /* 0x000000010909e824 */ /* 0x000fe200078e0a2e */
[----:B------:R-:W-:Y:S01]  /*b420*/  ISETP.GT.U32.AND P6, PT, R46, R11, PT ;  /* 0x0000000b2e00720c */ /* 0x000fe20003fc4070 */
[----:B------:R-:W-:-:S02]  /*b430*/  VIADD R19, R0, 0x16d ;  /* 0x0000016d00137836 */ /* 0x000fc40000000000 */
[C---:B------:R-:W-:Y:S02]  /*b440*/  VIADD R21, R0.reuse, 0x16b ;  /* 0x0000016b00157836 */ /* 0x040fe40000000000 */
[----:B------:R-:W-:Y:S01]  /*b450*/  VIADD R22, R0, 0x16e ;  /* 0x0000016e00167836 */ /* 0x000fe20000000000 */
[----:B------:R-:W-:Y:S01]  /*b460*/  IABS R10, R19 ;  /* 0x00000013000a7213 */ /* 0x000fe20000000000 */
[----:B------:R-:W-:Y:S01]  /*b470*/  @!P4 IMAD.IADD R8, R8, 0x1, -R46 ;  /* 0x000000010808c824 */ /* 0x000fe200078e0a2e */
[----:B------:R-:W-:Y:S01]  /*b480*/  IABS R13, R21 ;  /* 0x00000015000d7213 */ /* 0x000fe20000000000 */
[----:B------:R-:W-:Y:S01]  /*b490*/  VIADD R20, R0, 0x16c ;  /* 0x0000016c00147836 */ /* 0x000fe20000000000 */
[----:B------:R-:W-:Y:S01]  /*b4a0*/  IABS R7, R22 ;  /* 0x0000001600077213 */ /* 0x000fe20000000000 */
[----:B------:R-:W-:Y:S01]  /*b4b0*/  IMAD.HI.U32 R16, R49, R10, RZ ;  /* 0x0000000a31107227 */ /* 0x000fe200078e00ff */
[----:B------:R-:W-:-:S03]  /*b4c0*/  ISETP.GE.AND P4, PT, R18, RZ, PT ;  /* 0x000000ff1200720c */ /* 0x000fc60003f86270 */
[--C-:B------:R-:W-:Y:S01]  /*b4d0*/  @!P1 IMAD.IADD R14, R14, 0x1, -R46.reuse ;  /* 0x000000010e0e9824 */ /* 0x100fe200078e0a2e */
[C---:B------:R-:W-:Y:S01]  /*b4e0*/  ISETP.GT.U32.AND P1, PT, R46.reuse, R9, PT ;  /* 0x000000092e00720c */ /* 0x040fe20003f24070 */
[----:B------:R-:W-:Y:S02]  /*b4f0*/  @!P6 IMAD.IADD R11, R11, 0x1, -R46 ;  /* 0x000000010b0be824 */ /* 0x000fe400078e0a2e */
[----:B------:R-:W-:Y:S02]  /*b500*/  IMAD.MOV R16, RZ, RZ, -R16 ;  /* 0x000000ffff107224 */ /* 0x000fe400078e0a10 */
[----:B------:R-:W-:Y:S01]  /*b510*/  IMAD.MOV.U32 R24, RZ, RZ, R8 ;  /* 0x000000ffff187224 */ /* 0x000fe200078e0008 */
[C---:B------:R-:W-:Y:S01]  /*b520*/  ISETP.GT.U32.AND P6, PT, R46.reuse, R11, PT ;  /* 0x0000000b2e00720c */ /* 0x040fe20003fc4070 */
[----:B------:R-:W-:Y:S01]  /*b530*/  IMAD R16, R46, R16, R10 ;  /* 0x000000102e107224 */ /* 0x000fe200078e020a */
[----:B------:R-:W-:Y:S01]  /*b540*/  IABS R10, R20 ;  /* 0x00000014000a7213 */ /* 0x000fe20000000000 */
[----:B------:R-:W-:-:S04]  /*b550*/  IMAD.HI.U32 R8, R49, R13, RZ ;  /* 0x0000000d31087227 */ /* 0x000fc800078e00ff */
[----:B------:R-:W-:-:S04]  /*b560*/  IMAD.HI.U32 R12, R49, R7, RZ ;  /* 0x00000007310c7227 */ /* 0x000fc800078e00ff */
[----:B------:R-:W-:Y:S01]  /*b570*/  @!P2 IMAD.MOV R24, RZ, RZ, -R24 ;  /* 0x000000ffff18a224 */ /* 0x000fe200078e0a18 */
[----:B------:R-:W-:Y:S01]  /*b580*/  ISETP.GT.U32.AND P2, PT, R46, R14, PT ;  /* 0x0000000e2e00720c */ /* 0x000fe20003f44070 */
[----:B------:R-:W-:Y:S02]  /*b590*/  IMAD.MOV R8, RZ, RZ, -R8 ;  /* 0x000000ffff087224 */ /* 0x000fe400078e0a08 */
[----:B------:R-:W-:Y:S01]  /*b5a0*/  IMAD.MOV R12, RZ, RZ, -R12 ;  /* 0x000000ffff0c7224 */ /* 0x000fe200078e0a0c */
[----:B------:R-:W-:Y:S01]  /*b5b0*/  STL [R1+0x63c], R24 ;  /* 0x00063c1801007387 */ /* 0x000fe20000100800 */
[----:B0-----:R-:W-:-:S04]  /*b5c0*/  IMAD.HI.U32 R17, R49, R10, RZ ;  /* 0x0000000a31117227 */ /* 0x001fc800078e00ff */
[--C-:B------:R-:W-:Y:S01]  /*b5d0*/  @!P1 IMAD.IADD R9, R9, 0x1, -R46.reuse ;  /* 0x0000000109099824 */ /* 0x100fe200078e0a2e */
[C---:B------:R-:W-:Y:S01]  /*b5e0*/  ISETP.GT.U32.AND P1, PT, R46.reuse, R16, PT ;  /* 0x000000102e00720c */ /* 0x040fe20003f24070 */
[C---:B------:R-:W-:Y:S02]  /*b5f0*/  IMAD R8, R46.reuse, R8, R13 ;  /* 0x000000082e087224 */ /* 0x040fe400078e020d */
[C---:B------:R-:W-:Y:S02]  /*b600*/  IMAD R7, R46.reuse, R12, R7 ;  /* 0x0000000c2e077224 */ /* 0x040fe400078e0207 */
[----:B------:R-:W-:Y:S02]  /*b610*/  IMAD.MOV R17, RZ, RZ, -R17 ;  /* 0x000000ffff117224 */ /* 0x000fe400078e0a11 */
[----:B------:R-:W-:Y:S01]  /*b620*/  @!P6 IMAD.IADD R11, R11, 0x1, -R46 ;  /* 0x000000010b0be824 */ /* 0x000fe200078e0a2e */
[----:B------:R-:W-:Y:S01]  /*b630*/  ISETP.GT.U32.AND P6, PT, R46, R8, PT ;  /* 0x000000082e00720c */ /* 0x000fe20003fc4070 */
[----:B------:R-:W-:-:S02]  /*b640*/  VIADD R23, R0, 0x16a ;  /* 0x0000016a00177836 */ /* 0x000fc40000000000 */
[----:B------:R-:W-:Y:S01]  /*b650*/  @!P5 IMAD.MOV R4, RZ, RZ, -R4 ;  /* 0x000000ffff04d224 */ /* 0x000fe200078e0a04 */
[C---:B------:R-:W-:Y:S01]  /*b660*/  ISETP.GT.U32.AND P5, PT, R46.reuse, R7, PT ;  /* 0x000000072e00720c */ /* 0x040fe20003fa4070 */
[----:B------:R-:W-:Y:S01]  /*b670*/  IMAD R10, R46, R17, R10 ;  /* 0x000000112e0a7224 */ /* 0x000fe200078e020a */
[----:B------:R-:W-:Y:S01]  /*b680*/  IABS R15, R23 ;  /* 0x00000017000f7213 */ /* 0x000fe20000000000 */
[----:B------:R-:W-:Y:S01]  /*b690*/  VIADD R18, R0, 0x169 ;  /* 0x0000016900127836 */ /* 0x000fe20000000000 */
[----:B------:R0:W-:Y:S01]  /*b6a0*/  STL [R1+0x640], R4 ;  /* 0x0006400401007387 */ /* 0x0001e20000100800 */
[--C-:B------:R-:W-:Y:S01]  /*b6b0*/  @!P2 IMAD.IADD R14, R14, 0x1, -R46.reuse ;  /* 0x000000010e0ea824 */ /* 0x100fe200078e0a2e */
[----:B------:R-:W-:Y:S01]  /*b6c0*/  ISETP.GT.U32.AND P2, PT, R46, R10, PT ;  /* 0x0000000a2e00720c */ /* 0x000fe20003f44070 */
[--C-:B------:R-:W-:Y:S01]  /*b6d0*/  @!P1 IMAD.IADD R16, R16, 0x1, -R46.reuse ;  /* 0x0000000110109824 */ /* 0x100fe200078e0a2e */
[----:B------:R-:W-:Y:S01]  /*b6e0*/  IABS R12, R18 ;  /* 0x00000012000c7213 */ /* 0x000fe20000000000 */
[----:B------:R-:W-:Y:S01]  /*b6f0*/  @!P3 IMAD.MOV R9, RZ, RZ, -R9 ;  /* 0x000000ffff09b224 */ /* 0x000fe200078e0a09 */
[----:B------:R-:W-:Y:S01]  /*b700*/  ISETP.GE.AND P1, PT, R19, RZ, PT ;  /* 0x000000ff1300720c */ /* 0x000fe20003f26270 */
[----:B------:R-:W-:Y:S01]  /*b710*/  @!P6 IMAD.IADD R8, R8, 0x1, -R46 ;  /* 0x000000010808e824 */ /* 0x000fe200078e0a2e */
[----:B------:R-:W-:Y:S01]  /*b720*/  ISETP.GT.U32.AND P6, PT, R46, R16, PT ;  /* 0x000000102e00720c */ /* 0x000fe20003fc4070 */
[C---:B------:R-:W-:Y:S01]  /*b730*/  IMAD.HI.U32 R17, R49.reuse, R12, RZ ;  /* 0x0000000c31117227 */ /* 0x040fe200078e00ff */
[----:B------:R1:W-:Y:S03]  /*b740*/  STL [R1+0x644], R9 ;  /* 0x0006440901007387 */ /* 0x0003e60000100800 */
[----:B0-----:R-:W-:-:S04]  /*b750*/  IMAD.HI.U32 R4, R49, R15, RZ ;  /* 0x0000000f31047227 */ /* 0x001fc800078e00ff */
[----:B------:R-:W-:Y:S02]  /*b760*/  IMAD.MOV R4, RZ, RZ, -R4 ;  /* 0x000000ffff047224 */ /* 0x000fe400078e0a04 */
[----:B------:R-:W-:Y:S01]  /*b770*/  @!P5 IMAD.IADD R7, R7, 0x1, -R46 ;  /* 0x000000010707d824 */ /* 0x000fe200078e0a2e */
[----:B------:R-:W-:Y:S01]  /*b780*/  ISETP.GE.AND P5, PT, R22, RZ, PT ;  /* 0x000000ff1600720c */ /* 0x000fe20003fa6270 */
[----:B------:R-:W-:Y:S02]  /*b790*/  VIADD R19, R0, 0x168 ;  /* 0x0000016800137836 */ /* 0x000fe40000000000 */
[----:B-1----:R-:W-:Y:S02]  /*b7a0*/  IMAD.MOV.U32 R9, RZ, RZ, R11 ;  /* 0x000000ffff097224 */ /* 0x002fe400078e000b */
[----:B------:R-:W-:Y:S01]  /*b7b0*/  @!P0 IMAD.MOV R14, RZ, RZ, -R14 ;  /* 0x000000ffff0e8224 */ /* 0x000fe200078e0a0e */
[----:B------:R-:W-:Y:S01]  /*b7c0*/  IABS R13, R19 ;  /* 0x00000013000d7213 */ /* 0x000fe20000000000 */
[----:B------:R-:W-:Y:S01]  /*b7d0*/  IMAD.MOV R17, RZ, RZ, -R17 ;  /* 0x000000ffff117224 */ /* 0x000fe200078e0a11 */
[C---:B------:R-:W-:Y:S01]  /*b7e0*/  ISETP.GT.U32.AND P0, PT, R46.reuse, R8, PT ;  /* 0x000000082e00720c */ /* 0x040fe20003f04070 */
[----:B------:R-:W-:Y:S01]  /*b7f0*/  IMAD R4, R46, R4, R15 ;  /* 0x000000042e047224 */ /* 0x000fe200078e020f */
[----:B------:R0:W-:Y:S01]  /*b800*/  STL [R1+0x648], R14 ;  /* 0x0006480e01007387 */ /* 0x0001e20000100800 */
[----:B------:R-:W-:Y:S01]  /*b810*/  @!P2 IMAD.IADD R10, R10, 0x1, -R46 ;  /* 0x000000010a0aa824 */ /* 0x000fe200078e0a2e */
[C---:B------:R-:W-:Y:S01]  /*b820*/  ISETP.GT.U32.AND P2, PT, R46.reuse, R7, PT ;  /* 0x000000072e00720c */ /* 0x040fe20003f44070 */
[----:B------:R-:W-:Y:S01]  /*b830*/  @!P4 IMAD.MOV R9, RZ, RZ, -R9 ;  /* 0x000000ffff09c224 */ /* 0x000fe200078e0a09 */
[C---:B------:R-:W-:Y:S01]  /*b840*/  ISETP.GT.U32.AND P4, PT, R46.reuse, R4, PT ;  /* 0x000000042e00720c */ /* 0x040fe20003f84070 */
[C---:B------:R-:W-:Y:S01]  /*b850*/  IMAD R12, R46.reuse, R17, R12 ;  /* 0x000000112e0c7224 */ /* 0x040fe200078e020c */
[----:B------:R-:W-:Y:S01]  /*b860*/  ISETP.GT.U32.AND P3, PT, R46, R10, PT ;  /* 0x0000000a2e00720c */ /* 0x000fe20003f64070 */
[--C-:B------:R-:W-:Y:S01]  /*b870*/  @!P6 IMAD.IADD R16, R16, 0x1, -R46.reuse ;  /* 0x000000011010e824 */ /* 0x100fe200078e0a2e */
[----:B------:R1:W-:Y:S01]  /*b880*/  STL [R1+0x64c], R9 ;  /* 0x00064c0901007387 */ /* 0x0003e20000100800 */
[----:B------:R-:W-:Y:S01]  /*b890*/  VIADD R22, R0, 0x167 ;  /* 0x0000016700167836 */ /* 0x000fe20000000000 */
[----:B------:R-:W-:Y:S01]  /*b8a0*/  ISETP.GT.U32.AND P6, PT, R46, R12, PT ;  /* 0x0000000c2e00720c */ /* 0x000fe20003fc4070 */
[----:B------:R-:W-:Y:S01]  /*b8b0*/  @!P0 IMAD.IADD R8, R8, 0x1, -R46 ;  /* 0x0000000108088824 */ /* 0x000fe200078e0a2e */
[----:B------:R-:W-:Y:S01]  /*b8c0*/  ISETP.GE.AND P0, PT, R23, RZ, PT ;  /* 0x000000ff1700720c */ /* 0x000fe20003f06270 */
[----:B0-----:R-:W-:Y:S01]  /*b8d0*/  IMAD.MOV.U32 R14, RZ, RZ, R16 ;  /* 0x000000ffff0e7224 */ /* 0x001fe200078e0010 */
[----:B------:R-:W-:Y:S01]  /*b8e0*/  IABS R15, R22 ;  /* 0x00000016000f7213 */ /* 0x000fe20000000000 */
[--C-:B------:R-:W-:Y:S01]  /*b8f0*/  @!P2 IMAD.IADD R7, R7, 0x1, -R46.reuse ;  /* 0x000000010707a824 */ /* 0x100fe200078e0a2e */
[----:B------:R-:W-:Y:S01]  /*b900*/  ISETP.GE.AND P2, PT, R20, RZ, PT ;  /* 0x000000ff1400720c */ /* 0x000fe20003f46270 */
[----:B------:R-:W-:Y:S01]  /*b910*/  @!P4 IMAD.IADD R4, R4, 0x1, -R46 ;  /* 0x000000010404c824 */ /* 0x000fe200078e0a2e */
[----:B------:R-:W-:Y:S01]  /*b920*/  ISETP.GE.AND P4, PT, R18, RZ, PT ;  /* 0x000000ff1200720c */ /* 0x000fe20003f86270 */
[----:B-1----:R-:W-:-:S04]  /*b930*/  IMAD.HI.U32 R9, R49, R13, RZ ;  /* 0x0000000d31097227 */ /* 0x002fc800078e00ff */
[----:B------:R-:W-:Y:S02]  /*b940*/  IMAD.MOV R9, RZ, RZ, -R9 ;  /* 0x000000ffff097224 */ /* 0x000fe400078e0a09 */
[----:B------:R-:W-:Y:S02]  /*b950*/  @!P5 IMAD.MOV R7, RZ, RZ, -R7 ;  /* 0x000000ffff07d224 */ /* 0x000fe400078e0a07 */
[----:B------:R-:W-:Y:S02]  /*b960*/  IMAD R9, R46, R9, R13 ;  /* 0x000000092e097224 */ /* 0x000fe400078e020d */
[--C-:B------:R-:W-:Y:S01]  /*b970*/  @!P3 IMAD.IADD R10, R10, 0x1, -R46.reuse ;  /* 0x000000010a0ab824 */ /* 0x100fe200078e0a2e */
[----:B------:R-:W-:Y:S01]  /*b980*/  ISETP.GE.AND P3, PT, R21, RZ, PT ;  /* 0x000000ff1500720c */ /* 0x000fe20003f66270 */
[----:B------:R-:W-:Y:S01]  /*b990*/  @!P6 IMAD.IADD R12, R12, 0x1, -R46 ;  /* 0x000000010c0ce824 */ /* 0x000fe200078e0a2e */
[C---:B------:R-:W-:Y:S01]  /*b9a0*/  ISETP.GT.U32.AND P5, PT, R46.reuse, R9, PT ;  /* 0x000000092e00720c */ /* 0x040fe20003fa4070 */
[----:B------:R-:W-:Y:S01]  /*b9b0*/  IMAD.HI.U32 R11, R49, R15, RZ ;  /* 0x0000000f310b7227 */ /* 0x000fe200078e00ff */
[----:B------:R-:W-:Y:S01]  /*b9c0*/  ISETP.GT.U32.AND P6, PT, R46, R4, PT ;  /* 0x000000042e00720c */ /* 0x000fe20003fc4070 */
[----:B------:R-:W-:Y:S02]  /*b9d0*/  STL [R1+0x650], R7 ;  /* 0x0006500701007387 */ /* 0x000fe40000100800 */
[----:B------:R-:W-:-:S02]  /*b9e0*/  IMAD.MOV R11, RZ, RZ, -R11 ;  /* 0x000000ffff0b7224 */ /* 0x000fc400078e0a0b */
[----:B------:R-:W-:Y:S02]  /*b9f0*/  VIADD R18, R0, 0x165 ;  /* 0x0000016500127836 */ /* 0x000fe40000000000 */
[----:B------:R-:W-:Y:S02]  /*ba00*/  IMAD.MOV.U32 R13, RZ, RZ, R8 ;  /* 0x000000ffff0d7224 */ /* 0x000fe400078e0008 */
[----:B------:R-:W-:Y:S01]  /*ba10*/  @!P1 IMAD.MOV R14, RZ, RZ, -R14 ;  /* 0x000000ffff0e9224 */ /* 0x000fe200078e0a0e */
[----:B------:R-:W-:Y:S01]  /*ba20*/  IABS R8, R18 ;  /* 0x0000001200087213 */ /* 0x000fe20000000000 */
[----:B------:R-:W-:Y:S01]  /*ba30*/  @!P5 IMAD.IADD R9, R9, 0x1, -R46 ;  /* 0x000000010909d824 */ /* 0x000fe200078e0a2e */
[C---:B------:R-:W-:Y:S01]  /*ba40*/  ISETP.GT.U32.AND P1, PT, R46.reuse, R12, PT ;  /* 0x0000000c2e00720c */ /* 0x040fe20003f24070 */
[----:B------:R-:W-:Y:S01]  /*ba50*/  @!P2 IMAD.MOV R10, RZ, RZ, -R10 ;  /* 0x000000ffff0aa224 */ /* 0x000fe200078e0a0a */
[----:B------:R0:W-:Y:S01]  /*ba60*/  STL [R1+0x654], R14 ;  /* 0x0006540e01007387 */ /* 0x0001e20000100800 */
[C---:B------:R-:W-:Y:S01]  /*ba70*/  IMAD R11, R46.reuse, R11, R15 ;  /* 0x0000000b2e0b7224 */ /* 0x040fe200078e020f */
[----:B------:R-:W-:Y:S01]  /*ba80*/  ISETP.GT.U32.AND P5, PT, R46, R9, PT ;  /* 0x000000092e00720c */ /* 0x000fe20003fa4070 */
[----:B------:R-:W-:Y:S01]  /*ba90*/  @!P3 IMAD.MOV R13, RZ, RZ, -R13 ;  /* 0x000000ffff0db224 */ /* 0x000fe200078e0a0d */
[----:B------:R1:W-:Y:S01]  /*baa0*/  STL [R1+0x658], R10 ;  /* 0x0006580a01007387 */ /* 0x0003e20000100800 */
[----:B------:R-:W-:Y:S01]  /*bab0*/  @!P6 IMAD.IADD R4, R4, 0x1, -R46 ;  /* 0x000000010404e824 */ /* 0x000fe200078e0a2e */
[----:B------:R-:W-:Y:S01]  /*bac0*/  ISETP.GT.U32.AND P3, PT, R46, R11, PT ;  /* 0x0000000b2e00720c */ /* 0x000fe20003f64070 */
[----:B------:R-:W-:Y:S01]  /*bad0*/  VIADD R23, R0, 0x166 ;  /* 0x0000016600177836 */ /* 0x000fe20000000000 */
[----:B------:R2:W-:Y:S01]  /*bae0*/  STL [R1+0x65c], R13 ;  /* 0x00065c0d01007387 */ /* 0x0005e20000100800 */
[----:B------:R-:W-:Y:S01]  /*baf0*/  ISETP.GE.AND P2, PT, R19, RZ, PT ;  /* 0x000000ff1300720c */ /* 0x000fe20003f46270 */
[----:B0-----:R-:W-:Y:S01]  /*bb00*/  IMAD.MOV.U32 R14, RZ, RZ, R4 ;  /* 0x000000ffff0e7224 */ /* 0x001fe200078e0004 */
[----:B------:R-:W-:Y:S01]  /*bb10*/  ISETP.GE.AND P6, PT, R22, RZ, PT ;  /* 0x000000ff1600720c */ /* 0x000fe20003fc6270 */
[----:B------:R-:W-:Y:S01]  /*bb20*/  VIADD R19, R0, 0x164 ;  /* 0x0000016400137836 */ /* 0x000fe20000000000 */
[----:B------:R-:W-:Y:S01]  /*bb30*/  IABS R7, R23 ;  /* 0x0000001700077213 */ /* 0x000fe20000000000 */
[----:B------:R-:W-:-:S02]  /*bb40*/  @!P0 IMAD.MOV R14, RZ, RZ, -R14 ;  /* 0x000000ffff0e8224 */ /* 0x000fc400078e0a0e */
[----:B------:R-:W-:Y:S01]  /*bb50*/  @!P5 IMAD.IADD R9, R9, 0x1, -R46 ;  /* 0x000000010909d824 */ /* 0x000fe200078e0a2e */
[----:B-1----:R-:W-:Y:S01]  /*bb60*/  IABS R10, R19 ;  /* 0x00000013000a7213 */ /* 0x002fe20000000000 */
[----:B--2---:R-:W-:Y:S01]  /*bb70*/  IMAD.MOV.U32 R13, RZ, RZ, R8 ;  /* 0x000000ffff0d7224 */ /* 0x004fe200078e0008 */
[----:B------:R0:W-:Y:S01]  /*bb80*/  STL [R1+0x660], R14 ;  /* 0x0006600e01007387 */ /* 0x0001e20000100800 */
[----:B------:R-:W-:Y:S01]  /*bb90*/  @!P3 IMAD.IADD R11, R11, 0x1, -R46 ;  /* 0x000000010b0bb824 */ /* 0x000fe200078e0a2e */
[----:B------:R-:W-:Y:S01]  /*bba0*/  ISETP.GE.AND P3, PT, R18, RZ, PT ;  /* 0x000000ff1200720c */ /* 0x000fe20003f66270 */
[----:B------:R-:W-:-:S03]  /*bbb0*/  IMAD.HI.U32 R4, R49, R13, RZ ;  /* 0x0000000d31047227 */ /* 0x000fc600078e00ff */
[----:B------:R-:W-:Y:S01]  /*bbc0*/  ISETP.GT.U32.AND P0, PT, R46, R11, PT ;  /* 0x0000000b2e00720c */ /* 0x000fe20003f04070 */
[----:B------:R-:W-:Y:S02]  /*bbd0*/  IMAD.MOV.U32 R15, RZ, RZ, R9 ;  /* 0x000000ffff0f7224 */ /* 0x000fe400078e0009 */
[----:B------:R-:W-:-:S04]  /*bbe0*/  IMAD.HI.U32 R8, R49, R7, RZ ;  /* 0x0000000731087227 */ /* 0x000fc800078e00ff */
[----:B0-----:R-:W-:Y:S02]  /*bbf0*/  IMAD.MOV R14, RZ, RZ, -R4 ;  /* 0x000000ffff0e7224 */ /* 0x001fe400078e0a04 */
[----:B------:R-:W-:Y:S02]  /*bc00*/  @!P2 IMAD.MOV R15, RZ, RZ, -R15 ;  /* 0x000000ffff0fa224 */ /* 0x000fe400078e0a0f */
[----:B------:R-:W-:Y:S02]  /*bc10*/  IMAD R13, R46, R14, R13 ;  /* 0x0000000e2e0d7224 */ /* 0x000fe400078e020d */
[----:B------:R-:W-:Y:S01]  /*bc20*/  @!P1 IMAD.IADD R12, R12, 0x1, -R46 ;  /* 0x000000010c0c9824 */ /* 0x000fe200078e0a2e */
[----:B------:R-:W-:Y:S01]  /*bc30*/  ISETP.GE.AND P1, PT, R23, RZ, PT ;  /* 0x000000ff1700720c */ /* 0x000fe20003f26270 */
[----:B------:R-:W-:Y:S01]  /*bc40*/  IMAD.MOV R8, RZ, RZ, -R8 ;  /* 0x000000ffff087224 */ /* 0x000fe200078e0a08 */
[----:B------:R-:W-:Y:S01]  /*bc50*/  ISETP.GT.U32.AND P2, PT, R46, R13, PT ;  /* 0x0000000d2e00720c */ /* 0x000fe20003f44070 */
[----:B------:R-:W-:-:S04]  /*bc60*/  IMAD.HI.U32 R4, R49, R10, RZ ;  /* 0x0000000a31047227 */ /* 0x000fc800078e00ff */
[C---:B------:R-:W-:Y:S02]  /*bc70*/  IMAD R7, R46.reuse, R8, R7 ;  /* 0x000000082e077224 */ /* 0x040fe400078e0207 */
[----:B------:R-:W-:Y:S01]  /*bc80*/  @!P4 IMAD.MOV R12, RZ, RZ, -R12 ;  /* 0x000000ffff0cc224 */ /* 0x000fe200078e0a0c */
[----:B------:R-:W-:Y:S01]  /*bc90*/  ISETP.GE.AND P4, PT, R19, RZ, PT ;  /* 0x000000ff1300720c */ /* 0x000fe20003f86270 */
[----:B------:R-:W-:Y:S01]  /*bca0*/  IMAD.MOV R4, RZ, RZ, -R4 ;  /* 0x000000ffff047224 */ /* 0x000fe200078e0a04 */
[----:B------:R-:W-:Y:S01]  /*bcb0*/  ISETP.GT.U32.AND P5, PT, R46, R7, PT ;  /* 0x000000072e00720c */ /* 0x000fe20003fa4070 */
[C---:B------:R-:W-:Y:S01]  /*bcc0*/  VIADD R23, R0.reuse, 0x163 ;  /* 0x0000016300177836 */ /* 0x040fe20000000000 */
[----:B------:R0:W-:Y:S01]  /*bcd0*/  STL [R1+0x664], R12 ;  /* 0x0006640c01007387 */ /* 0x0001e20000100800 */
[C---:B------:R-:W-:Y:S02]  /*bce0*/  VIADD R18, R0.reuse, 0x162 ;  /* 0x0000016200127836 */ /* 0x040fe40000000000 */
[--C-:B------:R-:W-:Y:S01]  /*bcf0*/  @!P0 IMAD.IADD R11, R11, 0x1, -R46.reuse ;  /* 0x000000010b0b8824 */ /* 0x100fe200078e0a2e */
[----:B------:R1:W-:Y:S01]  /*bd00*/  STL [R1+0x668], R15 ;  /* 0x0006680f01007387 */ /* 0x0003e20000100800 */
[----:B------:R-:W-:Y:S01]  /*bd10*/  @!P2 IMAD.IADD R13, R13, 0x1, -R46 ;  /* 0x000000010d0da824 */ /* 0x000fe200078e0a2e */
[----:B------:R-:W-:Y:S01]  /*bd20*/  IABS R14, R18 ;  /* 0x00000012000e7213 */ /* 0x000fe20000000000 */
[----:B------:R-:W-:Y:S01]  /*bd30*/  @!P6 IMAD.MOV R11, RZ, RZ, -R11 ;  /* 0x000000ffff0be224 */ /* 0x000fe200078e0a0b */
[----:B------:R-:W-:Y:S01]  /*bd40*/  ISETP.GE.AND P0, PT, R23, RZ, PT ;  /* 0x000000ff1700720c */ /* 0x000fe20003f06270 */
[----:B------:R-:W-:Y:S01]  /*bd50*/  VIADD R22, R0, 0x161 ;  /* 0x0000016100167836 */ /* 0x000fe20000000000 */
[C---:B------:R-:W-:Y:S01]  /*bd60*/  ISETP.GT.U32.AND P2, PT, R46.reuse, R13, PT ;  /* 0x0000000d2e00720c */ /* 0x040fe20003f44070 */
[----:B0-----:R-:W-:Y:S01]  /*bd70*/  IMAD R12, R46, R4, R10 ;  /* 0x000000042e0c7224 */ /* 0x001fe200078e020a */
[----:B------:R0:W-:Y:S01]  /*bd80*/  STL [R1+0x66c], R11 ;  /* 0x00066c0b01007387 */ /* 0x0001e20000100800 */
[----:B------:R-:W-:Y:S01]  /*bd90*/  IMAD.HI.U32 R16, R49, R14, RZ ;  /* 0x0000000e31107227 */ /* 0x000fe200078e00ff */
[----:B-1----:R-:W-:-:S02]  /*bda0*/  IABS R15, R23 ;  /* 0x00000017000f7213 */ /* 0x002fc40000000000 */
[----:B------:R-:W-:Y:S01]  /*bdb0*/  ISETP.GT.U32.AND P6, PT, R46, R12, PT ;  /* 0x0000000c2e00720c */ /* 0x000fe20003fc4070 */
[----:B------:R-:W-:Y:S01]  /*bdc0*/  IMAD.MOV R16, RZ, RZ, -R16 ;  /* 0x000000ffff107224 */ /* 0x000fe200078e0a10 */
[----:B------:R-:W-:Y:S01]  /*bdd0*/  IABS R4, R22 ;  /* 0x0000001600047213 */ /* 0x000fe20000000000 */
[----:B------:R-:W-:-:S04]  /*bde0*/  IMAD.HI.U32 R17, R49, R15, RZ ;  /* 0x0000000f31117227 */ /* 0x000fc800078e00ff */
[----:B------:R-:W-:Y:S02]  /*bdf0*/  IMAD.MOV R17, RZ, RZ, -R17 ;  /* 0x000000ffff117224 */ /* 0x000fe400078e0a11 */
        /* <DEDUP_REMOVED lines=9> */
[----:B------:R-:W-:-:S03]  /*be90*/  IMAD.HI.U32 R8, R49, R4, RZ ;  /* 0x0000000431087227 */ /* 0x000fc600078e00ff */
[----:B------:R-:W-:Y:S01]  /*bea0*/  IABS R10, R19 ;  /* 0x00000013000a7213 */ /* 0x000fe20000000000 */
[----:B------:R-:W-:Y:S02]  /*beb0*/  IMAD.MOV R8, RZ, RZ, -R8 ;  /* 0x000000ffff087224 */ /* 0x000fe400078e0a08 */
[----:B------:R-:W-:Y:S02]  /*bec0*/  VIADD R21, R0, 0x15e ;  /* 0x0000015e00157836 */ /* 0x000fe40000000000 */
[----:B------:R-:W-:Y:S01]  /*bed0*/  @!P5 IMAD.IADD R7, R7, 0x1, -R46 ;  /* 0x000000010707d824 */ /* 0x000fe200078e0a2e */
[----:B------:R-:W-:Y:S01]  /*bee0*/  ISETP.GE.AND P5, PT, R18, RZ, PT ;  /* 0x000000ff1200720c */ /* 0x000fe20003fa6270 */
[----:B------:R-:W-:Y:S02]  /*bef0*/  VIADD R20, R0, 0x15f ;  /* 0x0000015f00147836 */ /* 0x000fe40000000000 */
[C---:B0-----:R-:W-:Y:S01]  /*bf00*/  IMAD R11, R46.reuse, R8, R4 ;  /* 0x000000082e0b7224 */ /* 0x041fe200078e0204 */
[----:B------:R-:W-:Y:S01]  /*bf10*/  IABS R4, R21 ;  /* 0x0000001500047213 */ /* 0x000fe20000000000 */
[--C-:B------:R-:W-:Y:S01]  /*bf20*/  @!P2 IMAD.IADD R15, R15, 0x1, -R46.reuse ;  /* 0x000000010f0fa824 */ /* 0x100fe200078e0a2e */
[----:B------:R-:W-:Y:S01]  /*bf30*/  ISETP.GT.U32.AND P2, PT, R46, R12, PT ;  /* 0x0000000c2e00720c */ /* 0x000fe20003f44070 */
[----:B------:R-:W-:Y:S01]  /*bf40*/  @!P6 IMAD.IADD R14, R14, 0x1, -R46 ;  /* 0x000000010e0ee824 */ /* 0x000fe200078e0a2e */
[----:B------:R-:W-:Y:S01]  /*bf50*/  IABS R8, R20 ;  /* 0x0000001400087213 */ /* 0x000fe20000000000 */
[----:B------:R-:W-:-:S03]  /*bf60*/  IMAD.HI.U32 R9, R49, R10, RZ ;  /* 0x0000000a31097227 */ /* 0x000fc600078e00ff */
[----:B------:R-:W-:Y:S01]  /*bf70*/  ISETP.GT.U32.AND P6, PT, R46, R14, PT ;  /* 0x0000000e2e00720c */ /* 0x000fe20003fc4070 */
[----:B------:R-:W-:Y:S02]  /*bf80*/  IMAD.MOV.U32 R24, RZ, RZ, R7 ;  /* 0x000000ffff187224 */ /* 0x000fe400078e0007 */
[----:B------:R-:W-:Y:S02]  /*bf90*/  IMAD.MOV R9, RZ, RZ, -R9 ;  /* 0x000000ffff097224 */ /* 0x000fe400078e0a09 */
[----:B------:R-:W-:-:S04]  /*bfa0*/  IMAD.HI.U32 R17, R49, R4, RZ ;  /* 0x0000000431117227 */ /* 0x000fc800078e00ff */
[----:B------:R-:W-:Y:S01]  /*bfb0*/  @!P1 IMAD.MOV R24, RZ, RZ, -R24 ;  /* 0x000000ffff189224 */ /* 0x000fe200078e0a18 */
[----:B------:R-:W-:Y:S01]  /*bfc0*/  ISETP.GT.U32.AND P1, PT, R46, R15, PT ;  /* 0x0000000f2e00720c */ /* 0x000fe20003f24070 */
[----:B------:R-:W-:-:S03]  /*bfd0*/  IMAD.HI.U32 R7, R49, R8, RZ ;  /* 0x0000000831077227 */ /* 0x000fc600078e00ff */
        /* <DEDUP_REMOVED lines=12> */
[C---:B------:R-:W-:Y:S01]  /*c0a0*/  VIADD R23, R0.reuse, 0x15d ;  /* 0x0000015d00177836 */ /* 0x040fe20000000000 */
[----:B------:R0:W-:Y:S01]  /*c0b0*/  STL [R1+0x674], R13 ;  /* 0x0006740d01007387 */ /* 0x0001e20000100800 */
[----:B------:R-:W-:Y:S02]  /*c0c0*/  VIADD R18, R0, 0x15c ;  /* 0x0000015c00127836 */ /* 0x000fe40000000000 */
[--C-:B------:R-:W-:Y:S01]  /*c0d0*/  @!P1 IMAD.IADD R15, R15, 0x1, -R46.reuse ;  /* 0x000000010f0f9824 */ /* 0x100fe200078e0a2e */
[----:B------:R-:W-:Y:S01]  /*c0e0*/  ISETP.GT.U32.AND P1, PT, R46, R8, PT ;  /* 0x000000082e00720c */ /* 0x000fe20003f24070 */
[--C-:B------:R-:W-:Y:S01]  /*c0f0*/  @!P2 IMAD.IADD R10, R10, 0x1, -R46.reuse ;  /* 0x000000010a0aa824 */ /* 0x100fe200078e0a2e */
[----:B------:R-:W-:Y:S01]  /*c100*/  IABS R9, R23 ;  /* 0x0000001700097213 */ /* 0x000fe20000000000 */
[----:B------:R-:W-:Y:S01]  /*c110*/  @!P3 IMAD.IADD R11, R11, 0x1, -R46 ;  /* 0x000000010b0bb824 */ /* 0x000fe200078e0a2e */
[----:B------:R-:W-:Y:S01]  /*c120*/  IABS R16, R18 ;  /* 0x0000001200107213 */ /* 0x000fe20000000000 */
[----:B------:R-:W-:Y:S01]  /*c130*/  @!P4 IMAD.MOV R12, RZ, RZ, -R12 ;  /* 0x000000ffff0cc224 */ /* 0x000fe200078e0a0c */
[----:B------:R-:W-:Y:S01]  /*c140*/  ISETP.GE.AND P2, PT, R19, RZ, PT ;  /* 0x000000ff1300720c */ /* 0x000fe20003f46270 */
[----:B------:R-:W-:Y:S01]  /*c150*/  IMAD.HI.U32 R7, R49, R9, RZ ;  /* 0x0000000931077227 */ /* 0x000fe200078e00ff */
[----:B------:R-:W-:-:S02]  /*c160*/  ISETP.GE.AND P3, PT, R22, RZ, PT ;  /* 0x000000ff1600720c */ /* 0x000fc40003f66270 */
[----:B------:R1:W-:Y:S01]  /*c170*/  STL [R1+0x610], R12 ;  /* 0x0006100c01007387 */ /* 0x0003e20000100800 */
[----:B0-----:R-:W-:-:S04]  /*c180*/  IMAD.HI.U32 R13, R49, R16, RZ ;  /* 0x00000010310d7227 */ /* 0x001fc800078e00ff */
[--C-:B------:R-:W-:Y:S01]  /*c190*/  @!P6 IMAD.IADD R4, R4, 0x1, -R46.reuse ;  /* 0x000000010404e824 */ /* 0x100fe200078e0a2e */
[----:B------:R-:W-:Y:S01]  /*c1a0*/  ISETP.GT.U32.AND P6, PT, R46, R10, PT ;  /* 0x0000000a2e00720c */ /* 0x000fe20003fc4070 */
[----:B------:R-:W-:Y:S02]  /*c1b0*/  IMAD.MOV R7, RZ, RZ, -R7 ;  /* 0x000000ffff077224 */ /* 0x000fe400078e0a07 */
[----:B------:R-:W-:Y:S02]  /*c1c0*/  IMAD.MOV R13, RZ, RZ, -R13 ;  /* 0x000000ffff0d7224 */ /* 0x000fe400078e0a0d */
[----:B------:R-:W-:Y:S02]  /*c1d0*/  VIADD R19, R0, 0x15b ;  /* 0x0000015b00137836 */ /* 0x000fe40000000000 */
[----:B------:R-:W-:Y:S01]  /*c1e0*/  @!P1 IMAD.IADD R8, R8, 0x1, -R46 ;  /* 0x0000000108089824 */ /* 0x000fe200078e0a2e */
[----:B------:R-:W-:Y:S01]  /*c1f0*/  ISETP.GT.U32.AND P1, PT, R46, R11, PT ;  /* 0x0000000b2e00720c */ /* 0x000fe20003f24070 */
[----:B------:R-:W-:-:S02]  /*c200*/  VIADD R22, R0, 0x15a ;  /* 0x0000015a00167836 */ /* 0x000fc40000000000 */
[C---:B------:R-:W-:Y:S01]  /*c210*/  IMAD R9, R46.reuse, R7, R9 ;  /* 0x000000072e097224 */ /* 0x040fe200078e0209 */
[C---:B------:R-:W-:Y:S01]  /*c220*/  ISETP.GT.U32.AND P4, PT, R46.reuse, R8, PT ;  /* 0x000000082e00720c */ /* 0x040fe20003f84070 */
[----:B-1----:R-:W-:Y:S02]  /*c230*/  IMAD.MOV.U32 R12, RZ, RZ, R14 ;  /* 0x000000ffff0c7224 */ /* 0x002fe400078e000e */
[C---:B------:R-:W-:Y:S01]  /*c240*/  IMAD R7, R46.reuse, R13, R16 ;  /* 0x0000000d2e077224 */ /* 0x040fe200078e0210 */
[----:B------:R-:W-:Y:S01]  /*c250*/  IABS R13, R19 ;  /* 0x00000013000d7213 */ /* 0x000fe20000000000 */
[----:B------:R-:W-:Y:S01]  /*c260*/  @!P0 IMAD.MOV R15, RZ, RZ, -R15 ;  /* 0x000000ffff0f8224 */ /* 0x000fe200078e0a0f */
[----:B------:R-:W-:Y:S01]  /*c270*/  IABS R16, R22 ;  /* 0x0000001600107213 */ /* 0x000fe20000000000 */
[----:B------:R-:W-:Y:S01]  /*c280*/  @!P5 IMAD.MOV R12, RZ, RZ, -R12 ;  /* 0x000000ffff0cd224 */ /* 0x000fe200078e0a0c */
[C---:B------:R-:W-:Y:S01]  /*c290*/  ISETP.GT.U32.AND P5, PT, R46.reuse, R9, PT ;  /* 0x000000092e00720c */ /* 0x040fe20003fa4070 */
[----:B------:R-:W-:Y:S01]  /*c2a0*/  IMAD.HI.U32 R14, R49, R13, RZ ;  /* 0x0000000d310e7227 */ /* 0x000fe200078e00ff */
[----:B------:R-:W-:Y:S01]  /*c2b0*/  STL [R1+0x67c], R15 ;  /* 0x00067c0f01007387 */ /* 0x000fe20000100800 */
[----:B------:R-:W-:-:S02]  /*c2c0*/  ISETP.GT.U32.AND P0, PT, R46, R4, PT ;  /* 0x000000042e00720c */ /* 0x000fc40003f04070 */
[--C-:B------:R-:W-:Y:S01]  /*c2d0*/  @!P6 IMAD.IADD R10, R10, 0x1, -R46.reuse ;  /* 0x000000010a0ae824 */ /* 0x100fe200078e0a2e */
[----:B------:R0:W-:Y:S01]  /*c2e0*/  STL [R1+0x680], R12 ;  /* 0x0006800c01007387 */ /* 0x0001e20000100800 */
[----:B------:R-:W-:Y:S01]  /*c2f0*/  ISETP.GT.U32.AND P6, PT, R46, R7, PT ;  /* 0x000000072e00720c */ /* 0x000fe20003fc4070 */
[----:B------:R-:W-:Y:S01]  /*c300*/  @!P1 IMAD.IADD R11, R11, 0x1, -R46 ;  /* 0x000000010b0b9824 */ /* 0x000fe200078e0a2e */
[----:B------:R-:W-:Y:S01]  /*c310*/  ISETP.GE.AND P1, PT, R20, RZ, PT ;  /* 0x000000ff1400720c */ /* 0x000fe20003f26270 */
[----:B------:R-:W-:Y:S02]  /*c320*/  IMAD.MOV R14, RZ, RZ, -R14 ;  /* 0x000000ffff0e7224 */ /* 0x000fe400078e0a0e */
[----:B------:R-:W-:Y:S02]  /*c330*/  IMAD.MOV.U32 R17, RZ, RZ, R11 ;  /* 0x000000ffff117224 */ /* 0x000fe400078e000b */
[----:B------:R-:W-:Y:S01]  /*c340*/  @!P5 IMAD.IADD R9, R9, 0x1, -R46 ;  /* 0x000000010909d824 */ /* 0x000fe200078e0a2e */
[----:B------:R-:W-:Y:S01]  /*c350*/  ISETP.GE.AND P5, PT, R18, RZ, PT ;  /* 0x000000ff1200720c */ /* 0x000fe20003fa6270 */
[----:B0-----:R-:W-:-:S04]  /*c360*/  IMAD.HI.U32 R12, R49, R16, RZ ;  /* 0x00000010310c7227 */ /* 0x001fc800078e00ff */
[----:B------:R-:W-:Y:S02]  /*c370*/  IMAD.MOV R15, RZ, RZ, -R12 ;  /* 0x000000ffff0f7224 */ /* 0x000fe400078e0a0c */
[----:B------:R-:W-:Y:S02]  /*c380*/  IMAD R12, R46, R14, R13 ;  /* 0x0000000e2e0c7224 */ /* 0x000fe400078e020d */
[----:B------:R-:W-:Y:S02]  /*c390*/  @!P3 IMAD.MOV R17, RZ, RZ, -R17 ;  /* 0x000000ffff11b224 */ /* 0x000fe400078e0a11 */
[--C-:B------:R-:W-:Y:S01]  /*c3a0*/  @!P4 IMAD.IADD R8, R8, 0x1, -R46.reuse ;  /* 0x000000010808c824 */ /* 0x100fe200078e0a2e */
[C---:B------:R-:W-:Y:S01]  /*c3b0*/  ISETP.GT.U32.AND P3, PT, R46.reuse, R12, PT ;  /* 0x0000000c2e00720c */ /* 0x040fe20003f64070 */
[----:B------:R-:W-:Y:S01]  /*c3c0*/  @!P6 IMAD.IADD R7, R7, 0x1, -R46 ;  /* 0x000000010707e824 */ /* 0x000fe200078e0a2e */
[----:B------:R-:W-:Y:S01]  /*c3d0*/  ISETP.GE.AND P4, PT, R21, RZ, PT ;  /* 0x000000ff1500720c */ /* 0x000fe20003f86270 */
[----:B------:R-:W-:Y:S01]  /*c3e0*/  @!P2 IMAD.MOV R10, RZ, RZ, -R10 ;  /* 0x000000ffff0aa224 */ /* 0x000fe200078e0a0a */
[----:B------:R-:W-:Y:S01]  /*c3f0*/  ISETP.GT.U32.AND P6, PT, R46, R9, PT ;  /* 0x000000092e00720c */ /* 0x000fe20003fc4070 */
[----:B------:R-:W-:Y:S01]  /*c400*/  @!P0 IMAD.IADD R4, R4, 0x1, -R46 ;  /* 0x0000000104048824 */ /* 0x000fe200078e0a2e */
[----:B------:R-:W-:Y:S01]  /*c410*/  STL [R1+0x608], R17 ;  /* 0x0006081101007387 */ /* 0x000fe20000100800 */
[----:B------:R-:W-:Y:S01]  /*c420*/  ISETP.GE.AND P0, PT, R23, RZ, PT ;  /* 0x000000ff1700720c */ /* 0x000fe20003f06270 */
[C---:B------:R-:W-:Y:S01]  /*c430*/  IMAD R11, R46.reuse, R15, R16 ;  /* 0x0000000f2e0b7224 */ /* 0x040fe200078e0210 */
[----:B------:R-:W-:Y:S01]  /*c440*/  ISETP.GT.U32.AND P2, PT, R46, R7, PT ;  /* 0x000000072e00720c */ /* 0x000fe20003f44070 */
[----:B------:R0:W-:Y:S01]  /*c450*/  STL [R1+0x5d0], R10 ;  /* 0x0005d00a01007387 */ /* 0x0001e20000100800 */
[----:B------:R-:W-:-:S02]  /*c460*/  VIADD R18, R0, 0x158 ;  /* 0x0000015800127836 */ /* 0x000fc40000000000 */
[----:B------:R-:W-:Y:S02]  /*c470*/  @!P3 IMAD.IADD R12, R12, 0x1, -R46 ;  /* 0x000000010c0cb824 */ /* 0x000fe400078e0a2e */
[----:B------:R-:W-:Y:S02]  /*c480*/  IMAD.MOV.U32 R13, RZ, RZ, R8 ;  /* 0x000000ffff0d7224 */ /* 0x000fe400078e0008 */
[----:B------:R-:W-:Y:S01]  /*c490*/  @!P6 IMAD.IADD R9, R9, 0x1, -R46 ;  /* 0x000000010909e824 */ /* 0x000fe200078e0a2e */
[C---:B------:R-:W-:Y:S01]  /*c4a0*/  ISETP.GT.U32.AND P3, PT, R46.reuse, R12, PT ;  /* 0x0000000c2e00720c */ /* 0x040fe20003f64070 */
[----:B------:R-:W-:Y:S01]  /*c4b0*/  @!P1 IMAD.MOV R13, RZ, RZ, -R13 ;  /* 0x000000ffff0d9224 */ /* 0x000fe200078e0a0d */
[----:B------:R-:W-:Y:S01]  /*c4c0*/  ISETP.GE.AND P1, PT, R19, RZ, PT ;  /* 0x000000ff1300720c */ /* 0x000fe20003f26270 */
[----:B0-----:R-:W-:Y:S01]  /*c4d0*/  IMAD.MOV.U32 R10, RZ, RZ, R4 ;  /* 0x000000ffff0a7224 */ /* 0x001fe200078e0004 */
[----:B------:R-:W-:Y:S01]  /*c4e0*/  IABS R4, R18 ;  /* 0x0000001200047213 */ /* 0x000fe20000000000 */
[----:B------:R-:W-:Y:S01]  /*c4f0*/  IMAD.MOV.U32 R14, RZ, RZ, R9 ;  /* 0x000000ffff0e7224 */ /* 0x000fe200078e0009 */
[----:B------:R-:W-:Y:S01]  /*c500*/  STL [R1+0x5cc], R13 ;  /* 0x0005cc0d01007387 */ /* 0x000fe20000100800 */
[----:B------:R-:W-:Y:S01]  /*c510*/  @!P4 IMAD.MOV R10, RZ, RZ, -R10 ;  /* 0x000000ffff0ac224 */ /* 0x000fe200078e0a0a */
[----:B------:R-:W-:Y:S01]  /*c520*/  ISETP.GT.U32.AND P4, PT, R46, R11, PT ;  /* 0x0000000b2e00720c */ /* 0x000fe20003f84070 */
[----:B------:R-:W-:Y:S01]  /*c530*/  @!P0 IMAD.MOV R14, RZ, RZ, -R14 ;  /* 0x000000ffff0e8224 */ /* 0x000fe200078e0a0e */
[----:B------:R-:W-:Y:S01]  /*c540*/  ISETP.GE.AND P6, PT, R22, RZ, PT ;  /* 0x000000ff1600720c */ /* 0x000fe20003fc6270 */
[----:B------:R-:W-:Y:S01]  /*c550*/  VIADD R23, R0, 0x159 ;  /* 0x0000015900177836 */ /* 0x000fe20000000000 */
[----:B------:R0:W-:Y:S01]  /*c560*/  STL [R1+0x5c0], R10 ;  /* 0x0005c00a01007387 */ /* 0x0001e20000100800 */
[----:B------:R-:W-:-:S03]  /*c570*/  IMAD.HI.U32 R9, R49, R4, RZ ;  /* 0x0000000431097227 */ /* 0x000fc600078e00ff */
[----:B------:R1:W-:Y:S01]  /*c580*/  STL [R1+0x584], R14 ;  /* 0x0005840e01007387 */ /* 0x0003e20000100800 */
[----:B------:R-:W-:Y:S01]  /*c590*/  IABS R8, R23 ;  /* 0x0000001700087213 */ /* 0x000fe20000000000 */
[--C-:B------:R-:W-:Y:S02]  /*c5a0*/  @!P3 IMAD.IADD R12, R12, 0x1, -R46.reuse ;  /* 0x000000010c0cb824 */ /* 0x100fe400078e0a2e */
[----:B------:R-:W-:Y:S02]  /*c5b0*/  VIADD R19, R0, 0x157 ;  /* 0x0000015700137836 */ /* 0x000fe40000000000 */
[----:B------:R-:W-:Y:S01]  /*c5c0*/  @!P4 IMAD.IADD R11, R11, 0x1, -R46 ;  /* 0x000000010b0bc824 */ /* 0x000fe200078e0a2e */
[----:B------:R-:W-:Y:S01]  /*c5d0*/  ISETP.GE.AND P4, PT, R18, RZ, PT ;  /* 0x000000ff1200720c */ /* 0x000fe20003f86270 */
[----:B------:R-:W-:Y:S01]  /*c5e0*/  IMAD.MOV.U32 R15, RZ, RZ, R12 ;  /* 0x000000ffff0f7224 */ /* 0x000fe200078e000c */
[----:B0-----:R-:W-:Y:S01]  /*c5f0*/  IABS R10, R19 ;  /* 0x00000013000a7213 */ /* 0x001fe20000000000 */
[----:B-1----:R-:W-:Y:S01]  /*c600*/  IMAD.MOV R14, RZ, RZ, -R9 ;  /* 0x000000ffff0e7224 */ /* 0x002fe200078e0a09 */
[----:B------:R-:W-:Y:S01]  /*c610*/  ISETP.GT.U32.AND P0, PT, R46, R11, PT ;  /* 0x0000000b2e00720c */ /* 0x000fe20003f04070 */
[----:B------:R-:W-:-:S04]  /*c620*/  IMAD.HI.U32 R13, R49, R8, RZ ;  /* 0x00000008310d7227 */ /* 0x000fc800078e00ff */
[C---:B------:R-:W-:Y:S02]  /*c630*/  IMAD R4, R46.reuse, R14, R4 ;  /* 0x0000000e2e047224 */ /* 0x040fe400078e0204 */
[----:B------:R-:W-:Y:S02]  /*c640*/  @!P1 IMAD.MOV R15, RZ, RZ, -R15 ;  /* 0x000000ffff0f9224 */ /* 0x000fe400078e0a0f */
[----:B------:R-:W-:Y:S01]  /*c650*/  IMAD.MOV R13, RZ, RZ, -R13 ;  /* 0x000000ffff0d7224 */ /* 0x000fe200078e0a0d */
[----:B------:R-:W-:Y:S01]  /*c660*/  ISETP.GT.U32.AND P1, PT, R46, R4, PT ;  /* 0x000000042e00720c */ /* 0x000fe20003f24070 */
[----:B------:R-:W-:-:S04]  /*c670*/  IMAD.HI.U32 R9, R49, R10, RZ ;  /* 0x0000000a31097227 */ /* 0x000fc800078e00ff */
[C---:B------:R-:W-:Y:S02]  /*c680*/  IMAD R8, R46.reuse, R13, R8 ;  /* 0x0000000d2e087224 */ /* 0x040fe400078e0208 */
[--C-:B------:R-:W-:Y:S01]  /*c690*/  @!P2 IMAD.IADD R7, R7, 0x1, -R46.reuse ;  /* 0x000000010707a824 */ /* 0x100fe200078e0a2e */
[----:B------:R-:W-:Y:S01]  /*c6a0*/  ISETP.GE.AND P2, PT, R23, RZ, PT ;  /* 0x000000ff1700720c */ /* 0x000fe20003f46270 */
[----:B------:R-:W-:Y:S01]  /*c6b0*/  IMAD.MOV R9, RZ, RZ, -R9 ;  /* 0x000000ffff097224 */ /* 0x000fe200078e0a09 */
[----:B------:R-:W-:Y:S01]  /*c6c0*/  ISETP.GT.U32.AND P3, PT, R46, R8, PT ;  /* 0x000000082e00720c */ /* 0x000fe20003f64070 */
[C---:B------:R-:W-:Y:S02]  /*c6d0*/  VIADD R23, R0.reuse, 0x156 ;  /* 0x0000015600177836 */ /* 0x040fe40000000000 */
[----:B------:R-:W-:Y:S02]  /*c6e0*/  @!P0 IMAD.IADD R11, R11, 0x1, -R46 ;  /* 0x000000010b0b8824 */ /* 0x000fe400078e0a2e */
[----:B------:R-:W-:Y:S01]  /*c6f0*/  VIADD R18, R0, 0x155 ;  /* 0x0000015500127836 */ /* 0x000fe20000000000 */
[----:B------:R-:W-:Y:S01]  /*c700*/  IABS R13, R23 ;  /* 0x00000017000d7213 */ /* 0x000fe20000000000 */
[----:B------:R-:W-:Y:S01]  /*c710*/  @!P5 IMAD.MOV R7, RZ, RZ, -R7 ;  /* 0x000000ffff07d224 */ /* 0x000fe200078e0a07 */
[----:B------:R-:W-:Y:S01]  /*c720*/  ISETP.GE.AND P5, PT, R19, RZ, PT ;  /* 0x000000ff1300720c */ /* 0x000fe20003fa6270 */
[----:B------:R-:W-:Y:S01]  /*c730*/  IMAD R10, R46, R9, R10 ;  /* 0x000000092e0a7224 */ /* 0x000fe200078e020a */
[----:B------:R-:W-:Y:S01]  /*c740*/  IABS R12, R18 ;  /* 0x00000012000c7213 */ /* 0x000fe20000000000 */
[----:B------:R-:W-:Y:S01]  /*c750*/  @!P1 IMAD.IADD R4, R4, 0x1, -R46 ;  /* 0x0000000104049824 */ /* 0x000fe200078e0a2e */
[----:B------:R-:W-:Y:S01]  /*c760*/  STL [R1+0x4c], R7 ;  /* 0x00004c0701007387 */ /* 0x000fe20000100800 */
[----:B------:R-:W-:Y:S01]  /*c770*/  IMAD.MOV.U32 R17, RZ, RZ, R11 ;  /* 0x000000ffff117224 */ /* 0x000fe200078e000b */
[----:B------:R-:W-:Y:S01]  /*c780*/  ISETP.GE.AND P0, PT, R23, RZ, PT ;  /* 0x000000ff1700720c */ /* 0x000fe20003f06270 */
[----:B------:R-:W-:Y:S01]  /*c790*/  IMAD.HI.U32 R16, R49, R13, RZ ;  /* 0x0000000d31107227 */ /* 0x000fe200078e00ff */
[----:B------:R0:W-:Y:S01]  /*c7a0*/  STL [R1+0x44], R15 ;  /* 0x0000440f01007387 */ /* 0x0001e20000100800 */
[----:B------:R-:W-:-:S02]  /*c7b0*/  ISETP.GT.U32.AND P1, PT, R46, R4, PT ;  /* 0x000000042e00720c */ /* 0x000fc40003f24070 */
[----:B------:R-:W-:Y:S01]  /*c7c0*/  @!P6 IMAD.MOV R17, RZ, RZ, -R17 ;  /* 0x000000ffff11e224 */ /* 0x000fe200078e0a11 */
[----:B------:R-:W-:Y:S01]  /*c7d0*/  ISETP.GT.U32.AND P6, PT, R46, R10, PT ;  /* 0x0000000a2e00720c */ /* 0x000fe20003fc4070 */
[----:B------:R-:W-:Y:S02]  /*c7e0*/  @!P3 IMAD.IADD R8, R8, 0x1, -R46 ;  /* 0x000000010808b824 */ /* 0x000fe400078e0a2e */
[----:B------:R-:W-:Y:S01]  /*c7f0*/  IMAD.MOV R16, RZ, RZ, -R16 ;  /* 0x000000ffff107224 */ /* 0x000fe200078e0a10 */
[----:B------:R1:W-:Y:S01]  /*c800*/  STL [R1+0x40], R17 ;  /* 0x0000401101007387 */ /* 0x0003e20000100800 */
[----:B------:R-:W-:Y:S01]  /*c810*/  VIADD R22, R0, 0x154 ;  /* 0x0000015400167836 */ /* 0x000fe20000000000 */
[----:B------:R-:W-:Y:S01]  /*c820*/  ISETP.GT.U32.AND P3, PT, R46, R8, PT ;  /* 0x000000082e00720c */ /* 0x000fe20003f64070 */
[----:B0-----:R-:W-:-:S03]  /*c830*/  IMAD.HI.U32 R15, R49, R12, RZ ;  /* 0x0000000c310f7227 */ /* 0x001fc600078e00ff */
[----:B------:R-:W-:Y:S01]  /*c840*/  IABS R7, R22 ;  /* 0x0000001600077213 */ /* 0x000fe20000000000 */
[----:B------:R-:W-:Y:S02]  /*c850*/  IMAD.MOV R15, RZ, RZ, -R15 ;  /* 0x000000ffff0f7224 */ /* 0x000fe400078e0a0f */
[C---:B------:R-:W-:Y:S02]  /*c860*/  IMAD R13, R46.reuse, R16, R13 ;  /* 0x000000102e0d7224 */ /* 0x040fe400078e020d */
[----:B------:R-:W-:Y:S02]  /*c870*/  IMAD R12, R46, R15, R12 ;  /* 0x0000000f2e0c7224 */ /* 0x000fe400078e020c */
[--C-:B------:R-:W-:Y:S01]  /*c880*/  @!P1 IMAD.IADD R4, R4, 0x1, -R46.reuse ;  /* 0x0000000104049824 */ /* 0x100fe200078e0a2e */
[----:B------:R-:W-:Y:S01]  /*c890*/  ISETP.GT.U32.AND P1, PT, R46, R13, PT ;  /* 0x0000000d2e00720c */ /* 0x000fe20003f24070 */
[----:B------:R-:W-:Y:S01]  /*c8a0*/  @!P6 IMAD.IADD R10, R10, 0x1, -R46 ;  /* 0x000000010a0ae824 */ /* 0x000fe200078e0a2e */
[----:B------:R-:W-:Y:S01]  /*c8b0*/  ISETP.GT.U32.AND P6, PT, R46, R12, PT ;  /* 0x0000000c2e00720c */ /* 0x000fe20003fc4070 */
[----:B------:R-:W-:-:S02]  /*c8c0*/  VIADD R19, R0, 0x153 ;  /* 0x0000015300137836 */ /* 0x000fc40000000000 */
[----:B------:R-:W-:Y:S01]  /*c8d0*/  @!P3 IMAD.IADD R8, R8, 0x1, -R46 ;  /* 0x000000010808b824 */ /* 0x000fe200078e0a2e */
[----:B------:R-:W-:Y:S01]  /*c8e0*/  ISETP.GE.AND P3, PT, R18, RZ, PT ;  /* 0x000000ff1200720c */ /* 0x000fe20003f66270 */
[----:B------:R-:W-:Y:S01]  /*c8f0*/  VIADD R21, R0, 0x151 ;  /* 0x0000015100157836 */ /* 0x000fe20000000000 */
[----:B------:R-:W-:Y:S01]  /*c900*/  IABS R9, R19 ;  /* 0x0000001300097213 */ /* 0x000fe20000000000 */
[----:B------:R-:W-:-:S03]  /*c910*/  IMAD.HI.U32 R11, R49, R7, RZ ;  /* 0x00000007310b7227 */ /* 0x000fc600078e00ff */
[----:B------:R-:W-:Y:S01]  /*c920*/  IABS R15, R21 ;  /* 0x00000015000f7213 */ /* 0x000fe20000000000 */
[----:B-1----:R-:W-:Y:S02]  /*c930*/  IMAD.MOV.U32 R17, RZ, RZ, R8 ;  /* 0x000000ffff117224 */ /* 0x002fe400078e0008 */
[--C-:B------:R-:W-:Y:S01]  /*c940*/  @!P1 IMAD.IADD R13, R13, 0x1, -R46.reuse ;  /* 0x000000010d0d9824 */ /* 0x100fe200078e0a2e */
[----:B------:R-:W-:Y:S01]  /*c950*/  ISETP.GT.U32.AND P1, PT, R46, R10, PT ;  /* 0x0000000a2e00720c */ /* 0x000fe20003f24070 */
[----:B------:R-:W-:Y:S02]  /*c960*/  @!P6 IMAD.IADD R12, R12, 0x1, -R46 ;  /* 0x000000010c0ce824 */ /* 0x000fe400078e0a2e */
[----:B------:R-:W-:-:S03]  /*c970*/  IMAD.HI.U32 R14, R49, R9, RZ ;  /* 0x00000009310e7227 */ /* 0x000fc600078e00ff */
[----:B------:R-:W-:Y:S01]  /*c980*/  ISETP.GT.U32.AND P6, PT, R46, R12, PT ;  /* 0x0000000c2e00720c */ /* 0x000fe20003fc4070 */
[----:B------:R-:W-:Y:S02]  /*c990*/  IMAD.MOV R11, RZ, RZ, -R11 ;  /* 0x000000ffff0b7224 */ /* 0x000fe400078e0a0b */
[----:B------:R-:W-:Y:S02]  /*c9a0*/  VIADD R20, R0, 0x152 ;  /* 0x0000015200147836 */ /* 0x000fe40000000000 */
[----:B------:R-:W-:Y:S01]  /*c9b0*/  @!P2 IMAD.MOV R17, RZ, RZ, -R17 ;  /* 0x000000ffff11a224 */ /* 0x000fe200078e0a11 */
[C---:B------:R-:W-:Y:S01]  /*c9c0*/  ISETP.GT.U32.AND P2, PT, R46.reuse, R13, PT ;  /* 0x0000000d2e00720c */ /* 0x040fe20003f44070 */
[----:B------:R-:W-:Y:S02]  /*c9d0*/  IMAD.MOV R14, RZ, RZ, -R14 ;  /* 0x000000ffff0e7224 */ /* 0x000fe400078e0a0e */
[C---:B------:R-:W-:Y:S01]  /*c9e0*/  IMAD R11, R46.reuse, R11, R7 ;  /* 0x0000000b2e0b7224 */ /* 0x040fe200078e0207 */
[----:B------:R-:W-:Y:S01]  /*c9f0*/  IABS R7, R20 ;  /* 0x0000001400077213 */ /* 0x000fe20000000000 */
[----:B------:R-:W-:Y:S01]  /*ca00*/  IMAD.HI.U32 R8, R49, R15, RZ ;  /* 0x0000000f31087227 */ /* 0x000fe200078e00ff */
[----:B------:R0:W-:Y:S03]  /*ca10*/  STL [R1+0x3c], R17 ;  /* 0x00003c1101007387 */ /* 0x0001e60000100800 */
[----:B------:R-:W-:-:S02]  /*ca20*/  IMAD R9, R46, R14, R9 ;  /* 0x0000000e2e097224 */ /* 0x000fc400078e0209 */
[----:B------:R-:W-:-:S04]  /*ca30*/  IMAD.HI.U32 R16, R49, R7, RZ ;  /* 0x0000000731107227 */ /* 0x000fc800078e00ff */
[----:B------:R-:W-:Y:S01]  /*ca40*/  @!P1 IMAD.IADD R10, R10, 0x1, -R46 ;  /* 0x000000010a0a9824 */ /* 0x000fe200078e0a2e */
[C---:B------:R-:W-:Y:S01]  /*ca50*/  ISETP.GT.U32.AND P1, PT, R46.reuse, R9, PT ;  /* 0x000000092e00720c */ /* 0x040fe20003f24070 */
[----:B0-----:R-:W-:Y:S02]  /*ca60*/  IMAD.MOV.U32 R17, RZ, RZ, R4 ;  /* 0x000000ffff117224 */ /* 0x001fe400078e0004 */
[----:B------:R-:W-:Y:S02]  /*ca70*/  IMAD.MOV R4, RZ, RZ, -R8 ;  /* 0x000000ffff047224 */ /* 0x000fe400078e0a08 */
[----:B------:R-:W-:Y:S02]  /*ca80*/  IMAD.MOV R16, RZ, RZ, -R16 ;  /* 0x000000ffff107224 */ /* 0x000fe400078e0a10 */
[----:B------:R-:W-:Y:S02]  /*ca90*/  IMAD R4, R46, R4, R15 ;  /* 0x000000042e047224 */ /* 0x000fe400078e020f */
[----:B------:R-:W-:-:S02]  /*caa0*/  @!P6 IMAD.IADD R12, R12, 0x1, -R46 ;  /* 0x000000010c0ce824 */ /* 0x000fc400078e0a2e */
[----:B------:R-:W-:Y:S01]  /*cab0*/  VIADD R23, R0, 0x150 ;  /* 0x0000015000177836 */ /* 0x000fe20000000000 */
[C---:B------:R-:W-:Y:S01]  /*cac0*/  ISETP.GT.U32.AND P6, PT, R46.reuse, R4, PT ;  /* 0x000000042e00720c */ /* 0x040fe20003fc4070 */
[----:B------:R-:W-:Y:S01]  /*cad0*/  @!P4 IMAD.MOV R17, RZ, RZ, -R17 ;  /* 0x000000ffff11c224 */ /* 0x000fe200078e0a11 */
[C---:B------:R-:W-:Y:S01]  /*cae0*/  ISETP.GT.U32.AND P4, PT, R46.reuse, R11, PT ;  /* 0x0000000b2e00720c */ /* 0x040fe20003f84070 */
[----:B------:R-:W-:Y:S01]  /*caf0*/  IMAD R7, R46, R16, R7 ;  /* 0x000000102e077224 */ /* 0x000fe200078e0207 */
[----:B------:R-:W-:Y:S01]  /*cb00*/  IABS R14, R23 ;  /* 0x00000017000e7213 */ /* 0x000fe20000000000 */
[----:B------:R-:W-:Y:S01]  /*cb10*/  VIADD R18, R0, 0x14f ;  /* 0x0000014f00127836 */ /* 0x000fe20000000000 */
[----:B------:R-:W-:Y:S01]  /*cb20*/  STL [R1+0x38], R17 ;  /* 0x0000381101007387 */ /* 0x000fe20000100800 */
[--C-:B------:R-:W-:Y:S01]  /*cb30*/  @!P2 IMAD.IADD R13, R13, 0x1, -R46.reuse ;  /* 0x000000010d0da824 */ /* 0x100fe200078e0a2e */
[----:B------:R-:W-:Y:S01]  /*cb40*/  ISETP.GT.U32.AND P2, PT, R46, R7, PT ;  /* 0x000000072e00720c */ /* 0x000fe20003f44070 */
[----:B------:R-:W-:Y:S01]  /*cb50*/  @!P1 IMAD.IADD R9, R9, 0x1, -R46 ;  /* 0x0000000109099824 */ /* 0x000fe200078e0a2e */
[----:B------:R-:W-:Y:S01]  /*cb60*/  IABS R61, R18 ;  /* 0x00000012003d7213 */ /* 0x000fe20000000000 */
[----:B------:R-:W-:Y:S01]  /*cb70*/  IMAD.HI.U32 R8, R49, R14, RZ ;  /* 0x0000000e31087227 */ /* 0x000fe200078e00ff */
[----:B------:R-:W-:-:S03]  /*cb80*/  ISETP.GE.AND P1, PT, R19, RZ, PT ;  /* 0x000000ff1300720c */ /* 0x000fc60003f26270 */
[----:B------:R-:W-:Y:S01]  /*cb90*/  @!P6 IMAD.IADD R4, R4, 0x1, -R46 ;  /* 0x000000010404e824 */ /* 0x000fe200078e0a2e */
[----:B------:R-:W-:Y:S01]  /*cba0*/  ISETP.GT.U32.AND P6, PT, R46, R9, PT ;  /* 0x000000092e00720c */ /* 0x000fe20003fc4070 */
[----:B------:R-:W-:Y:S02]  /*cbb0*/  @!P5 IMAD.MOV R10, RZ, RZ, -R10 ;  /* 0x000000ffff0ad224 */ /* 0x000fe400078e0a0a */
[----:B------:R-:W-:-:S03]  /*cbc0*/  IMAD.HI.U32 R16, R49, R61, RZ ;  /* 0x0000003d31107227 */ /* 0x000fc600078e00ff */
[----:B------:R0:W-:Y:S01]  /*cbd0*/  STL [R1+0x34], R10 ;  /* 0x0000340a01007387 */ /* 0x0001e20000100800 */
[----:B------:R-:W-:Y:S02]  /*cbe0*/  IMAD.MOV R8, RZ, RZ, -R8 ;  /* 0x000000ffff087224 */ /* 0x000fe400078e0a08 */
[----:B------:R-:W-:Y:S01]  /*cbf0*/  @!P4 IMAD.IADD R11, R11, 0x1, -R46 ;  /* 0x000000010b0bc824 */ /* 0x000fe200078e0a2e */
[----:B------:R-:W-:Y:S01]  /*cc00*/  ISETP.GE.AND P4, PT, R22, RZ, PT ;  /* 0x000000ff1600720c */ /* 0x000fe20003f86270 */
[----:B------:R-:W-:Y:S02]  /*cc10*/  VIADD R19, R0, 0x14e ;  /* 0x0000014e00137836 */ /* 0x000fe40000000000 */
[----:B------:R-:W-:Y:S02]  /*cc20*/  IMAD.MOV R16, RZ, RZ, -R16 ;  /* 0x000000ffff107224 */ /* 0x000fe400078e0a10 */
[C---:B------:R-:W-:Y:S01]  /*cc30*/  IMAD R8, R46.reuse, R8, R14 ;  /* 0x000000082e087224 */ /* 0x040fe200078e020e */
[----:B------:R-:W-:Y:S01]  /*cc40*/  IABS R14, R19 ;  /* 0x00000013000e7213 */ /* 0x000fe20000000000 */
[----:B------:R-:W-:Y:S01]  /*cc50*/  @!P2 IMAD.IADD R7, R7, 0x1, -R46 ;  /* 0x000000010707a824 */ /* 0x000fe200078e0a2e */
[----:B------:R-:W-:Y:S01]  /*cc60*/  ISETP.GT.U32.AND P2, PT, R46, R11, PT ;  /* 0x0000000b2e00720c */ /* 0x000fe20003f44070 */
[----:B0-----:R-:W-:-:S02]  /*cc70*/  IMAD.MOV.U32 R10, RZ, RZ, R12 ;  /* 0x000000ffff0a7224 */ /* 0x001fc400078e000c */
[C---:B------:R-:W-:Y:S01]  /*cc80*/  IMAD R61, R46.reuse, R16, R61 ;  /* 0x000000102e3d7224 */ /* 0x040fe200078e023d */
[C---:B------:R-:W-:Y:S01]  /*cc90*/  ISETP.GT.U32.AND P5, PT, R46.reuse, R7, PT ;  /* 0x000000072e00720c */ /* 0x040fe20003fa4070 */
[----:B------:R-:W-:Y:S01]  /*cca0*/  @!P3 IMAD.MOV R10, RZ, RZ, -R10 ;  /* 0x000000ffff0ab224 */ /* 0x000fe200078e0a0a */
[----:B------:R-:W-:Y:S01]  /*ccb0*/  ISETP.GT.U32.AND P3, PT, R46, R8, PT ;  /* 0x000000082e00720c */ /* 0x000fe20003f64070 */
[----:B------:R-:W-:-:S04]  /*ccc0*/  IMAD.HI.U32 R12, R49, R14, RZ ;  /* 0x0000000e310c7227 */ /* 0x000fc800078e00ff */
[----:B------:R-:W-:Y:S01]  /*ccd0*/  @!P6 IMAD.IADD R9, R9, 0x1, -R46 ;  /* 0x000000010909e824 */ /* 0x000fe200078e0a2e */
[----:B------:R-:W-:Y:S01]  /*cce0*/  ISETP.GT.U32.AND P6, PT, R46, R61, PT ;  /* 0x0000003d2e00720c */ /* 0x000fe20003fc4070 */
[----:B------:R-:W-:Y:S02]  /*ccf0*/  IMAD.MOV R12, RZ, RZ, -R12 ;  /* 0x000000ffff0c7224 */ /* 0x000fe400078e0a0c */
[----:B------:R-:W-:Y:S01]  /*cd00*/  @!P2 IMAD.IADD R11, R11, 0x1, -R46 ;  /* 0x000000010b0ba824 */ /* 0x000fe200078e0a2e */
[----:B------:R-:W-:Y:S01]  /*cd10*/  ISETP.GE.AND P2, PT, R20, RZ, PT ;  /* 0x000000ff1400720c */ /* 0x000fe20003f46270 */
[C---:B------:R-:W-:Y:S01]  /*cd20*/  IMAD R12, R46.reuse, R12, R14 ;  /* 0x0000000c2e0c7224 */ /* 0x040fe200078e020e */
[----:B------:R-:W-:Y:S01]  /*cd30*/  IABS R14, R27 ;  /* 0x0000001b000e7213 */ /* 0x000fe20000000000 */
[----:B------:R-:W-:Y:S01]  /*cd40*/  @!P0 IMAD.MOV R13, RZ, RZ, -R13 ;  /* 0x000000ffff0d8224 */ /* 0x000fe200078e0a0d */
[----:B------:R-:W-:Y:S01]  /*cd50*/  ISETP.GT.U32.AND P0, PT, R46, R4, PT ;  /* 0x000000042e00720c */ /* 0x000fe20003f04070 */
[----:B------:R-:W-:-:S02]  /*cd60*/  VIADD R22, R0, 0x14d ;  /* 0x0000014d00167836 */ /* 0x000fc40000000000 */
[--C-:B------:R-:W-:Y:S01]  /*cd70*/  @!P3 IMAD.IADD R8, R8, 0x1, -R46.reuse ;  /* 0x000000010808b824 */ /* 0x100fe200078e0a2e */
[----:B------:R-:W-:Y:S01]  /*cd80*/  STL [R1+0x20], R13 ;  /* 0x0000200d01007387 */ /* 0x000fe20000100800 */
[----:B------:R-:W-:Y:S01]  /*cd90*/  @!P4 IMAD.MOV R11, RZ, RZ, -R11 ;  /* 0x000000ffff0bc224 */ /* 0x000fe200078e0a0b */
[C---:B------:R-:W-:Y:S01]  /*cda0*/  ISETP.GT.U32.AND P4, PT, R46.reuse, R12, PT ;  /* 0x0000000c2e00720c */ /* 0x040fe20003f84070 */
[--C-:B------:R-:W-:Y:S01]  /*cdb0*/  @!P6 IMAD.IADD R61, R61, 0x1, -R46.reuse ;  /* 0x000000013d3de824 */ /* 0x100fe200078e0a2e */
[----:B------:R-:W-:Y:S01]  /*cdc0*/  IABS R15, R22 ;  /* 0x00000016000f7213 */ /* 0x000fe20000000000 */
[--C-:B------:R-:W-:Y:S01]  /*cdd0*/  @!P5 IMAD.IADD R7, R7, 0x1, -R46.reuse ;  /* 0x000000010707d824 */ /* 0x100fe200078e0a2e */
[----:B------:R-:W-:Y:S01]  /*cde0*/  ISETP.GT.U32.AND P6, PT, R46, R8, PT ;  /* 0x000000082e00720c */ /* 0x000fe20003fc4070 */
[----:B------:R-:W-:Y:S01]  /*cdf0*/  @!P1 IMAD.MOV R9, RZ, RZ, -R9 ;  /* 0x000000ffff099224 */ /* 0x000fe200078e0a09 */
[----:B------:R0:W-:Y:S01]  /*ce00*/  STL [R1+0x1c], R10 ;  /* 0x00001c0a01007387 */ /* 0x0001e20000100800 */
[----:B------:R-:W-:Y:S01]  /*ce10*/  ISETP.GE.AND P5, PT, R21, RZ, PT ;  /* 0x000000ff1500720c */ /* 0x000fe20003fa6270 */
[--C-:B------:R-:W-:Y:S01]  /*ce20*/  @!P0 IMAD.IADD R4, R4, 0x1, -R46.reuse ;  /* 0x0000000104048824 */ /* 0x100fe200078e0a2e */
[----:B------:R-:W-:Y:S01]  /*ce30*/  ISETP.GE.AND P0, PT, R23, RZ, PT ;  /* 0x000000ff1700720c */ /* 0x000fe20003f06270 */
[----:B------:R1:W-:Y:S01]  /*ce40*/  STL [R1+0x18], R11 ;  /* 0x0000180b01007387 */ /* 0x0003e20000100800 */
[----:B------:R-:W-:Y:S01]  /*ce50*/  VIADD R23, R0, 0x14c ;  /* 0x0000014c00177836 */ /* 0x000fe20000000000 */
[----:B------:R-:W-:Y:S01]  /*ce60*/  ISETP.GE.AND P3, PT, R18, RZ, PT ;  /* 0x000000ff1200720c */ /* 0x000fe20003f66270 */
[----:B------:R-:W-:Y:S01]  /*ce70*/  @!P4 IMAD.IADD R12, R12, 0x1, -R46 ;  /* 0x000000010c0cc824 */ /* 0x000fe200078e0a2e */
[----:B------:R2:W-:Y:S01]  /*ce80*/  STL [R1+0x14], R9 ;  /* 0x0000140901007387 */ /* 0x0005e20000100800 */
[----:B------:R-:W-:Y:S01]  /*ce90*/  VIADD R18, R0, 0x14b ;  /* 0x0000014b00127836 */ /* 0x000fe20000000000 */
[C---:B------:R-:W-:Y:S01]  /*cea0*/  ISETP.GT.U32.AND P1, PT, R46.reuse, R61, PT ;  /* 0x0000003d2e00720c */ /* 0x040fe20003f24070 */
[----:B0-----:R-:W-:Y:S01]  /*ceb0*/  IMAD.HI.U32 R10, R49, R15, RZ ;  /* 0x0000000f310a7227 */ /* 0x001fe200078e00ff */
[----:B------:R-:W-:-:S03]  /*cec0*/  ISETP.GT.U32.AND P4, PT, R46, R12, PT ;  /* 0x0000000c2e00720c */ /* 0x000fc60003f84070 */
[----:B------:R-:W-:Y:S02]  /*ced0*/  IMAD.MOV R10, RZ, RZ, -R10 ;  /* 0x000000ffff0a7224 */ /* 0x000fe400078e0a0a */
[----:B-1----:R-:W-:Y:S02]  /*cee0*/  IMAD.MOV.U32 R11, RZ, RZ, R4 ;  /* 0x000000ffff0b7224 */ /* 0x002fe400078e0004 */
[----:B--2---:R-:W-:Y:S01]  /*cef0*/  IMAD.MOV.U32 R9, RZ, RZ, R7 ;  /* 0x000000ffff097224 */ /* 0x004fe200078e0007 */
[----:B------:R-:W-:Y:S01]  /*cf00*/  IABS R7, R23 ;  /* 0x0000001700077213 */ /* 0x000fe20000000000 */
[----:B------:R-:W-:Y:S02]  /*cf10*/  IMAD R10, R46, R10, R15 ;  /* 0x0000000a2e0a7224 */ /* 0x000fe400078e020f */
[----:B------:R-:W-:Y:S01]  /*cf20*/  @!P2 IMAD.MOV R9, RZ, RZ, -R9 ;  /* 0x000000ffff09a224 */ /* 0x000fe200078e0a09 */
[----:B------:R-:W-:Y:S01]  /*cf30*/  ISETP.GE.AND P2, PT, R19, RZ, PT ;  /* 0x000000ff1300720c */ /* 0x000fe20003f46270 */
[----:B------:R-:W-:Y:S01]  /*cf40*/  @!P6 IMAD.IADD R8, R8, 0x1, -R46 ;  /* 0x000000010808e824 */ /* 0x000fe200078e0a2e */
[----:B------:R-:W-:Y:S01]  /*cf50*/  ISETP.GE.AND P6, PT, R22, RZ, PT ;  /* 0x000000ff1600720c */ /* 0x000fe20003fc6270 */
[----:B------:R-:W-:Y:S01]  /*cf60*/  @!P5 IMAD.MOV R11, RZ, RZ, -R11 ;  /* 0x000000ffff0bd224 */ /* 0x000fe200078e0a0b */
[----:B------:R0:W-:Y:S01]  /*cf70*/  STL [R1+0x10], R9 ;  /* 0x0000100901007387 */ /* 0x0001e20000100800 */
[----:B------:R-:W-:Y:S01]  /*cf80*/  ISETP.GT.U32.AND P5, PT, R46, R10, PT ;  /* 0x0000000a2e00720c */ /* 0x000fe20003fa4070 */
[----:B------:R-:W-:-:S02]  /*cf90*/  IMAD.MOV.U32 R13, RZ, RZ, R8 ;  /* 0x000000ffff0d7224 */ /* 0x000fc400078e0008 */
[----:B------:R-:W-:Y:S01]  /*cfa0*/  IMAD.MOV.U32 R4, RZ, RZ, R7 ;  /* 0x000000ffff047224 */ /* 0x000fe200078e0007 */
[----:B------:R-:W-:Y:S01]  /*cfb0*/  STL [R1+0x4], R11 ;  /* 0x0000040b01007387 */ /* 0x000fe20000100800 */
[----:B------:R-:W-:Y:S02]  /*cfc0*/  @!P0 IMAD.MOV R13, RZ, RZ, -R13 ;  /* 0x000000ffff0d8224 */ /* 0x000fe400078e0a0d */
[----:B------:R-:W-:Y:S01]  /*cfd0*/  IMAD.HI.U32 R7, R49, R4, RZ ;  /* 0x0000000431077227 */ /* 0x000fe200078e00ff */
[----:B0-----:R-:W-:Y:S02]  /*cfe0*/  IABS R9, R18 ;  /* 0x0000001200097213 */ /* 0x001fe40000000000 */
[----:B------:R0:W-:Y:S01]  /*cff0*/  STL [R1], R13 ;  /* 0x0000000d01007387 */ /* 0x0001e20000100800 */
[----:B------:R-:W-:Y:S02]  /*d000*/  IMAD.MOV R7, RZ, RZ, -R7 ;  /* 0x000000ffff077224 */ /* 0x000fe400078e0a07 */
[----:B------:R-:W-:-:S02]  /*d010*/  @!P4 IMAD.IADD R12, R12, 0x1, -R46 ;  /* 0x000000010c0cc824 */ /* 0x000fc400078e0a2e */
[----:B------:R-:W-:-:S04]  /*d020*/  IMAD.HI.U32 R8, R49, R9, RZ ;  /* 0x0000000931087227 */ /* 0x000fc800078e00ff */
[----:B------:R-:W-:Y:S01]  /*d030*/  @!P5 IMAD.IADD R10, R10, 0x1, -R46 ;  /* 0x000000010a0ad824 */ /* 0x000fe200078e0a2e */
[----:B------:R-:W-:Y:S01]  /*d040*/  ISETP.GE.AND P5, PT, R18, RZ, PT ;  /* 0x000000ff1200720c */ /* 0x000fe20003fa6270 */
[----:B0-----:R-:W-:Y:S02]  /*d050*/  IMAD.MOV R13, RZ, RZ, -R8 ;  /* 0x000000ffff0d7224 */ /* 0x001fe400078e0a08 */
[C---:B------:R-:W-:Y:S01]  /*d060*/  IMAD R8, R46.reuse, R7, R4 ;  /* 0x000000072e087224 */ /* 0x040fe200078e0204 */
[C---:B------:R-:W-:Y:S01]  /*d070*/  ISETP.GT.U32.AND P0, PT, R46.reuse, R10, PT ;  /* 0x0000000a2e00720c */ /* 0x040fe20003f04070 */
[C---:B------:R-:W-:Y:S02]  /*d080*/  IMAD R9, R46.reuse, R13, R9 ;  /* 0x0000000d2e097224 */ /* 0x040fe400078e0209 */
[----:B------:R-:W-:Y:S01]  /*d090*/  IMAD.MOV.U32 R4, RZ, RZ, R12 ;  /* 0x000000ffff047224 */ /* 0x000fe200078e000c */
[----:B------:R-:W-:Y:S01]  /*d0a0*/  ISETP.GT.U32.AND P4, PT, R46, R8, PT ;  /* 0x000000082e00720c */ /* 0x000fe20003f84070 */
[----:B------:R-:W-:-:S02]  /*d0b0*/  VIADD R19, R0, 0x14a ;  /* 0x0000014a00137836 */ /* 0x000fc40000000000 */
[----:B------:R-:W-:Y:S01]  /*d0c0*/  @!P2 IMAD.MOV R4, RZ, RZ, -R4 ;  /* 0x000000ffff04a224 */ /* 0x000fe200078e0a04 */
[----:B------:R-:W-:Y:S01]  /*d0d0*/  ISETP.GT.U32.AND P2, PT, R46, R9, PT ;  /* 0x000000092e00720c */ /* 0x000fe20003f44070 */
[----:B------:R-:W-:Y:S01]  /*d0e0*/  @!P1 IMAD.IADD R61, R61, 0x1, -R46 ;  /* 0x000000013d3d9824 */ /* 0x000fe200078e0a2e */
[----:B------:R-:W-:Y:S01]  /*d0f0*/  IABS R11, R19 ;  /* 0x00000013000b7213 */ /* 0x000fe20000000000 */
[C---:B------:R-:W-:Y:S01]  /*d100*/  VIADD R18, R0.reuse, 0x148 ;  /* 0x0000014800127836 */ /* 0x040fe20000000000 */
[----:B------:R-:W-:Y:S01]  /*d110*/  ISETP.GE.AND P1, PT, R23, RZ, PT ;  /* 0x000000ff1700720c */ /* 0x000fe20003f26270 */
[----:B------:R-:W-:Y:S01]  /*d120*/  @!P3 IMAD.MOV R61, RZ, RZ, -R61 ;  /* 0x000000ffff3db224 */ /* 0x000fe200078e0a3d */
[----:B------:R-:W-:Y:S01]  /*d130*/  ISETP.GE.AND P3, PT, R19, RZ, PT ;  /* 0x000000ff1300720c */ /* 0x000fe20003f66270 */
[----:B------:R-:W-:Y:S01]  /*d140*/  IMAD.HI.U32 R7, R49, R11, RZ ;  /* 0x0000000b31077227 */ /* 0x000fe200078e00ff */
[----:B------:R-:W-:Y:S02]  /*d150*/  IABS R12, R18 ;  /* 0x00000012000c7213 */ /* 0x000fe40000000000 */
[----:B------:R-:W-:Y:S01]  /*d160*/  STL [R1+0x27c4], R61 ;  /* 0x0027c43d01007387 */ /* 0x000fe20000100800 */
[----:B------:R-:W-:-:S02]  /*d170*/  VIADD R19, R0, 0x149 ;  /* 0x0000014900137836 */ /* 0x000fc40000000000 */
[----:B------:R-:W-:Y:S01]  /*d180*/  IMAD.MOV R7, RZ, RZ, -R7 ;  /* 0x000000ffff077224 */ /* 0x000fe200078e0a07 */
[----:B------:R-:W-:Y:S01]  /*d190*/  STL [R1+0x27c8], R4 ;  /* 0x0027c80401007387 */ /* 0x000fe20000100800 */
[--C-:B------:R-:W-:Y:S01]  /*d1a0*/  @!P0 IMAD.IADD R10, R10, 0x1, -R46.reuse ;  /* 0x000000010a0a8824 */ /* 0x100fe200078e0a2e */
[----:B------:R-:W-:Y:S01]  /*d1b0*/  ISETP.GE.AND P0, PT, R19, RZ, PT ;  /* 0x000000ff1300720c */ /* 0x000fe20003f06270 */
[----:B------:R-:W-:Y:S01]  /*d1c0*/  @!P2 IMAD.IADD R9, R9, 0x1, -R46 ;  /* 0x000000010909a824 */ /* 0x000fe200078e0a2e */
[----:B------:R-:W-:Y:S01]  /*d1d0*/  IABS R19, R19 ;  /* 0x0000001300137213 */ /* 0x000fe20000000000 */
[C---:B------:R-:W-:Y:S02]  /*d1e0*/  IMAD R11, R46.reuse, R7, R11 ;  /* 0x000000072e0b7224 */ /* 0x040fe400078e020b */
[----:B------:R-:W-:Y:S01]  /*d1f0*/  IMAD.MOV.U32 R7, RZ, RZ, R10 ;  /* 0x000000ffff077224 */ /* 0x000fe200078e000a */
[----:B------:R-:W-:Y:S01]  /*d200*/  ISETP.GT.U32.AND P2, PT, R46, R9, PT ;  /* 0x000000092e00720c */ /* 0x000fe20003f44070 */
[----:B------:R-:W-:-:S04]  /*d210*/  IMAD.HI.U32 R17, R49, R19, RZ ;  /* 0x0000001331117227 */ /* 0x000fc800078e00ff */
[----:B------:R-:W-:Y:S01]  /*d220*/  @!P6 IMAD.MOV R7, RZ, RZ, -R7 ;  /* 0x000000ffff07e224 */ /* 0x000fe200078e0a07 */
[----:B------:R-:W-:Y:S01]  /*d230*/  ISETP.GT.U32.AND P6, PT, R46, R11, PT ;  /* 0x0000000b2e00720c */ /* 0x000fe20003fc4070 */
[----:B------:R-:W-:-:S03]  /*d240*/  IMAD.HI.U32 R16, R49, R12, RZ ;  /* 0x0000000c31107227 */ /* 0x000fc600078e00ff */
[----:B------:R0:W-:Y:S01]  /*d250*/  STL [R1+0x27cc], R7 ;  /* 0x0027cc0701007387 */ /* 0x0001e20000100800 */
[----:B------:R-:W-:Y:S02]  /*d260*/  IMAD.MOV R17, RZ, RZ, -R17 ;  /* 0x000000ffff117224 */ /* 0x000fe400078e0a11 */
[----:B------:R-:W-:Y:S02]  /*d270*/  IMAD.MOV R16, RZ, RZ, -R16 ;  /* 0x000000ffff107224 */ /* 0x000fe400078e0a10 */
[----:B------:R-:W-:Y:S02]  /*d280*/  @!P4 IMAD.IADD R8, R8, 0x1, -R46 ;  /* 0x000000010808c824 */ /* 0x000fe400078e0a2e */
[C---:B------:R-:W-:Y:S02]  /*d290*/  IMAD R19, R46.reuse, R17, R19 ;  /* 0x000000112e137224 */ /* 0x040fe400078e0213 */
[C---:B------:R-:W-:Y:S01]  /*d2a0*/  IMAD R12, R46.reuse, R16, R12 ;  /* 0x000000102e0c7224 */ /* 0x040fe200078e020c */
[C---:B------:R-:W-:Y:S01]  /*d2b0*/  ISETP.GT.U32.AND P4, PT, R46.reuse, R8, PT ;  /* 0x000000082e00720c */ /* 0x040fe20003f84070 */
[--C-:B------:R-:W-:Y:S01]  /*d2c0*/  @!P2 IMAD.IADD R9, R9, 0x1, -R46.reuse ;  /* 0x000000010909a824 */ /* 0x100fe200078e0a2e */
[----:B------:R-:W-:Y:S01]  /*d2d0*/  ISETP.GT.U32.AND P2, PT, R46, R19, PT ;  /* 0x000000132e00720c */ /* 0x000fe20003f44070 */
[----:B------:R-:W-:Y:S01]  /*d2e0*/  VIADD R24, R0, 0x147 ;  /* 0x0000014700187836 */ /* 0x000fe20000000000 */
[----:B------:R-:W-:Y:S01]  /*d2f0*/  IABS R16, R25 ;  /* 0x0000001900107213 */ /* 0x000fe20000000000 */
[----:B------:R-:W-:Y:S01]  /*d300*/  @!P6 IMAD.IADD R11, R11, 0x1, -R46 ;  /* 0x000000010b0be824 */ /* 0x000fe200078e0a2e */
[----:B------:R-:W-:Y:S01]  /*d310*/  ISETP.GT.U32.AND P6, PT, R46, R12, PT ;  /* 0x0000000c2e00720c */ /* 0x000fe20003fc4070 */
[----:B------:R-:W-:Y:S01]  /*d320*/  IMAD.HI.U32 R15, R49, R14, RZ ;  /* 0x0000000e310f7227 */ /* 0x000fe200078e00ff */
[----:B------:R-:W-:-:S03]  /*d330*/  IABS R13, R24 ;  /* 0x00000018000d7213 */ /* 0x000fc60000000000 */
[----:B------:R-:W-:Y:S02]  /*d340*/  IMAD.MOV R15, RZ, RZ, -R15 ;  /* 0x000000ffff0f7224 */ /* 0x000fe400078e0a0f */
[----:B------:R-:W-:Y:S02]  /*d350*/  VIADD R22, R0, 0x145 ;  /* 0x0000014500167836 */ /* 0x000fe40000000000 */
[----:B------:R-:W-:-:S04]  /*d360*/  IMAD.HI.U32 R10, R49, R13, RZ ;  /* 0x0000000d310a7227 */ /* 0x000fc800078e00ff */
[----:B------:R-:W-:Y:S01]  /*d370*/  @!P4 IMAD.IADD R8, R8, 0x1, -R46 ;  /* 0x000000010808c824 */ /* 0x000fe200078e0a2e */
[----:B------:R-:W-:Y:S01]  /*d380*/  ISETP.GE.AND P4, PT, R18, RZ, PT ;  /* 0x000000ff1200720c */ /* 0x000fe20003f86270 */
[C---:B------:R-:W-:Y:S01]  /*d390*/  IMAD R14, R46.reuse, R15, R14 ;  /* 0x0000000f2e0e7224 */ /* 0x040fe200078e020e */
[----:B------:R-:W-:Y:S01]  /*d3a0*/  IABS R15, R22 ;  /* 0x00000016000f7213 */ /* 0x000fe20000000000 */
[----:B------:R-:W-:Y:S01]  /*d3b0*/  @!P2 IMAD.IADD R19, R19, 0x1, -R46 ;  /* 0x000000011313a824 */ /* 0x000fe200078e0a2e */
[----:B------:R-:W-:Y:S01]  /*d3c0*/  ISETP.GT.U32.AND P2, PT, R46, R11, PT ;  /* 0x0000000b2e00720c */ /* 0x000fe20003f44070 */
[----:B------:R-:W-:Y:S01]  /*d3d0*/  IMAD.MOV R10, RZ, RZ, -R10 ;  /* 0x000000ffff0a7224 */ /* 0x000fe200078e0a0a */
[----:B------:R-:W-:Y:S01]  /*d3e0*/  IABS R18, R26 ;  /* 0x0000001a00127213 */ /* 0x000fe20000000000 */
[----:B------:R-:W-:Y:S02]  /*d3f0*/  @!P6 IMAD.IADD R12, R12, 0x1, -R46 ;  /* 0x000000010c0ce824 */ /* 0x000fe400078e0a2e */
[----:B------:R-:W-:Y:S01]  /*d400*/  @!P1 IMAD.MOV R8, RZ, RZ, -R8 ;  /* 0x000000ffff089224 */ /* 0x000fe200078e0a08 */
[C---:B------:R-:W-:Y:S01]  /*d410*/  ISETP.GT.U32.AND P1, PT, R46.reuse, R19, PT ;  /* 0x000000132e00720c */ /* 0x040fe20003f24070 */
[C---:B------:R-:W-:Y:S01]  /*d420*/  IMAD R13, R46.reuse, R10, R13 ;  /* 0x0000000a2e0d7224 */ /* 0x040fe200078e020d */
[----:B------:R-:W-:Y:S01]  /*d430*/  ISETP.GT.U32.AND P6, PT, R46, R12, PT ;  /* 0x0000000c2e00720c */ /* 0x000fe20003fc4070 */
[C---:B------:R-:W-:Y:S01]  /*d440*/  IMAD.HI.U32 R10, R49.reuse, R15, RZ ;  /* 0x0000000f310a7227 */ /* 0x040fe200078e00ff */
[----:B------:R-:W-:Y:S03]  /*d450*/  STL [R1+0x27d0], R8 ;  /* 0x0027d00801007387 */ /* 0x000fe60000100800 */
[----:B------:R-:W-:-:S04]  /*d460*/  IMAD.HI.U32 R21, R49, R16, RZ ;  /* 0x0000001031157227 */ /* 0x000fc800078e00ff */
[----:B------:R-:W-:Y:S02]  /*d470*/  IMAD.MOV R10, RZ, RZ, -R10 ;  /* 0x000000ffff0a7224 */ /* 0x000fe400078e0a0a */
[----:B------:R-:W-:Y:S02]  /*d480*/  IMAD.MOV R21, RZ, RZ, -R21 ;  /* 0x000000ffff157224 */ /* 0x000fe400078e0a15 */
[----:B------:R-:W-:Y:S01]  /*d490*/  @!P5 IMAD.MOV R9, RZ, RZ, -R9 ;  /* 0x000000ffff09d224 */ /* 0x000fe200078e0a09 */
[C---:B------:R-:W-:Y:S01]  /*d4a0*/  ISETP.GT.U32.AND P5, PT, R46.reuse, R13, PT ;  /* 0x0000000d2e00720c */ /* 0x040fe20003fa4070 */
[----:B------:R-:W-:Y:S02]  /*d4b0*/  IMAD R15, R46, R10, R15 ;  /* 0x0000000a2e0f7224 */ /* 0x000fe400078e020f */
[----:B------:R-:W-:Y:S01]  /*d4c0*/  VIADD R23, R0, 0x143 ;  /* 0x0000014300177836 */ /* 0x000fe20000000000 */
[----:B------:R-:W-:Y:S01]  /*d4d0*/  STL [R1+0x27d4], R9 ;  /* 0x0027d40901007387 */ /* 0x000fe20000100800 */
[----:B------:R-:W-:-:S02]  /*d4e0*/  IMAD R16, R46, R21, R16 ;  /* 0x000000152e107224 */ /* 0x000fc400078e0210 */
[--C-:B------:R-:W-:Y:S01]  /*d4f0*/  @!P2 IMAD.IADD R11, R11, 0x1, -R46.reuse ;  /* 0x000000010b0ba824 */ /* 0x100fe200078e0a2e */
[C---:B------:R-:W-:Y:S01]  /*d500*/  ISETP.GT.U32.AND P2, PT, R46.reuse, R14, PT ;  /* 0x0000000e2e00720c */ /* 0x040fe20003f44070 */
[--C-:B------:R-:W-:Y:S01]  /*d510*/  @!P1 IMAD.IADD R19, R19, 0x1, -R46.reuse ;  /* 0x0000000113139824 */ /* 0x100fe200078e0a2e */
[----:B------:R-:W-:Y:S01]  /*d520*/  ISETP.GT.U32.AND P1, PT, R46, R15, PT ;  /* 0x0000000f2e00720c */ /* 0x000fe20003f24070 */
[--C-:B------:R-:W-:Y:S01]  /*d530*/  @!P6 IMAD.IADD R12, R12, 0x1, -R46.reuse ;  /* 0x000000010c0ce824 */ /* 0x100fe200078e0a2e */
[----:B------:R-:W-:Y:S01]  /*d540*/  IABS R17, R23 ;  /* 0x0000001700117213 */ /* 0x000fe20000000000 */
[----:B------:R-:W-:Y:S01]  /*d550*/  @!P5 IMAD.IADD R13, R13, 0x1, -R46 ;  /* 0x000000010d0dd824 */ /* 0x000fe200078e0a2e */
[----:B------:R-:W-:Y:S01]  /*d560*/  ISETP.GT.U32.AND P6, PT, R46, R16, PT ;  /* 0x000000102e00720c */ /* 0x000fe20003fc4070 */
[----:B------:R-:W-:Y:S01]  /*d570*/  IMAD.HI.U32 R20, R49, R18, RZ ;  /* 0x0000001231147227 */ /* 0x000fe200078e00ff */
[----:B------:R-:W-:-:S03]  /*d580*/  ISETP.GE.AND P5, PT, R24, RZ, PT ;  /* 0x000000ff1800720c */ /* 0x000fc60003fa6270 */
[----:B------:R-:W-:-:S04]  /*d590*/  IMAD.HI.U32 R10, R49, R17, RZ ;  /* 0x00000011310a7227 */ /* 0x000fc800078e00ff */
[----:B------:R-:W-:Y:S02]  /*d5a0*/  IMAD.MOV R10, RZ, RZ, -R10 ;  /* 0x000000ffff0a7224 */ /* 0x000fe400078e0a0a */
[--C-:B------:R-:W-:Y:S01]  /*d5b0*/  @!P2 IMAD.IADD R14, R14, 0x1, -R46.reuse ;  /* 0x000000010e0ea824 */ /* 0x100fe200078e0a2e */
[----:B------:R-:W-:Y:S01]  /*d5c0*/  ISETP.GE.AND P2, PT, R27, RZ, PT ;  /* 0x000000ff1b00720c */ /* 0x000fe20003f46270 */
[----:B------:R-:W-:Y:S01]  /*d5d0*/  @!P1 IMAD.IADD R15, R15, 0x1, -R46 ;  /* 0x000000010f0f9824 */ /* 0x000fe200078e0a2e */
[C---:B------:R-:W-:Y:S01]  /*d5e0*/  ISETP.GT.U32.AND P1, PT, R46.reuse, R13, PT ;  /* 0x0000000d2e00720c */ /* 0x040fe20003f24070 */
[----:B------:R-:W-:Y:S02]  /*d5f0*/  IMAD R17, R46, R10, R17 ;  /* 0x0000000a2e117224 */ /* 0x000fe400078e0211 */
[----:B------:R-:W-:Y:S02]  /*d600*/  IMAD.MOV.U32 R10, RZ, RZ, R11 ;  /* 0x000000ffff0a7224 */ /* 0x000fe400078e000b */
[----:B------:R-:W-:-:S02]  /*d610*/  IMAD.MOV.U32 R11, RZ, RZ, R19 ;  /* 0x000000ffff0b7224 */ /* 0x000fc400078e0013 */
[----:B------:R-:W-:Y:S01]  /*d620*/  @!P6 IMAD.IADD R16, R16, 0x1, -R46 ;  /* 0x000000011010e824 */ /* 0x000fe200078e0a2e */
[----:B------:R-:W-:Y:S01]  /*d630*/  ISETP.GT.U32.AND P6, PT, R46, R14, PT ;  /* 0x0000000e2e00720c */ /* 0x000fe20003fc4070 */
[----:B------:R-:W-:Y:S02]  /*d640*/  IMAD.MOV R20, RZ, RZ, -R20 ;  /* 0x000000ffff147224 */ /* 0x000fe400078e0a14 */
[----:B------:R-:W-:Y:S02]  /*d650*/  VIADD R27, R0, 0x141 ;  /* 0x00000141001b7836 */ /* 0x000fe40000000000 */
[----:B------:R-:W-:Y:S01]  /*d660*/  @!P0 IMAD.MOV R11, RZ, RZ, -R11 ;  /* 0x000000ffff0b8224 */ /* 0x000fe200078e0a0b */
[----:B------:R-:W-:Y:S01]  /*d670*/  ISETP.GT.U32.AND P0, PT, R46, R16, PT ;  /* 0x000000102e00720c */ /* 0x000fe20003f04070 */
[----:B------:R-:W-:Y:S02]  /*d680*/  VIADD R24, R0, 0x140 ;  /* 0x0000014000187836 */ /* 0x000fe40000000000 */
[----:B------:R-:W-:Y:S01]  /*d690*/  IMAD R18, R46, R20, R18 ;  /* 0x000000142e127224 */ /* 0x000fe200078e0212 */
[----:B------:R-:W-:Y:S01]  /*d6a0*/  IABS R20, R27 ;  /* 0x0000001b00147213 */ /* 0x000fe20000000000 */
[--C-:B------:R-:W-:Y:S01]  /*d6b0*/  @!P1 IMAD.IADD R13, R13, 0x1, -R46.reuse ;  /* 0x000000010d0d9824 */ /* 0x100fe200078e0a2e */
[----:B------:R-:W-:Y:S01]  /*d6c0*/  IABS R21, R24 ;  /* 0x0000001800157213 */ /* 0x000fe20000000000 */
[----:B------:R-:W-:Y:S01]  /*d6d0*/  @!P6 IMAD.IADD R14, R14, 0x1, -R46 ;  /* 0x000000010e0ee824 */ /* 0x000fe200078e0a2e */
[----:B------:R-:W-:Y:S01]  /*d6e0*/  ISETP.GE.AND P1, PT, R22, RZ, PT ;  /* 0x000000ff1600720c */ /* 0x000fe20003f26270 */
[----:B------:R-:W-:Y:S01]  /*d6f0*/  IMAD.HI.U32 R22, R49, R20, RZ ;  /* 0x0000001431167227 */ /* 0x000fe200078e00ff */
[----:B------:R-:W-:-:S03]  /*d700*/  ISETP.GT.U32.AND P6, PT, R46, R18, PT ;  /* 0x000000122e00720c */ /* 0x000fc60003fc4070 */
[----:B------:R-:W-:-:S04]  /*d710*/  IMAD.HI.U32 R19, R49, R21, RZ ;  /* 0x0000001531137227 */ /* 0x000fc800078e00ff */
[----:B------:R-:W-:Y:S02]  /*d720*/  IMAD.MOV R22, RZ, RZ, -R22 ;  /* 0x000000ffff167224 */ /* 0x000fe400078e0a16 */
[----:B------:R-:W-:Y:S01]  /*d730*/  @!P0 IMAD.IADD R16, R16, 0x1, -R46 ;  /* 0x0000000110108824 */ /* 0x000fe200078e0a2e */
[----:B------:R-:W-:Y:S01]  /*d740*/  ISETP.GE.AND P0, PT, R23, RZ, PT ;  /* 0x000000ff1700720c */ /* 0x000fe20003f06270 */
[----:B------:R-:W-:Y:S02]  /*d750*/  IMAD.MOV R23, RZ, RZ, -R19 ;  /* 0x000000ffff177224 */ /* 0x000fe400078e0a13 */
[C---:B------:R-:W-:Y:S02]  /*d760*/  IMAD R19, R46.reuse, R22, R20 ;  /* 0x000000162e137224 */ /* 0x040fe400078e0214 */
[----:B------:R-:W-:Y:S01]  /*d770*/  @!P3 IMAD.MOV R10, RZ, RZ, -R10 ;  /* 0x000000ffff0ab224 */ /* 0x000fe200078e0a0a */
[C---:B------:R-:W-:Y:S01]  /*d780*/  ISETP.GT.U32.AND P3, PT, R46.reuse, R15, PT ;  /* 0x0000000f2e00720c */ /* 0x040fe20003f64070 */
[----:B------:R-:W-:Y:S01]  /*d790*/  @!P4 IMAD.MOV R12, RZ, RZ, -R12 ;  /* 0x000000ffff0cc224 */ /* 0x000fe200078e0a0c */
[C---:B------:R-:W-:Y:S01]  /*d7a0*/  ISETP.GT.U32.AND P4, PT, R46.reuse, R17, PT ;  /* 0x000000112e00720c */ /* 0x040fe20003f84070 */
[----:B------:R-:W-:Y:S01]  /*d7b0*/  @!P5 IMAD.MOV R13, RZ, RZ, -R13 ;  /* 0x000000ffff0dd224 */ /* 0x000fe200078e0a0d */
[----:B------:R-:W-:Y:S01]  /*d7c0*/  ISETP.GT.U32.AND P5, PT, R46, R19, PT ;  /* 0x000000132e00720c */ /* 0x000fe20003fa4070 */
[----:B------:R-:W-:Y:S01]  /*d7d0*/  @!P6 IMAD.IADD R18, R18, 0x1, -R46 ;  /* 0x000000011212e824 */ /* 0x000fe200078e0a2e */
[----:B------:R-:W-:Y:S01]  /*d7e0*/  STL [R1+0x27d8], R10 ;  /* 0x0027d80a01007387 */ /* 0x000fe20000100800 */
[----:B------:R-:W-:-:S02]  /*d7f0*/  @!P2 IMAD.MOV R14, RZ, RZ, -R14 ;  /* 0x000000ffff0ea224 */ /* 0x000fc400078e0a0e */
[C---:B------:R-:W-:Y:S01]  /*d800*/  IMAD R20, R46.reuse, R23, R21 ;  /* 0x000000172e147224 */ /* 0x040fe200078e0215 */
[----:B------:R-:W-:Y:S01]  /*d810*/  ISETP.GT.U32.AND P2, PT, R46, R18, PT ;  /* 0x000000122e00720c */ /* 0x000fe20003f44070 */
[----:B------:R-:W-:Y:S01]  /*d820*/  VIADD R36, R0, 0x139 ;  /* 0x0000013900247836 */ /* 0x000fe20000000000 */
[----:B------:R-:W-:Y:S01]  /*d830*/  STL [R1+0x27dc], R11 ;  /* 0x0027dc0b01007387 */ /* 0x000fe20000100800 */
[--C-:B------:R-:W-:Y:S01]  /*d840*/  @!P3 IMAD.IADD R15, R15, 0x1, -R46.reuse ;  /* 0x000000010f0fb824 */ /* 0x100fe200078e0a2e */
[----:B------:R-:W-:Y:S01]  /*d850*/  ISETP.GE.AND P3, PT, R25, RZ, PT ;  /* 0x000000ff1900720c */ /* 0x000fe20003f66270 */
[--C-:B------:R-:W-:Y:S01]  /*d860*/  @!P4 IMAD.IADD R17, R17, 0x1, -R46.reuse ;  /* 0x000000011111c824 */ /* 0x100fe200078e0a2e */
[----:B------:R-:W-:Y:S01]  /*d870*/  ISETP.GE.AND P4, PT, R26, RZ, PT ;  /* 0x000000ff1a00720c */ /* 0x000fe20003f86270 */
[----:B------:R-:W-:Y:S01]  /*d880*/  VIADD R26, R0, 0x13e ;  /* 0x0000013e001a7836 */ /* 0x000fe20000000000 */
[----:B------:R-:W-:Y:S01]  /*d890*/  IABS R30, R36 ;  /* 0x00000024001e7213 */ /* 0x000fe20000000000 */
[--C-:B------:R-:W-:Y:S01]  /*d8a0*/  @!P5 IMAD.IADD R19, R19, 0x1, -R46.reuse ;  /* 0x000000011313d824 */ /* 0x100fe200078e0a2e */
[----:B------:R-:W-:Y:S01]  /*d8b0*/  ISETP.GT.U32.AND P6, PT, R46, R17, PT ;  /* 0x000000112e00720c */ /* 0x000fe20003fc4070 */
[----:B------:R-:W-:Y:S01]  /*d8c0*/  VIADD R25, R0, 0x13f ;  /* 0x0000013f00197836 */ /* 0x000fe20000000000 */
[----:B------:R-:W-:Y:S01]  /*d8d0*/  IABS R22, R26 ;  /* 0x0000001a00167213 */ /* 0x000fe20000000000 */
[----:B------:R-:W-:Y:S01]  /*d8e0*/  @!P1 IMAD.MOV R15, RZ, RZ, -R15 ;  /* 0x000000ffff0f9224 */ /* 0x000fe200078e0a0f */
[----:B------:R-:W-:Y:S01]  /*d8f0*/  ISETP.GT.U32.AND P5, PT, R46, R19, PT ;  /* 0x000000132e00720c */ /* 0x000fe20003fa4070 */
[----:B------:R-:W-:Y:S01]  /*d900*/  @!P2 IMAD.IADD R18, R18, 0x1, -R46 ;  /* 0x000000011212a824 */ /* 0x000fe200078e0a2e */
[----:B------:R-:W-:Y:S01]  /*d910*/  IABS R21, R25 ;  /* 0x0000001900157213 */ /* 0x000fe20000000000 */
[----:B------:R-:W-:Y:S01]  /*d920*/  @!P3 IMAD.MOV R16, RZ, RZ, -R16 ;  /* 0x000000ffff10b224 */ /* 0x000fe200078e0a10 */
[----:B------:R-:W-:Y:S01]  /*d930*/  ISETP.GE.AND P1, PT, R27, RZ, PT ;  /* 0x000000ff1b00720c */ /* 0x000fe20003f26270 */
[----:B------:R-:W-:Y:S01]  /*d940*/  VIADD R27, R0, 0x13d ;  /* 0x0000013d001b7836 */ /* 0x000fe20000000000 */
[----:B------:R-:W-:Y:S01]  /*d950*/  ISETP.GE.AND P2, PT, R25, RZ, PT ;  /* 0x000000ff1900720c */ /* 0x000fe20003f46270 */
[----:B------:R-:W-:Y:S01]  /*d960*/  IMAD.HI.U32 R25, R49, R22, RZ ;  /* 0x0000001631197227 */ /* 0x000fe200078e00ff */
[----:B------:R-:W-:Y:S01]  /*d970*/  ISETP.GT.U32.AND P3, PT, R46, R20, PT ;  /* 0x000000142e00720c */ /* 0x000fe20003f64070 */
[----:B------:R-:W-:Y:S01]  /*d980*/  STL [R1+0x27e0], R12 ;  /* 0x0027e00c01007387 */ /* 0x000fe20000100800 */
[----:B------:R-:W-:Y:S01]  /*d990*/  IABS R23, R27 ;  /* 0x0000001b00177213 */ /* 0x000fe20000000000 */
[----:B------:R-:W-:-:S02]  /*d9a0*/  IMAD.MOV R25, RZ, RZ, -R25 ;  /* 0x000000ffff197224 */ /* 0x000fc400078e0a19 */
[--C-:B------:R-:W-:Y:S01]  /*d9b0*/  @!P6 IMAD.IADD R17, R17, 0x1, -R46.reuse ;  /* 0x000000011111e824 */ /* 0x100fe200078e0a2e */
[----:B------:R-:W-:Y:S01]  /*d9c0*/  ISETP.GE.AND P6, PT, R24, RZ, PT ;  /* 0x000000ff1800720c */ /* 0x000fe20003fc6270 */
[----:B------:R-:W-:Y:S01]  /*d9d0*/  IMAD.HI.U32 R24, R49, R21, RZ ;  /* 0x0000001531187227 */ /* 0x000fe200078e00ff */
[----:B------:R-:W-:Y:S03]  /*d9e0*/  STL [R1+0x27e4], R13 ;  /* 0x0027e40d01007387 */ /* 0x000fe60000100800 */
[----:B------:R-:W-:Y:S01]  /*d9f0*/  @!P5 IMAD.IADD R19, R19, 0x1, -R46 ;  /* 0x000000011313d824 */ /* 0x000fe200078e0a2e */
[----:B------:R-:W-:Y:S01]  /*da00*/  STL [R1+0x27e8], R14 ;  /* 0x0027e80e01007387 */ /* 0x000fe20000100800 */
[C---:B------:R-:W-:Y:S01]  /*da10*/  IMAD R22, R46.reuse, R25, R22 ;  /* 0x000000192e167224 */ /* 0x040fe200078e0216 */
[----:B------:R-:W-:Y:S01]  /*da20*/  IABS R25, R35 ;  /* 0x0000002300197213 */ /* 0x000fe20000000000 */
[----:B------:R-:W-:Y:S01]  /*da30*/  IMAD.MOV R24, RZ, RZ, -R24 ;  /* 0x000000ffff187224 */ /* 0x000fe200078e0a18 */
[----:B------:R-:W-:Y:S01]  /*da40*/  STL [R1+0x27ec], R15 ;  /* 0x0027ec0f01007387 */ /* 0x000fe20000100800 */
[----:B------:R-:W-:Y:S01]  /*da50*/  @!P1 IMAD.MOV R19, RZ, RZ, -R19 ;  /* 0x000000ffff139224 */ /* 0x000fe200078e0a13 */
[----:B------:R-:W-:Y:S01]  /*da60*/  ISETP.GT.U32.AND P1, PT, R46, R22, PT ;  /* 0x000000162e00720c */ /* 0x000fe20003f24070 */
[----:B------:R-:W-:Y:S01]  /*da70*/  @!P3 IMAD.IADD R20, R20, 0x1, -R46 ;  /* 0x000000011414b824 */ /* 0x000fe200078e0a2e */
[----:B------:R-:W-:Y:S01]  /*da80*/  ISETP.GE.AND P3, PT, R26, RZ, PT ;  /* 0x000000ff1a00720c */ /* 0x000fe20003f66270 */
[----:B------:R-:W-:Y:S01]  /*da90*/  IMAD R21, R46, R24, R21 ;  /* 0x000000182e157224 */ /* 0x000fe200078e0215 */
[----:B------:R-:W-:Y:S01]  /*daa0*/  STL [R1+0x27f0], R16 ;  /* 0x0027f01001007387 */ /* 0x000fe20000100800 */
[----:B------:R-:W-:-:S03]  /*dab0*/  IMAD.HI.U32 R24, R49, R23, RZ ;  /* 0x0000001731187227 */ /* 0x000fc600078e00ff */
[C---:B------:R-:W-:Y:S01]  /*dac0*/  ISETP.GT.U32.AND P5, PT, R46.reuse, R21, PT ;  /* 0x000000152e00720c */ /* 0x040fe20003fa4070 */
[----:B------:R-:W-:Y:S01]  /*dad0*/  @!P0 IMAD.MOV R17, RZ, RZ, -R17 ;  /* 0x000000ffff118224 */ /* 0x000fe200078e0a11 */
[----:B------:R-:W-:Y:S01]  /*dae0*/  ISETP.GT.U32.AND P0, PT, R46, R20, PT ;  /* 0x000000142e00720c */ /* 0x000fe20003f04070 */
[----:B------:R-:W-:Y:S01]  /*daf0*/  @!P4 IMAD.MOV R18, RZ, RZ, -R18 ;  /* 0x000000ffff12c224 */ /* 0x000fe200078e0a12 */
[----:B------:R-:W-:Y:S01]  /*db00*/  ISETP.GE.AND P4, PT, R27, RZ, PT ;  /* 0x000000ff1b00720c */ /* 0x000fe20003f86270 */
[----:B------:R-:W-:Y:S01]  /*db10*/  IMAD.MOV R24, RZ, RZ, -R24 ;  /* 0x000000ffff187224 */ /* 0x000fe200078e0a18 */
[----:B------:R-:W-:Y:S01]  /*db20*/  STL [R1+0x27f4], R17 ;  /* 0x0027f41101007387 */ /* 0x000fe20000100800 */
[----:B------:R-:W-:Y:S02]  /*db30*/  VIADD R27, R0, 0x13c ;  /* 0x0000013c001b7836 */ /* 0x000fe40000000000 */
[----:B------:R-:W-:Y:S01]  /*db40*/  IMAD R23, R46, R24, R23 ;  /* 0x000000182e177224 */ /* 0x000fe200078e0217 */
[----:B------:R-:W-:Y:S01]  /*db50*/  STL [R1+0x27f8], R18 ;  /* 0x0027f81201007387 */ /* 0x000fe20000100800 */
[--C-:B------:R-:W-:Y:S01]  /*db60*/  @!P1 IMAD.IADD R22, R22, 0x1, -R46.reuse ;  /* 0x0000000116169824 */ /* 0x100fe200078e0a2e */
[----:B------:R-:W-:Y:S01]  /*db70*/  IABS R24, R27 ;  /* 0x0000001b00187213 */ /* 0x000fe20000000000 */
[--C-:B------:R-:W-:Y:S01]  /*db80*/  @!P5 IMAD.IADD R21, R21, 0x1, -R46.reuse ;  /* 0x000000011515d824 */ /* 0x100fe200078e0a2e */
[----:B------:R-:W-:Y:S01]  /*db90*/  STL [R1+0x27fc], R19 ;  /* 0x0027fc1301007387 */ /* 0x000fe20000100800 */
[----:B------:R-:W-:Y:S01]  /*dba0*/  @!P0 IMAD.IADD R20, R20, 0x1, -R46 ;  /* 0x0000000114148824 */ /* 0x000fe200078e0a2e */
[C---:B------:R-:W-:Y:S01]  /*dbb0*/  ISETP.GT.U32.AND P1, PT, R46.reuse, R22, PT ;  /* 0x000000162e00720c */ /* 0x040fe20003f24070 */
[----:B------:R-:W-:Y:S01]  /*dbc0*/  IMAD.HI.U32 R31, R49, R24, RZ ;  /* 0x00000018311f7227 */ /* 0x000fe200078e00ff */
[----:B------:R-:W-:-:S02]  /*dbd0*/  ISETP.GT.U32.AND P5, PT, R46, R21, PT ;  /* 0x000000152e00720c */ /* 0x000fc40003fa4070 */
[----:B------:R-:W-:Y:S01]  /*dbe0*/  ISETP.GE.AND P0, PT, R27, RZ, PT ;  /* 0x000000ff1b00720c */ /* 0x000fe20003f06270 */
[----:B------:R-:W-:Y:S02]  /*dbf0*/  IMAD.MOV R31, RZ, RZ, -R31 ;  /* 0x000000ffff1f7224 */ /* 0x000fe400078e0a1f */
[----:B------:R-:W-:Y:S01]  /*dc00*/  @!P6 IMAD.MOV R20, RZ, RZ, -R20 ;  /* 0x000000ffff14e224 */ /* 0x000fe200078e0a14 */
[----:B------:R-:W-:Y:S01]  /*dc10*/  ISETP.GT.U32.AND P6, PT, R46, R23, PT ;  /* 0x000000172e00720c */ /* 0x000fe20003fc4070 */
[----:B------:R-:W-:-:S03]  /*dc20*/  IMAD.HI.U32 R29, R49, R25, RZ ;  /* 0x00000019311d7227 */ /* 0x000fc600078e00ff */
[----:B------:R-:W-:Y:S01]  /*dc30*/  STL [R1+0x2800], R20 ;  /* 0x0028001401007387 */ /* 0x000fe20000100800 */
[----:B------:R-:W-:Y:S02]  /*dc40*/  IMAD R24, R46, R31, R24 ;  /* 0x0000001f2e187224 */ /* 0x000fe400078e0218 */
[----:B------:R-:W-:Y:S02]  /*dc50*/  IMAD.MOV R29, RZ, RZ, -R29 ;  /* 0x000000ffff1d7224 */ /* 0x000fe400078e0a1d */
[----:B------:R-:W-:Y:S01]  /*dc60*/  @!P1 IMAD.IADD R22, R22, 0x1, -R46 ;  /* 0x0000000116169824 */ /* 0x000fe200078e0a2e */
[----:B------:R-:W-:Y:S01]  /*dc70*/  ISETP.GT.U32.AND P1, PT, R46, R24, PT ;  /* 0x000000182e00720c */ /* 0x000fe20003f24070 */
[----:B------:R-:W-:Y:S02]  /*dc80*/  VIADD R37, R0, 0x13a ;  /* 0x0000013a00257836 */ /* 0x000fe40000000000 */
[----:B------:R-:W-:Y:S02]  /*dc90*/  IMAD R25, R46, R29, R25 ;  /* 0x0000001d2e197224 */ /* 0x000fe400078e0219 */
[----:B------:R-:W-:Y:S01]  /*dca0*/  IMAD.HI.U32 R28, R49, R30, RZ ;  /* 0x0000001e311c7227 */ /* 0x000fe200078e00ff */
[----:B------:R-:W-:-:S03]  /*dcb0*/  IABS R26, R37 ;  /* 0x00000025001a7213 */ /* 0x000fc60000000000 */
[--C-:B------:R-:W-:Y:S01]  /*dcc0*/  @!P5 IMAD.IADD R21, R21, 0x1, -R46.reuse ;  /* 0x000000011515d824 */ /* 0x100fe200078e0a2e */
[----:B------:R-:W-:Y:S01]  /*dcd0*/  ISETP.GE.AND P5, PT, R35, RZ, PT ;  /* 0x000000ff2300720c */ /* 0x000fe20003fa6270 */
[----:B------:R-:W-:Y:S01]  /*dce0*/  @!P6 IMAD.IADD R23, R23, 0x1, -R46 ;  /* 0x000000011717e824 */ /* 0x000fe200078e0a2e */
[----:B------:R-:W-:Y:S01]  /*dcf0*/  ISETP.GT.U32.AND P6, PT, R46, R25, PT ;  /* 0x000000192e00720c */ /* 0x000fe20003fc4070 */
[----:B------:R-:W-:Y:S02]  /*dd00*/  IMAD.MOV R28, RZ, RZ, -R28 ;  /* 0x000000ffff1c7224 */ /* 0x000fe400078e0a1c */
[----:B------:R-:W-:Y:S02]  /*dd10*/  VIADD R35, R0, 0x138 ;  /* 0x0000013800237836 */ /* 0x000fe40000000000 */
[----:B------:R-:W-:-:S04]  /*dd20*/  IMAD.HI.U32 R27, R49, R26, RZ ;  /* 0x0000001a311b7227 */ /* 0x000fc800078e00ff */
[----:B------:R-:W-:Y:S01]  /*dd30*/  IMAD R30, R46, R28, R30 ;  /* 0x0000001c2e1e7224 */ /* 0x000fe200078e021e */
[----:B------:R-:W-:Y:S01]  /*dd40*/  IABS R28, R35 ;  /* 0x00000023001c7213 */ /* 0x000fe20000000000 */
[----:B------:R-:W-:Y:S01]  /*dd50*/  @!P1 IMAD.IADD R24, R24, 0x1, -R46 ;  /* 0x0000000118189824 */ /* 0x000fe200078e0a2e */
[----:B------:R-:W-:Y:S01]  /*dd60*/  ISETP.GT.U32.AND P1, PT, R46, R23, PT ;  /* 0x000000172e00720c */ /* 0x000fe20003f24070 */
[----:B------:R-:W-:Y:S02]  /*dd70*/  IMAD.MOV R27, RZ, RZ, -R27 ;  /* 0x000000ffff1b7224 */ /* 0x000fe400078e0a1b */
[----:B------:R-:W-:Y:S02]  /*dd80*/  VIADD R40, R0, 0x137 ;  /* 0x0000013700287836 */ /* 0x000fe40000000000 */
[----:B------:R-:W-:Y:S01]  /*dd90*/  @!P2 IMAD.MOV R21, RZ, RZ, -R21 ;  /* 0x000000ffff15a224 */ /* 0x000fe200078e0a15 */
[----:B------:R-:W-:Y:S01]  /*dda0*/  ISETP.GT.U32.AND P2, PT, R46, R24, PT ;  /* 0x000000182e00720c */ /* 0x000fe20003f44070 */
[----:B------:R-:W-:-:S03]  /*ddb0*/  IMAD.HI.U32 R29, R49, R28, RZ ;  /* 0x0000001c311d7227 */ /* 0x000fc600078e00ff */
[----:B------:R-:W-:Y:S01]  /*ddc0*/  STL [R1+0x2804], R21 ;  /* 0x0028041501007387 */ /* 0x000fe20000100800 */
[C---:B------:R-:W-:Y:S01]  /*ddd0*/  IMAD R26, R46.reuse, R27, R26 ;  /* 0x0000001b2e1a7224 */ /* 0x040fe200078e021a */
[----:B------:R-:W-:Y:S01]  /*dde0*/  IABS R27, R40 ;  /* 0x00000028001b7213 */ /* 0x000fe20000000000 */
[----:B------:R-:W-:Y:S02]  /*ddf0*/  @!P6 IMAD.IADD R25, R25, 0x1, -R46 ;  /* 0x000000011919e824 */ /* 0x000fe400078e0a2e */
[----:B------:R-:W-:Y:S02]  /*de00*/  IMAD.MOV R29, RZ, RZ, -R29 ;  /* 0x000000ffff1d7224 */ /* 0x000fe400078e0a1d */
[----:B------:R-:W-:Y:S01]  /*de10*/  IMAD.HI.U32 R34, R49, R27, RZ ;  /* 0x0000001b31227227 */ /* 0x000fe200078e00ff */
[----:B------:R-:W-:-:S03]  /*de20*/  ISETP.GT.U32.AND P6, PT, R46, R25, PT ;  /* 0x000000192e00720c */ /* 0x000fc60003fc4070 */
[----:B------:R-:W-:Y:S01]  /*de30*/  @!P3 IMAD.MOV R22, RZ, RZ, -R22 ;  /* 0x000000ffff16b224 */ /* 0x000fe200078e0a16 */
[C---:B------:R-:W-:Y:S01]  /*de40*/  ISETP.GT.U32.AND P3, PT, R46.reuse, R26, PT ;  /* 0x0000001a2e00720c */ /* 0x040fe20003f64070 */
[----:B------:R-:W-:Y:S02]  /*de50*/  IMAD R28, R46, R29, R28 ;  /* 0x0000001d2e1c7224 */ /* 0x000fe400078e021c */
[----:B------:R-:W-:Y:S01]  /*de60*/  IMAD.MOV R34, RZ, RZ, -R34 ;  /* 0x000000ffff227224 */ /* 0x000fe200078e0a22 */
[----:B------:R-:W-:Y:S01]  /*de70*/  STL [R1+0x2808], R22 ;  /* 0x0028081601007387 */ /* 0x000fe20000100800 */
[--C-:B------:R-:W-:Y:S01]  /*de80*/  @!P2 IMAD.IADD R24, R24, 0x1, -R46.reuse ;  /* 0x000000011818a824 */ /* 0x100fe200078e0a2e */
[C---:B------:R-:W-:Y:S01]  /*de90*/  ISETP.GT.U32.AND P2, PT, R46.reuse, R28, PT ;  /* 0x0000001c2e00720c */ /* 0x040fe20003f44070 */
[----:B------:R-:W-:Y:S01]  /*dea0*/  @!P1 IMAD.IADD R23, R23, 0x1, -R46 ;  /* 0x0000000117179824 */ /* 0x000fe200078e0a2e */
[C---:B------:R-:W-:Y:S01]  /*deb0*/  ISETP.GT.U32.AND P1, PT, R46.reuse, R30, PT ;  /* 0x0000001e2e00720c */ /* 0x040fe20003f24070 */
[----:B------:R-:W-:-:S02]  /*dec0*/  IMAD R27, R46, R34, R27 ;  /* 0x000000222e1b7224 */ /* 0x000fc400078e021b */
[----:B------:R-:W-:Y:S02]  /*ded0*/  VIADD R39, R0, 0x136 ;  /* 0x0000013600277836 */ /* 0x000fe40000000000 */
[--C-:B------:R-:W-:Y:S01]  /*dee0*/  @!P6 IMAD.IADD R25, R25, 0x1, -R46.reuse ;  /* 0x000000011919e824 */ /* 0x100fe200078e0a2e */
[----:B------:R-:W-:Y:S01]  /*def0*/  ISETP.GT.U32.AND P6, PT, R46, R27, PT ;  /* 0x0000001b2e00720c */ /* 0x000fe20003fc4070 */
[--C-:B------:R-:W-:Y:S01]  /*df00*/  @!P3 IMAD.IADD R26, R26, 0x1, -R46.reuse ;  /* 0x000000011a1ab824 */ /* 0x100fe200078e0a2e */
[----:B------:R-:W-:Y:S01]  /*df10*/  IABS R32, R39 ;  /* 0x0000002700207213 */ /* 0x000fe20000000000 */
[----:B------:R-:W-:Y:S01]  /*df20*/  VIADD R38, R0, 0x135 ;  /* 0x0000013500267836 */ /* 0x000fe20000000000 */
[----:B------:R-:W-:Y:S01]  /*df30*/  ISETP.GE.AND P3, PT, R37, RZ, PT ;  /* 0x000000ff2500720c */ /* 0x000fe20003f66270 */
[----:B------:R-:W-:Y:S01]  /*df40*/  @!P2 IMAD.IADD R28, R28, 0x1, -R46 ;  /* 0x000000011c1ca824 */ /* 0x000fe200078e0a2e */
[----:B------:R-:W-:Y:S01]  /*df50*/  ISETP.GT.U32.AND P2, PT, R46, R26, PT ;  /* 0x0000001a2e00720c */ /* 0x000fe20003f44070 */
[----:B------:R-:W-:Y:S01]  /*df60*/  IMAD.HI.U32 R29, R49, R32, RZ ;  /* 0x00000020311d7227 */ /* 0x000fe200078e00ff */
[----:B------:R-:W-:-:S03]  /*df70*/  IABS R31, R38 ;  /* 0x00000026001f7213 */ /* 0x000fc60000000000 */
[--C-:B------:R-:W-:Y:S01]  /*df80*/  @!P1 IMAD.IADD R30, R30, 0x1, -R46.reuse ;  /* 0x000000011e1e9824 */ /* 0x100fe200078e0a2e */
[----:B------:R-:W-:Y:S01]  /*df90*/  ISETP.GE.AND P1, PT, R36, RZ, PT ;  /* 0x000000ff2400720c */ /* 0x000fe20003f26270 */
[----:B------:R-:W-:Y:S02]  /*dfa0*/  IMAD.MOV R29, RZ, RZ, -R29 ;  /* 0x000000ffff1d7224 */ /* 0x000fe400078e0a1d */
[----:B------:R-:W-:Y:S02]  /*dfb0*/  VIADD R37, R0, 0x134 ;  /* 0x0000013400257836 */ /* 0x000fe40000000000 */
[----:B------:R-:W-:Y:S01]  /*dfc0*/  @!P6 IMAD.IADD R27, R27, 0x1, -R46 ;  /* 0x000000011b1be824 */ /* 0x000fe200078e0a2e */
[----:B------:R-:W-:Y:S01]  /*dfd0*/  ISETP.GT.U32.AND P6, PT, R46, R30, PT ;  /* 0x0000001e2e00720c */ /* 0x000fe20003fc4070 */
[----:B------:R-:W-:-:S04]  /*dfe0*/  IMAD.HI.U32 R33, R49, R31, RZ ;  /* 0x0000001f31217227 */ /* 0x000fc800078e00ff */
[----:B------:R-:W-:Y:S01]  /*dff0*/  IMAD R32, R46, R29, R32 ;  /* 0x0000001d2e207224 */ /* 0x000fe200078e0220 */
[----:B------:R-:W-:Y:S01]  /*e000*/  IABS R29, R37 ;  /* 0x00000025001d7213 */ /* 0x000fe20000000000 */
[----:B------:R-:W-:Y:S02]  /*e010*/  IMAD.MOV R33, RZ, RZ, -R33 ;  /* 0x000000ffff217224 */ /* 0x000fe400078e0a21 */
[----:B------:R-:W-:Y:S01]  /*e020*/  @!P2 IMAD.IADD R26, R26, 0x1, -R46 ;  /* 0x000000011a1aa824 */ /* 0x000fe200078e0a2e */
[----:B------:R-:W-:Y:S01]  /*e030*/  ISETP.GE.AND P2, PT, R35, RZ, PT ;  /* 0x000000ff2300720c */ /* 0x000fe20003f46270 */
[----:B------:R-:W-:-:S04]  /*e040*/  IMAD.HI.U32 R35, R49, R29, RZ ;  /* 0x0000001d31237227 */ /* 0x000fc800078e00ff */
[C---:B------:R-:W-:Y:S02]  /*e050*/  IMAD R31, R46.reuse, R33, R31 ;  /* 0x000000212e1f7224 */ /* 0x040fe400078e021f */
[----:B------:R-:W-:Y:S01]  /*e060*/  @!P5 IMAD.MOV R25, RZ, RZ, -R25 ;  /* 0x000000ffff19d224 */ /* 0x000fe200078e0a19 */
[C---:B------:R-:W-:Y:S01]  /*e070*/  ISETP.GT.U32.AND P5, PT, R46.reuse, R32, PT ;  /* 0x000000202e00720c */ /* 0x040fe20003fa4070 */
[----:B------:R-:W-:Y:S01]  /*e080*/  @!P4 IMAD.MOV R23, RZ, RZ, -R23 ;  /* 0x000000ffff17c224 */ /* 0x000fe200078e0a17 */
[----:B------:R-:W-:Y:S01]  /*e090*/  ISETP.GT.U32.AND P4, PT, R46, R28, PT ;  /* 0x0000001c2e00720c */ /* 0x000fe20003f84070 */
[----:B------:R-:W-:Y:S02]  /*e0a0*/  IMAD.MOV R35, RZ, RZ, -R35 ;  /* 0x000000ffff237224 */ /* 0x000fe400078e0a23 */
[----:B------:R-:W-:Y:S01]  /*e0b0*/  @!P6 IMAD.IADD R30, R30, 0x1, -R46 ;  /* 0x000000011e1ee824 */ /* 0x000fe200078e0a2e */
[C---:B------:R-:W-:Y:S01]  /*e0c0*/  ISETP.GT.U32.AND P6, PT, R46.reuse, R31, PT ;  /* 0x0000001f2e00720c */ /* 0x040fe20003fc4070 */
[----:B------:R-:W-:Y:S01]  /*e0d0*/  IMAD R29, R46, R35, R29 ;  /* 0x000000232e1d7224 */ /* 0x000fe200078e021d */
[----:B------:R-:W-:Y:S01]  /*e0e0*/  STL [R1+0x280c], R23 ;  /* 0x00280c1701007387 */ /* 0x000fe20000100800 */
[----:B0-----:R-:W-:-:S02]  /*e0f0*/  IMAD.MOV.U32 R7, RZ, RZ, R26 ;  /* 0x000000ffff077224 */ /* 0x001fc400078e001a */
[----:B------:R-:W-:Y:S02]  /*e100*/  VIADD R36, R0, 0x133 ;  /* 0x0000013300247836 */ /* 0x000fe40000000000 */
[----:B------:R-:W-:Y:S01]  /*e110*/  @!P0 IMAD.MOV R24, RZ, RZ, -R24 ;  /* 0x000000ffff188224 */ /* 0x000fe200078e0a18 */
[C---:B------:R-:W-:Y:S01]  /*e120*/  ISETP.GT.U32.AND P0, PT, R46.reuse, R27, PT ;  /* 0x0000001b2e00720c */ /* 0x040fe20003f04070 */
[----:B------:R-:W-:Y:S01]  /*e130*/  @!P3 IMAD.MOV R7, RZ, RZ, -R7 ;  /* 0x000000ffff07b224 */ /* 0x000fe200078e0a07 */
[----:B------:R-:W-:Y:S01]  /*e140*/  ISETP.GT.U32.AND P3, PT, R46, R29, PT ;  /* 0x0000001d2e00720c */ /* 0x000fe20003f64070 */
[--C-:B------:R-:W-:Y:S01]  /*e150*/  @!P5 IMAD.IADD R32, R32, 0x1, -R46.reuse ;  /* 0x000000012020d824 */ /* 0x100fe200078e0a2e */
[----:B------:R-:W-:Y:S01]  /*e160*/  IABS R33, R36 ;  /* 0x0000002400217213 */ /* 0x000fe20000000000 */
[----:B------:R-:W-:Y:S01]  /*e170*/  @!P4 IMAD.IADD R28, R28, 0x1, -R46 ;  /* 0x000000011c1cc824 */ /* 0x000fe200078e0a2e */
[----:B------:R-:W-:Y:S01]  /*e180*/  ISETP.GE.AND P4, PT, R40, RZ, PT ;  /* 0x000000ff2800720c */ /* 0x000fe20003f86270 */
[----:B------:R-:W-:Y:S01]  /*e190*/  IMAD.MOV.U32 R4, RZ, RZ, R30 ;  /* 0x000000ffff047224 */ /* 0x000fe200078e001e */
[----:B------:R-:W-:Y:S01]  /*e1a0*/  STL [R1+0x2810], R24 ;  /* 0x0028101801007387 */ /* 0x000fe20000100800 */
[----:B------:R-:W-:Y:S01]  /*e1b0*/  IMAD.HI.U32 R34, R49, R33, RZ ;  /* 0x0000002131227227 */ /* 0x000fe200078e00ff */
[----:B------:R-:W-:-:S02]  /*e1c0*/  ISETP.GE.AND P5, PT, R38, RZ, PT ;  /* 0x000000ff2600720c */ /* 0x000fc40003fa6270 */
[----:B------:R-:W-:Y:S01]  /*e1d0*/  STL [R1+0x2814], R25 ;  /* 0x0028141901007387 */ /* 0x000fe20000100800 */
[----:B------:R-:W-:Y:S01]  /*e1e0*/  @!P6 IMAD.IADD R31, R31, 0x1, -R46 ;  /* 0x000000011f1fe824 */ /* 0x000fe200078e0a2e */
[C---:B------:R-:W-:Y:S01]  /*e1f0*/  ISETP.GT.U32.AND P6, PT, R46.reuse, R32, PT ;  /* 0x000000202e00720c */ /* 0x040fe20003fc4070 */
[----:B------:R-:W-:Y:S01]  /*e200*/  @!P1 IMAD.MOV R4, RZ, RZ, -R4 ;  /* 0x000000ffff049224 */ /* 0x000fe200078e0a04 */
[----:B------:R0:W-:Y:S01]  /*e210*/  STL [R1+0x750], R7 ;  /* 0x0007500701007387 */ /* 0x0001e20000100800 */
[----:B------:R-:W-:Y:S01]  /*e220*/  @!P0 IMAD.IADD R27, R27, 0x1, -R46 ;  /* 0x000000011b1b8824 */ /* 0x000fe200078e0a2e */
[----:B------:R-:W-:Y:S01]  /*e230*/  ISETP.GE.AND P0, PT, R39, RZ, PT ;  /* 0x000000ff2700720c */ /* 0x000fe20003f06270 */
[----:B------:R-:W-:Y:S01]  /*e240*/  IMAD.MOV R34, RZ, RZ, -R34 ;  /* 0x000000ffff227224 */ /* 0x000fe200078e0a22 */
[----:B------:R1:W-:Y:S01]  /*e250*/  STL [R1+0x754], R4 ;  /* 0x0007540401007387 */ /* 0x0003e20000100800 */
[----:B------:R-:W-:Y:S01]  /*e260*/  @!P3 IMAD.IADD R29, R29, 0x1, -R46 ;  /* 0x000000011d1db824 */ /* 0x000fe200078e0a2e */
[C---:B------:R-:W-:Y:S01]  /*e270*/  ISETP.GT.U32.AND P1, PT, R46.reuse, R31, PT ;  /* 0x0000001f2e00720c */ /* 0x040fe20003f24070 */
[----:B------:R-:W-:-:S02]  /*e280*/  IMAD R26, R46, R34, R33 ;  /* 0x000000222e1a7224 */ /* 0x000fc400078e0221 */
[----:B------:R-:W-:Y:S01]  /*e290*/  VIADD R38, R0, 0x131 ;  /* 0x0000013100267836 */ /* 0x000fe20000000000 */
[----:B------:R-:W-:Y:S01]  /*e2a0*/  ISETP.GT.U32.AND P3, PT, R46, R29, PT ;  /* 0x0000001d2e00720c */ /* 0x000fe20003f64070 */
[----:B0-----:R-:W-:Y:S02]  /*e2b0*/  IMAD.MOV.U32 R7, RZ, RZ, R28 ;  /* 0x000000ffff077224 */ /* 0x001fe400078e001c */
[----:B------:R-:W-:Y:S01]  /*e2c0*/  @!P6 IMAD.IADD R32, R32, 0x1, -R46 ;  /* 0x000000012020e824 */ /* 0x000fe200078e0a2e */
[----:B------:R-:W-:Y:S01]  /*e2d0*/  ISETP.GE.AND P6, PT, R36, RZ, PT ;  /* 0x000000ff2400720c */ /* 0x000fe20003fc6270 */
[----:B-1----:R-:W-:Y:S01]  /*e2e0*/  IMAD.MOV.U32 R4, RZ, RZ, R27 ;  /* 0x000000ffff047224 */ /* 0x002fe200078e001b */
[----:B------:R-:W-:Y:S01]  /*e2f0*/  IABS R27, R38 ;  /* 0x00000026001b7213 */ /* 0x000fe20000000000 */
[----:B------:R-:W-:Y:S01]  /*e300*/  @!P2 IMAD.MOV R7, RZ, RZ, -R7 ;  /* 0x000000ffff07a224 */ /* 0x000fe200078e0a07 */
[----:B------:R-:W-:Y:S01]  /*e310*/  ISETP.GE.AND P2, PT, R37, RZ, PT ;  /* 0x000000ff2500720c */ /* 0x000fe20003f46270 */
[----:B------:R-:W-:Y:S01]  /*e320*/  @!P4 IMAD.MOV R4, RZ, RZ, -R4 ;  /* 0x000000ffff04c224 */ /* 0x000fe200078e0a04 */
[----:B------:R-:W-:Y:S01]  /*e330*/  ISETP.GT.U32.AND P4, PT, R46, R26, PT ;  /* 0x0000001a2e00720c */ /* 0x000fe20003f84070 */
[----:B------:R-:W-:Y:S01]  /*e340*/  VIADD R39, R0, 0x132 ;  /* 0x0000013200277836 */ /* 0x000fe20000000000 */
[----:B------:R-:W-:Y:S01]  /*e350*/  STL [R1+0x75c], R7 ;  /* 0x00075c0701007387 */ /* 0x000fe20000100800 */
[----:B------:R-:W-:-:S02]  /*e360*/  @!P3 IMAD.IADD R29, R29, 0x1, -R46 ;  /* 0x000000011d1db824 */ /* 0x000fc400078e0a2e */
[C---:B------:R-:W-:Y:S01]  /*e370*/  VIADD R37, R0.reuse, 0x130 ;  /* 0x0000013000257836 */ /* 0x040fe20000000000 */
[----:B------:R0:W-:Y:S01]  /*e380*/  STL [R1+0x760], R4 ;  /* 0x0007600401007387 */ /* 0x0001e20000100800 */
[----:B------:R-:W-:Y:S01]  /*e390*/  IABS R30, R39 ;  /* 0x00000027001e7213 */ /* 0x000fe20000000000 */
[----:B------:R-:W-:Y:S01]  /*e3a0*/  @!P1 IMAD.IADD R31, R31, 0x1, -R46 ;  /* 0x000000011f1f9824 */ /* 0x000fe200078e0a2e */
[----:B------:R-:W-:Y:S01]  /*e3b0*/  ISETP.GE.AND P1, PT, R39, RZ, PT ;  /* 0x000000ff2700720c */ /* 0x000fe20003f26270 */
[----:B------:R-:W-:Y:S01]  /*e3c0*/  VIADD R39, R0, 0x12f ;  /* 0x0000012f00277836 */ /* 0x000fe20000000000 */
[----:B------:R-:W-:Y:S01]  /*e3d0*/  IABS R36, R37 ;  /* 0x0000002500247213 */ /* 0x000fe20000000000 */
[----:B------:R-:W-:-:S03]  /*e3e0*/  IMAD.HI.U32 R28, R49, R30, RZ ;  /* 0x0000001e311c7227 */ /* 0x000fc600078e00ff */
[----:B------:R-:W-:Y:S01]  /*e3f0*/  IABS R35, R39 ;  /* 0x0000002700237213 */ /* 0x000fe20000000000 */
[----:B0-----:R-:W-:Y:S02]  /*e400*/  IMAD.MOV.U32 R4, RZ, RZ, R32 ;  /* 0x000000ffff047224 */ /* 0x001fe400078e0020 */
[----:B------:R-:W-:-:S04]  /*e410*/  IMAD.HI.U32 R32, R49, R27, RZ ;  /* 0x0000001b31207227 */ /* 0x000fc800078e00ff */
[----:B------:R-:W-:Y:S02]  /*e420*/  @!P0 IMAD.MOV R4, RZ, RZ, -R4 ;  /* 0x000000ffff048224 */ /* 0x000fe400078e0a04 */
[----:B------:R-:W-:Y:S02]  /*e430*/  IMAD.MOV R32, RZ, RZ, -R32 ;  /* 0x000000ffff207224 */ /* 0x000fe400078e0a20 */
[----:B------:R-:W-:Y:S01]  /*e440*/  @!P4 IMAD.IADD R26, R26, 0x1, -R46 ;  /* 0x000000011a1ac824 */ /* 0x000fe200078e0a2e */
[----:B------:R0:W-:Y:S01]  /*e450*/  STL [R1+0x764], R4 ;  /* 0x0007640401007387 */ /* 0x0001e20000100800 */
[----:B------:R-:W-:Y:S01]  /*e460*/  IMAD R27, R46, R32, R27 ;  /* 0x000000202e1b7224 */ /* 0x000fe200078e021b */
[----:B------:R-:W-:Y:S01]  /*e470*/  ISETP.GE.AND P4, PT, R38, RZ, PT ;  /* 0x000000ff2600720c */ /* 0x000fe20003f86270 */
[----:B------:R-:W-:Y:S01]  /*e480*/  IMAD.MOV R28, RZ, RZ, -R28 ;  /* 0x000000ffff1c7224 */ /* 0x000fe200078e0a1c */
[----:B------:R-:W-:Y:S01]  /*e490*/  ISETP.GT.U32.AND P0, PT, R46, R26, PT ;  /* 0x0000001a2e00720c */ /* 0x000fe20003f04070 */
[----:B------:R-:W-:-:S02]  /*e4a0*/  IMAD.MOV.U32 R7, RZ, RZ, R31 ;  /* 0x000000ffff077224 */ /* 0x000fc400078e001f */
[----:B------:R-:W-:Y:S02]  /*e4b0*/  IMAD R30, R46, R28, R30 ;  /* 0x0000001c2e1e7224 */ /* 0x000fe400078e021e */
[----:B------:R-:W-:-:S03]  /*e4c0*/  IMAD.HI.U32 R28, R49, R36, RZ ;  /* 0x00000024311c7227 */ /* 0x000fc600078e00ff */
[C---:B------:R-:W-:Y:S01]  /*e4d0*/  ISETP.GT.U32.AND P3, PT, R46.reuse, R30, PT ;  /* 0x0000001e2e00720c */ /* 0x040fe20003f64070 */
[----:B0-----:R-:W-:Y:S02]  /*e4e0*/  IMAD.MOV.U32 R4, RZ, RZ, R29 ;  /* 0x000000ffff047224 */ /* 0x001fe400078e001d */
[----:B------:R-:W-:Y:S01]  /*e4f0*/  @!P5 IMAD.MOV R7, RZ, RZ, -R7 ;  /* 0x000000ffff07d224 */ /* 0x000fe200078e0a07 */
[----:B------:R-:W-:Y:S01]  /*e500*/  ISETP.GE.AND P5, PT, R37, RZ, PT ;  /* 0x000000ff2500720c */ /* 0x000fe20003fa6270 */
[----:B------:R-:W-:Y:S01]  /*e510*/  @!P2 IMAD.MOV R4, RZ, RZ, -R4 ;  /* 0x000000ffff04a224 */ /* 0x000fe200078e0a04 */
[----:B------:R-:W-:Y:S01]  /*e520*/  ISETP.GT.U32.AND P2, PT, R46, R27, PT ;  /* 0x0000001b2e00720c */ /* 0x000fe20003f44070 */
[----:B------:R-:W-:Y:S01]  /*e530*/  IMAD.MOV R28, RZ, RZ, -R28 ;  /* 0x000000ffff1c7224 */ /* 0x000fe200078e0a1c */
[----:B------:R-:W-:Y:S01]  /*e540*/  STL [R1+0x774], R7 ;  /* 0x0007740701007387 */ /* 0x000fe20000100800 */
[----:B------:R-:W-:Y:S01]  /*e550*/  @!P0 IMAD.IADD R26, R26, 0x1, -R46 ;  /* 0x000000011a1a8824 */ /* 0x000fe200078e0a2e */
[----:B------:R-:W-:Y:S01]  /*e560*/  ISETP.GE.AND P0, PT, R39, RZ, PT ;  /* 0x000000ff2700720c */ /* 0x000fe20003f06270 */
[----:B------:R-:W-:Y:S01]  /*e570*/  VIADD R37, R0, 0x12e ;  /* 0x0000012e00257836 */ /* 0x000fe20000000000 */
[----:B------:R0:W-:Y:S01]  /*e580*/  STL [R1+0x778], R4 ;  /* 0x0007780401007387 */ /* 0x0001e20000100800 */
[----:B------:R-:W-:-:S02]  /*e590*/  IMAD R36, R46, R28, R36 ;  /* 0x0000001c2e247224 */ /* 0x000fc400078e0224 */
[----:B------:R-:W-:Y:S01]  /*e5a0*/  IMAD.HI.U32 R32, R49, R35, RZ ;  /* 0x0000002331207227 */ /* 0x000fe200078e00ff */
[----:B------:R-:W-:-:S03]  /*e5b0*/  IABS R33, R37 ;  /* 0x0000002500217213 */ /* 0x000fc60000000000 */
[----:B------:R-:W-:Y:S02]  /*e5c0*/  @!P2 IMAD.IADD R27, R27, 0x1, -R46 ;  /* 0x000000011b1ba824 */ /* 0x000fe400078e0a2e */
[----:B------:R-:W-:-:S03]  /*e5d0*/  IMAD.HI.U32 R31, R49, R33, RZ ;  /* 0x00000021311f7227 */ /* 0x000fc600078e00ff */
[----:B------:R-:W-:Y:S01]  /*e5e0*/  ISETP.GT.U32.AND P2, PT, R46, R27, PT ;  /* 0x0000001b2e00720c */ /* 0x000fe20003f44070 */
[----:B0-----:R-:W-:Y:S02]  /*e5f0*/  IMAD.MOV.U32 R4, RZ, RZ, R26 ;  /* 0x000000ffff047224 */ /* 0x001fe400078e001a */
[----:B------:R-:W-:Y:S02]  /*e600*/  @!P3 IMAD.IADD R30, R30, 0x1, -R46 ;  /* 0x000000011e1eb824 */ /* 0x000fe400078e0a2e */
[----:B------:R-:W-:Y:S01]  /*e610*/  @!P6 IMAD.MOV R4, RZ, RZ, -R4 ;  /* 0x000000ffff04e224 */ /* 0x000fe200078e0a04 */
[C---:B------:R-:W-:Y:S01]  /*e620*/  ISETP.GT.U32.AND P6, PT, R46.reuse, R36, PT ;  /* 0x000000242e00720c */ /* 0x040fe20003fc4070 */
[----:B------:R-:W-:Y:S01]  /*e630*/  IMAD.MOV R32, RZ, RZ, -R32 ;  /* 0x000000ffff207224 */ /* 0x000fe200078e0a20 */
[----:B------:R-:W-:Y:S01]  /*e640*/  ISETP.GT.U32.AND P3, PT, R46, R30, PT ;  /* 0x0000001e2e00720c */ /* 0x000fe20003f64070 */
[----:B------:R-:W-:Y:S01]  /*e650*/  IMAD.MOV R31, RZ, RZ, -R31 ;  /* 0x000000ffff1f7224 */ /* 0x000fe200078e0a1f */
[----:B------:R0:W-:Y:S01]  /*e660*/  STL [R1+0x794], R4 ;  /* 0x0007940401007387 */ /* 0x0001e20000100800 */
[----:B------:R-:W-:-:S02]  /*e670*/  VIADD R41, R0, 0x12d ;  /* 0x0000012d00297836 */ /* 0x000fc40000000000 */
[----:B------:R-:W-:Y:S02]  /*e680*/  IMAD R35, R46, R32, R35 ;  /* 0x000000202e237224 */ /* 0x000fe400078e0223 */
[----:B------:R-:W-:Y:S01]  /*e690*/  VIADD R38, R0, 0x12c ;  /* 0x0000012c00267836 */ /* 0x000fe20000000000 */
[----:B------:R-:W-:Y:S01]  /*e6a0*/  IABS R34, R41 ;  /* 0x0000002900227213 */ /* 0x000fe20000000000 */
[C---:B------:R-:W-:Y:S02]  /*e6b0*/  IMAD R33, R46.reuse, R31, R33 ;  /* 0x0000001f2e217224 */ /* 0x040fe400078e0221 */
[--C-:B------:R-:W-:Y:S01]  /*e6c0*/  @!P2 IMAD.IADD R27, R27, 0x1, -R46.reuse ;  /* 0x000000011b1ba824 */ /* 0x100fe200078e0a2e */
[----:B------:R-:W-:Y:S01]  /*e6d0*/  ISETP.GT.U32.AND P2, PT, R46, R35, PT ;  /* 0x000000232e00720c */ /* 0x000fe20003f44070 */
[----:B------:R-:W-:Y:S01]  /*e6e0*/  @!P6 IMAD.IADD R36, R36, 0x1, -R46 ;  /* 0x000000012424e824 */ /* 0x000fe200078e0a2e */
[----:B------:R-:W-:Y:S01]  /*e6f0*/  IABS R29, R38 ;  /* 0x00000026001d7213 */ /* 0x000fe20000000000 */
[----:B------:R-:W-:Y:S01]  /*e700*/  IMAD.HI.U32 R28, R49, R34, RZ ;  /* 0x00000022311c7227 */ /* 0x000fe200078e00ff */
[----:B------:R-:W-:-:S03]  /*e710*/  ISETP.GT.U32.AND P6, PT, R46, R33, PT ;  /* 0x000000212e00720c */ /* 0x000fc60003fc4070 */
[----:B------:R-:W-:-:S04]  /*e720*/  IMAD.HI.U32 R26, R49, R29, RZ ;  /* 0x0000001d311a7227 */ /* 0x000fc800078e00ff */
[----:B------:R-:W-:Y:S01]  /*e730*/  @!P3 IMAD.IADD R30, R30, 0x1, -R46 ;  /* 0x000000011e1eb824 */ /* 0x000fe200078e0a2e */
[----:B------:R-:W-:Y:S01]  /*e740*/  ISETP.GE.AND P3, PT, R37, RZ, PT ;  /* 0x000000ff2500720c */ /* 0x000fe20003f66270 */
[----:B------:R-:W-:Y:S02]  /*e750*/  IMAD.MOV R28, RZ, RZ, -R28 ;  /* 0x000000ffff1c7224 */ /* 0x000fe400078e0a1c */
[C---:B------:R-:W-:Y:S02]  /*e760*/  VIADD R43, R0.reuse, 0x12b ;  /* 0x0000012b002b7836 */ /* 0x040fe40000000000 */
[----:B------:R-:W-:Y:S02]  /*e770*/  IMAD.MOV R26, RZ, RZ, -R26 ;  /* 0x000000ffff1a7224 */ /* 0x000fe400078e0a1a */
[----:B------:R-:W-:Y:S02]  /*e780*/  VIADD R42, R0, 0x12a ;  /* 0x0000012a002a7836 */ /* 0x000fe40000000000 */
[C---:B------:R-:W-:Y:S01]  /*e790*/  IMAD R34, R46.reuse, R28, R34 ;  /* 0x0000001c2e227224 */ /* 0x040fe200078e0222 */
[----:B------:R-:W-:Y:S01]  /*e7a0*/  IABS R28, R43 ;  /* 0x0000002b001c7213 */ /* 0x000fe20000000000 */
[----:B------:R-:W-:Y:S01]  /*e7b0*/  @!P2 IMAD.IADD R35, R35, 0x1, -R46 ;  /* 0x000000012323a824 */ /* 0x000fe200078e0a2e */
[----:B------:R-:W-:Y:S01]  /*e7c0*/  ISETP.GT.U32.AND P2, PT, R46, R36, PT ;  /* 0x000000242e00720c */ /* 0x000fe20003f44070 */
[----:B0-----:R-:W-:-:S02]  /*e7d0*/  IMAD.MOV.U32 R4, RZ, RZ, R30 ;  /* 0x000000ffff047224 */ /* 0x001fc400078e001e */
[C---:B------:R-:W-:Y:S01]  /*e7e0*/  IMAD R29, R46.reuse, R26, R29 ;  /* 0x0000001a2e1d7224 */ /* 0x040fe200078e021d */
[----:B------:R-:W-:Y:S01]  /*e7f0*/  IABS R26, R42 ;  /* 0x0000002a001a7213 */ /* 0x000fe20000000000 */
[----:B------:R-:W-:Y:S02]  /*e800*/  @!P6 IMAD.IADD R33, R33, 0x1, -R46 ;  /* 0x000000012121e824 */ /* 0x000fe400078e0a2e */
[----:B------:R-:W-:Y:S01]  /*e810*/  @!P1 IMAD.MOV R4, RZ, RZ, -R4 ;  /* 0x000000ffff049224 */ /* 0x000fe200078e0a04 */
[C---:B------:R-:W-:Y:S01]  /*e820*/  ISETP.GT.U32.AND P1, PT, R46.reuse, R35, PT ;  /* 0x000000232e00720c */ /* 0x040fe20003f24070 */
[C---:B------:R-:W-:Y:S01]  /*e830*/  IMAD.HI.U32 R30, R49.reuse, R28, RZ ;  /* 0x0000001c311e7227 */ /* 0x040fe200078e00ff */
[----:B------:R-:W-:Y:S02]  /*e840*/  ISETP.GT.U32.AND P6, PT, R46, R33, PT ;  /* 0x000000212e00720c */ /* 0x000fe40003fc4070 */
[----:B------:R0:W-:Y:S01]  /*e850*/  STL [R1+0x798], R4 ;  /* 0x0007980401007387 */ /* 0x0001e20000100800 */
[----:B------:R-:W-:-:S04]  /*e860*/  IMAD.HI.U32 R37, R49, R26, RZ ;  /* 0x0000001a31257227 */ /* 0x000fc800078e00ff */
[----:B------:R-:W-:Y:S02]  /*e870*/  IMAD.MOV R30, RZ, RZ, -R30 ;  /* 0x000000ffff1e7224 */ /* 0x000fe400078e0a1e */
[----:B------:R-:W-:Y:S02]  /*e880*/  IMAD.MOV R37, RZ, RZ, -R37 ;  /* 0x000000ffff257224 */ /* 0x000fe400078e0a25 */
[----:B------:R-:W-:Y:S02]  /*e890*/  IMAD R28, R46, R30, R28 ;  /* 0x0000001e2e1c7224 */ /* 0x000fe400078e021c */
[----:B0-----:R-:W-:Y:S02]  /*e8a0*/  IMAD.MOV.U32 R4, RZ, RZ, R27 ;  /* 0x000000ffff047224 */ /* 0x001fe400078e001b */
[----:B------:R-:W-:Y:S01]  /*e8b0*/  @!P2 IMAD.IADD R36, R36, 0x1, -R46 ;  /* 0x000000012424a824 */ /* 0x000fe200078e0a2e */
[C---:B------:R-:W-:Y:S01]  /*e8c0*/  ISETP.GT.U32.AND P2, PT, R46.reuse, R29, PT ;  /* 0x0000001d2e00720c */ /* 0x040fe20003f44070 */
[----:B------:R-:W-:Y:S01]  /*e8d0*/  @!P4 IMAD.MOV R4, RZ, RZ, -R4 ;  /* 0x000000ffff04c224 */ /* 0x000fe200078e0a04 */
[C---:B------:R-:W-:Y:S01]  /*e8e0*/  ISETP.GT.U32.AND P4, PT, R46.reuse, R34, PT ;  /* 0x000000222e00720c */ /* 0x040fe20003f84070 */
[----:B------:R-:W-:-:S02]  /*e8f0*/  IMAD R26, R46, R37, R26 ;  /* 0x000000252e1a7224 */ /* 0x000fc400078e021a */
[----:B------:R-:W-:Y:S01]  /*e900*/  VIADD R39, R0, 0x128 ;  /* 0x0000012800277836 */ /* 0x000fe20000000000 */
[----:B------:R0:W-:Y:S01]  /*e910*/  STL [R1+0x7a8], R4 ;  /* 0x0007a80401007387 */ /* 0x0001e20000100800 */
[--C-:B------:R-:W-:Y:S01]  /*e920*/  @!P1 IMAD.IADD R35, R35, 0x1, -R46.reuse ;  /* 0x0000000123239824 */ /* 0x100fe200078e0a2e */
[C---:B------:R-:W-:Y:S01]  /*e930*/  ISETP.GT.U32.AND P1, PT, R46.reuse, R28, PT ;  /* 0x0000001c2e00720c */ /* 0x040fe20003f24070 */
[----:B------:R-:W-:Y:S01]  /*e940*/  @!P6 IMAD.IADD R33, R33, 0x1, -R46 ;  /* 0x000000012121e824 */ /* 0x000fe200078e0a2e */
[----:B------:R-:W-:Y:S01]  /*e950*/  ISETP.GT.U32.AND P6, PT, R46, R26, PT ;  /* 0x0000001a2e00720c */ /* 0x000fe20003fc4070 */
[----:B------:R-:W-:Y:S01]  /*e960*/  VIADD R40, R0, 0x129 ;  /* 0x0000012900287836 */ /* 0x000fe20000000000 */
[----:B------:R-:W-:Y:S01]  /*e970*/  IABS R31, R39 ;  /* 0x00000027001f7213 */ /* 0x000fe20000000000 */
[----:B------:R-:W-:Y:S02]  /*e980*/  IMAD.MOV.U32 R7, RZ, RZ, R36 ;  /* 0x000000ffff077224 */ /* 0x000fe400078e0024 */
[----:B------:R-:W-:Y:S01]  /*e990*/  @!P4 IMAD.IADD R34, R34, 0x1, -R46 ;  /* 0x000000012222c824 */ /* 0x000fe200078e0a2e */
[----:B------:R-:W-:Y:S01]  /*e9a0*/  IABS R32, R40 ;  /* 0x0000002800207213 */ /* 0x000fe20000000000 */
[----:B------:R-:W-:Y:S01]  /*e9b0*/  IMAD.HI.U32 R30, R49, R31, RZ ;  /* 0x0000001f311e7227 */ /* 0x000fe200078e00ff */
[----:B------:R-:W-:-:S03]  /*e9c0*/  ISETP.GE.AND P4, PT, R41, RZ, PT ;  /* 0x000000ff2900720c */ /* 0x000fc60003f86270 */
[----:B------:R-:W-:Y:S01]  /*e9d0*/  @!P2 IMAD.IADD R29, R29, 0x1, -R46 ;  /* 0x000000011d1da824 */ /* 0x000fe200078e0a2e */
[----:B------:R-:W-:Y:S01]  /*e9e0*/  ISETP.GE.AND P2, PT, R38, RZ, PT ;  /* 0x000000ff2600720c */ /* 0x000fe20003f46270 */
[----:B0-----:R-:W-:Y:S02]  /*e9f0*/  IMAD.MOV.U32 R4, RZ, RZ, R35 ;  /* 0x000000ffff047224 */ /* 0x001fe400078e0023 */
[----:B------:R-:W-:-:S04]  /*ea00*/  IMAD.HI.U32 R27, R49, R32, RZ ;  /* 0x00000020311b7227 */ /* 0x000fc800078e00ff */
[----:B------:R-:W-:Y:S02]  /*ea10*/  IMAD.MOV R30, RZ, RZ, -R30 ;  /* 0x000000ffff1e7224 */ /* 0x000fe400078e0a1e */
[----:B------:R-:W-:Y:S02]  /*ea20*/  VIADD R38, R0, 0x127 ;  /* 0x0000012700267836 */ /* 0x000fe40000000000 */
[--C-:B------:R-:W-:Y:S01]  /*ea30*/  @!P1 IMAD.IADD R28, R28, 0x1, -R46.reuse ;  /* 0x000000011c1c9824 */ /* 0x100fe200078e0a2e */
[----:B------:R-:W-:Y:S01]  /*ea40*/  ISETP.GT.U32.AND P1, PT, R46, R34, PT ;  /* 0x000000222e00720c */ /* 0x000fe20003f24070 */
[----:B------:R-:W-:Y:S02]  /*ea50*/  @!P5 IMAD.MOV R7, RZ, RZ, -R7 ;  /* 0x000000ffff07d224 */ /* 0x000fe400078e0a07 */
[----:B------:R-:W-:Y:S01]  /*ea60*/  @!P6 IMAD.IADD R26, R26, 0x1, -R46 ;  /* 0x000000011a1ae824 */ /* 0x000fe200078e0a2e */
[C---:B------:R-:W-:Y:S01]  /*ea70*/  ISETP.GT.U32.AND P6, PT, R46.reuse, R29, PT ;  /* 0x0000001d2e00720c */ /* 0x040fe20003fc4070 */
[----:B------:R-:W-:Y:S01]  /*ea80*/  @!P0 IMAD.MOV R4, RZ, RZ, -R4 ;  /* 0x000000ffff048224 */ /* 0x000fe200078e0a04 */
[----:B------:R-:W-:Y:S01]  /*ea90*/  STL [R1+0x7ac], R7 ;  /* 0x0007ac0701007387 */ /* 0x000fe20000100800 */
[----:B------:R-:W-:Y:S01]  /*eaa0*/  IMAD.MOV R27, RZ, RZ, -R27 ;  /* 0x000000ffff1b7224 */ /* 0x000fe200078e0a1b */
[C---:B------:R-:W-:Y:S01]  /*eab0*/  ISETP.GT.U32.AND P5, PT, R46.reuse, R28, PT ;  /* 0x0000001c2e00720c */ /* 0x040fe20003fa4070 */
[C---:B------:R-:W-:Y:S01]  /*eac0*/  IMAD R31, R46.reuse, R30, R31 ;  /* 0x0000001e2e1f7224 */ /* 0x040fe200078e021f */
[----:B------:R-:W-:Y:S01]  /*ead0*/  IABS R30, R38 ;  /* 0x00000026001e7213 */ /* 0x000fe20000000000 */
[----:B------:R0:W-:Y:S01]  /*eae0*/  STL [R1+0x7b4], R4 ;  /* 0x0007b40401007387 */ /* 0x0001e20000100800 */
[C---:B------:R-:W-:Y:S01]  /*eaf0*/  IMAD R32, R46.reuse, R27, R32 ;  /* 0x0000001b2e207224 */ /* 0x040fe200078e0220 */
[----:B------:R-:W-:Y:S01]  /*eb00*/  ISETP.GT.U32.AND P0, PT, R46, R26, PT ;  /* 0x0000001a2e00720c */ /* 0x000fe20003f04070 */
[----:B------:R-:W-:Y:S01]  /*eb10*/  @!P1 IMAD.IADD R34, R34, 0x1, -R46 ;  /* 0x0000000122229824 */ /* 0x000fe200078e0a2e */
[----:B------:R-:W-:Y:S01]  /*eb20*/  ISETP.GE.AND P1, PT, R43, RZ, PT ;  /* 0x000000ff2b00720c */ /* 0x000fe20003f26270 */
[----:B------:R-:W-:-:S04]  /*eb30*/  IMAD.HI.U32 R35, R49, R30, RZ ;  /* 0x0000001e31237227 */ /* 0x000fc800078e00ff */
[----:B------:R-:W-:Y:S02]  /*eb40*/  IMAD.MOV R35, RZ, RZ, -R35 ;  /* 0x000000ffff237224 */ /* 0x000fe400078e0a23 */
[----:B0-----:R-:W-:Y:S02]  /*eb50*/  IMAD.MOV.U32 R4, RZ, RZ, R33 ;  /* 0x000000ffff047224 */ /* 0x001fe400078e0021 */
[----:B------:R-:W-:Y:S01]  /*eb60*/  @!P6 IMAD.IADD R29, R29, 0x1, -R46 ;  /* 0x000000011d1de824 */ /* 0x000fe200078e0a2e */
[C---:B------:R-:W-:Y:S01]  /*eb70*/  ISETP.GT.U32.AND P6, PT, R46.reuse, R31, PT ;  /* 0x0000001f2e00720c */ /* 0x040fe20003fc4070 */
[----:B------:R-:W-:Y:S01]  /*eb80*/  @!P3 IMAD.MOV R4, RZ, RZ, -R4 ;  /* 0x000000ffff04b224 */ /* 0x000fe200078e0a04 */
[C---:B------:R-:W-:Y:S01]  /*eb90*/  ISETP.GT.U32.AND P3, PT, R46.reuse, R32, PT ;  /* 0x000000202e00720c */ /* 0x040fe20003f64070 */
[----:B------:R-:W-:Y:S02]  /*eba0*/  IMAD R30, R46, R35, R30 ;  /* 0x000000232e1e7224 */ /* 0x000fe400078e021e */
[----:B------:R-:W-:Y:S01]  /*ebb0*/  IMAD.MOV.U32 R7, RZ, RZ, R34 ;  /* 0x000000ffff077224 */ /* 0x000fe200078e0022 */
[----:B------:R0:W-:Y:S01]  /*ebc0*/  STL [R1+0x7e0], R4 ;  /* 0x0007e00401007387 */ /* 0x0001e20000100800 */
[----:B------:R-:W-:-:S02]  /*ebd0*/  VIADD R41, R0, 0x126 ;  /* 0x0000012600297836 */ /* 0x000fc40000000000 */
[----:B------:R-:W-:Y:S01]  /*ebe0*/  @!P4 IMAD.MOV R7, RZ, RZ, -R7 ;  /* 0x000000ffff07c224 */ /* 0x000fe200078e0a07 */
[----:B------:R-:W-:Y:S01]  /*ebf0*/  ISETP.GT.U32.AND P4, PT, R46, R30, PT ;  /* 0x0000001e2e00720c */ /* 0x000fe20003f84070 */
[--C-:B------:R-:W-:Y:S01]  /*ec00*/  @!P5 IMAD.IADD R28, R28, 0x1, -R46.reuse ;  /* 0x000000011c1cd824 */ /* 0x100fe200078e0a2e */
[----:B------:R-:W-:Y:S01]  /*ec10*/  IABS R27, R41 ;  /* 0x00000029001b7213 */ /* 0x000fe20000000000 */
[--C-:B------:R-:W-:Y:S01]  /*ec20*/  @!P6 IMAD.IADD R31, R31, 0x1, -R46.reuse ;  /* 0x000000011f1fe824 */ /* 0x100fe200078e0a2e */
[----:B------:R-:W-:Y:S01]  /*ec30*/  ISETP.GE.AND P5, PT, R42, RZ, PT ;  /* 0x000000ff2a00720c */ /* 0x000fe20003fa6270 */
[----:B------:R-:W-:Y:S01]  /*ec40*/  @!P3 IMAD.IADD R32, R32, 0x1, -R46 ;  /* 0x000000012020b824 */ /* 0x000fe200078e0a2e */
[----:B------:R1:W-:Y:S01]  /*ec50*/  STL [R1+0x7dc], R7 ;  /* 0x0007dc0701007387 */ /* 0x0003e20000100800 */
[----:B0-----:R-:W-:Y:S01]  /*ec60*/  IMAD.MOV.U32 R4, RZ, RZ, R29 ;  /* 0x000000ffff047224 */ /* 0x001fe200078e001d */
[----:B------:R-:W-:Y:S01]  /*ec70*/  ISETP.GE.AND P3, PT, R39, RZ, PT ;  /* 0x000000ff2700720c */ /* 0x000fe20003f66270 */
[----:B------:R-:W-:Y:S01]  /*ec80*/  IMAD.HI.U32 R33, R49, R27, RZ ;  /* 0x0000001b31217227 */ /* 0x000fe200078e00ff */
[----:B------:R-:W-:-:S03]  /*ec90*/  ISETP.GT.U32.AND P6, PT, R46, R32, PT ;  /* 0x000000202e00720c */ /* 0x000fc60003fc4070 */
[----:B------:R-:W-:Y:S01]  /*eca0*/  @!P2 IMAD.MOV R4, RZ, RZ, -R4 ;  /* 0x000000ffff04a224 */ /* 0x000fe200078e0a04 */
[----:B------:R-:W-:Y:S01]  /*ecb0*/  ISETP.GT.U32.AND P2, PT, R46, R31, PT ;  /* 0x0000001f2e00720c */ /* 0x000fe20003f44070 */
[--C-:B------:R-:W-:Y:S01]  /*ecc0*/  @!P0 IMAD.IADD R26, R26, 0x1, -R46.reuse ;  /* 0x000000011a1a8824 */ /* 0x100fe200078e0a2e */
[----:B------:R-:W-:Y:S01]  /*ecd0*/  ISETP.GE.AND P0, PT, R40, RZ, PT ;  /* 0x000000ff2800720c */ /* 0x000fe20003f06270 */
[----:B------:R-:W-:Y:S01]  /*ece0*/  IMAD.MOV R33, RZ, RZ, -R33 ;  /* 0x000000ffff217224 */ /* 0x000fe200078e0a21 */
[----:B------:R0:W-:Y:S01]  /*ecf0*/  STL [R1+0x7d8], R4 ;  /* 0x0007d80401007387 */ /* 0x0001e20000100800 */
[----:B------:R-:W-:Y:S02]  /*ed00*/  @!P4 IMAD.IADD R30, R30, 0x1, -R46 ;  /* 0x000000011e1ec824 */ /* 0x000fe400078e0a2e */
[----:B-1----:R-:W-:Y:S02]  /*ed10*/  IMAD.MOV.U32 R7, RZ, RZ, R28 ;  /* 0x000000ffff077224 */ /* 0x002fe400078e001c */
[C---:B------:R-:W-:Y:S01]  /*ed20*/  IMAD R27, R46.reuse, R33, R27 ;  /* 0x000000212e1b7224 */ /* 0x040fe200078e021b */
[----:B------:R-:W-:Y:S01]  /*ed30*/  ISETP.GT.U32.AND P4, PT, R46, R30, PT ;  /* 0x0000001e2e00720c */ /* 0x000fe20003f84070 */
[----:B------:R-:W-:-:S02]  /*ed40*/  VIADD R39, R0, 0x124 ;  /* 0x0000012400277836 */ /* 0x000fc40000000000 */
[----:B------:R-:W-:Y:S01]  /*ed50*/  @!P1 IMAD.MOV R7, RZ, RZ, -R7 ;  /* 0x000000ffff079224 */ /* 0x000fe200078e0a07 */
[----:B------:R-:W-:Y:S01]  /*ed60*/  ISETP.GE.AND P1, PT, R38, RZ, PT ;  /* 0x000000ff2600720c */ /* 0x000fe20003f26270 */
[----:B0-----:R-:W-:Y:S01]  /*ed70*/  IMAD.MOV.U32 R4, RZ, RZ, R26 ;  /* 0x000000ffff047224 */ /* 0x001fe200078e001a */
[----:B------:R-:W-:Y:S01]  /*ed80*/  IABS R26, R39 ;  /* 0x00000027001a7213 */ /* 0x000fe20000000000 */
[----:B------:R-:W-:Y:S01]  /*ed90*/  @!P6 IMAD.IADD R32, R32, 0x1, -R46 ;  /* 0x000000012020e824 */ /* 0x000fe200078e0a2e */
[----:B------:R-:W-:Y:S01]  /*eda0*/  STL [R1+0x7d4], R7 ;  /* 0x0007d40701007387 */ /* 0x000fe20000100800 */
[----:B------:R-:W-:Y:S01]  /*edb0*/  @!P5 IMAD.MOV R4, RZ, RZ, -R4 ;  /* 0x000000ffff04d224 */ /* 0x000fe200078e0a04 */
[----:B------:R-:W-:Y:S01]  /*edc0*/  ISETP.GT.U32.AND P5, PT, R46, R27, PT ;  /* 0x0000001b2e00720c */ /* 0x000fe20003fa4070 */
[----:B------:R-:W-:Y:S01]  /*edd0*/  VIADD R40, R0, 0x125 ;  /* 0x0000012500287836 */ /* 0x000fe20000000000 */
[----:B------:R-:W-:Y:S01]  /*ede0*/  ISETP.GE.AND P6, PT, R41, RZ, PT ;  /* 0x000000ff2900720c */ /* 0x000fe20003fc6270 */
[--C-:B------:R-:W-:Y:S01]  /*edf0*/  @!P4 IMAD.IADD R30, R30, 0x1, -R46.reuse ;  /* 0x000000011e1ec824 */ /* 0x100fe200078e0a2e */
[----:B------:R0:W-:Y:S01]  /*ee00*/  STL [R1+0x7d0], R4 ;  /* 0x0007d00401007387 */ /* 0x0001e20000100800 */
[----:B------:R-:W-:Y:S01]  /*ee10*/  VIADD R38, R0, 0x123 ;  /* 0x0000012300267836 */ /* 0x000fe20000000000 */
        /* <DEDUP_REMOVED lines=13> */
[C---:B------:R-:W-:Y:S01]  /*eef0*/  IMAD R26, R46.reuse, R32, R26 ;  /* 0x000000202e1a7224 */ /* 0x040fe200078e021a */
[----:B------:R-:W-:Y:S01]  /*ef00*/  ISETP.GE.AND P5, PT, R39, RZ, PT ;  /* 0x000000ff2700720c */ /* 0x000fe20003fa6270 */
[----:B------:R-:W-:Y:S01]  /*ef10*/  IMAD.MOV R28, RZ, RZ, -R28 ;  /* 0x000000ffff1c7224 */ /* 0x000fe200078e0a1c */
[----:B------:R-:W-:Y:S01]  /*ef20*/  ISETP.GT.U32.AND P0, PT, R46, R27, PT ;  /* 0x0000001b2e00720c */ /* 0x000fe20003f04070 */
[----:B------:R-:W-:-:S02]  /*ef30*/  IMAD.MOV.U32 R7, RZ, RZ, R31 ;  /* 0x000000ffff077224 */ /* 0x000fc400078e001f */
[----:B------:R-:W-:Y:S02]  /*ef40*/  IMAD R29, R46, R28, R29 ;  /* 0x0000001c2e1d7224 */ /* 0x000fe400078e021d */
[----:B------:R-:W-:-:S03]  /*ef50*/  IMAD.HI.U32 R28, R49, R36, RZ ;  /* 0x00000024311c7227 */ /* 0x000fc600078e00ff */
[----:B------:R-:W-:Y:S01]  /*ef60*/  ISETP.GT.U32.AND P4, PT, R46, R29, PT ;  /* 0x0000001d2e00720c */ /* 0x000fe20003f84070 */
        /* <DEDUP_REMOVED lines=16> */
[C---:B------:R-:W-:Y:S01]  /*f070*/  ISETP.GT.U32.AND P1, PT, R46.reuse, R26, PT ;  /* 0x0000001a2e00720c */ /* 0x040fe20003f24070 */
        /* <DEDUP_REMOVED lines=12> */
[----:B------:R-:W-:Y:S02]  /*f140*/  IMAD R33, R46, R30, R33 ;  /* 0x0000001e2e217224 */ /* 0x000fe400078e0221 */
        /* <DEDUP_REMOVED lines=56> */
[C---:B------:R-:W-:Y:S01]  /*f4d0*/  ISETP.GT.U32.AND P2, PT, R46.reuse, R34, PT ;  /* 0x000000222e00720c */ /* 0x040fe20003f44070 */
        /* <DEDUP_REMOVED lines=56> */
[C---:B------:R-:W-:Y:S01]  /*f860*/  VIADD R40, R0.reuse, 0x118 ;  /* 0x0000011800287836 */ /* 0x040fe20000000000 */
        /* <DEDUP_REMOVED lines=107> */
[----:B------:R-:W-:Y:S02]  /*ff20*/  IMAD.MOV R28, RZ, RZ, -R28 ;  /* 0x000000ffff1c7224 */ /* 0x000fe400078e0a1c */
[----:B------:R-:W-:Y:S02]  /*ff30*/  VIADD R38, R0, 0x10d ;  /* 0x0000010d00267836 */ /* 0x000fe40000000000 */
[----:B------:R-:W-:Y:S01]  /*ff40*/  @!P1 IMAD.IADD R27, R27, 0x1, -R46 ;  /* 0x000000011b1b9824 */ /* 0x000fe200078e0a2e */
[----:B------:R-:W-:Y:S01]  /*ff50*/  ISETP.GT.U32.AND P1, PT, R46, R34, PT ;  /* 0x000000222e00720c */ /* 0x000fe20003f24070 */
[----:B------:R-:W-:-:S02]  /*ff60*/  @!P4 IMAD.MOV R7, RZ, RZ, -R7 ;  /* 0x000000ffff07c224 */ /* 0x000fc400078e0a07 */
[----:B------:R-:W-:Y:S01]  /*ff70*/  @!P6 IMAD.IADD R26, R26, 0x1, -R46 ;  /* 0x000000011a1ae824 */ /* 0x000fe200078e0a2e */
[C---:B------:R-:W-:Y:S01]  /*ff80*/  ISETP.GT.U32.AND P6, PT, R46.reuse, R32, PT ;  /* 0x000000202e00720c */ /* 0x040fe20003fc4070 */
[----:B------:R-:W-:Y:S01]  /*ff90*/  @!P0 IMAD.MOV R4, RZ, RZ, -R4 ;  /* 0x000000ffff048224 */ /* 0x000fe200078e0a04 */
[----:B------:R-:W-:Y:S01]  /*ffa0*/  STL [R1+0x758], R7 ;  /* 0x0007580701007387 */ /* 0x000fe20000100800 */
[----:B------:R-:W-:Y:S01]  /*ffb0*/  IMAD.HI.U32 R31, R49, R29, RZ ;  /* 0x0000001d311f7227 */ /* 0x000fe200078e00ff */
[C---:B------:R-:W-:Y:S02]  /*ffc0*/  ISETP.GT.U32.AND P4, PT, R46.reuse, R27, PT ;  /* 0x0000001b2e00720c */ /* 0x040fe40003f84070 */
[----:B------:R0:W-:Y:S01]  /*ffd0*/  STL [R1+0x74c], R4 ;  /* 0x00074c0401007387 */ /* 0x0001e20000100800 */
[C---:B------:R-:W-:Y:S01]  /*ffe0*/  IMAD R30, R46.reuse, R28, R30 ;  /* 0x0000001c2e1e7224 */ /* 0x040fe200078e021e */
[----:B------:R-:W-:Y:S01]  /*fff0*/  IABS R28, R38 ;  /* 0x00000026001c7213 */ /* 0x000fe20000000000 */
[----:B------:R-:W-:Y:S01]  /*10000*/  IMAD.MOV R31, RZ, RZ, -R31 ;  /* 0x000000ffff1f7224 */ /* 0x000fe200078e0a1f */
[----:B------:R-:W-:Y:S01]  /*10010*/  ISETP.GT.U32.AND P0, PT, R46, R26, PT ;  /* 0x0000001a2e00720c */ /* 0x000fe20003f04070 */
[----:B------:R-:W-:Y:S01]  /*10020*/  @!P1 IMAD.IADD R34, R34, 0x1, -R46 ;  /* 0x0000000122229824 */ /* 0x000fe200078e0a2e */
[----:B------:R-:W-:Y:S01]  /*10030*/  ISETP.GE.AND P1, PT, R43, RZ, PT ;  /* 0x000000ff2b00720c */ /* 0x000fe20003f26270 */
[----:B------:R-:W-:-:S04]  /*10040*/  IMAD.HI.U32 R35, R49, R28, RZ ;  /* 0x0000001c31237227 */ /* 0x000fc800078e00ff */
[----:B0-----:R-:W-:Y:S02]  /*10050*/  IMAD.MOV.U32 R4, RZ, RZ, R33 ;  /* 0x000000ffff047224 */ /* 0x001fe400078e0021 */
[C---:B------:R-:W-:Y:S02]  /*10060*/  IMAD R29, R46.reuse, R31, R29 ;  /* 0x0000001f2e1d7224 */ /* 0x040fe400078e021d */
[----:B------:R-:W-:Y:S01]  /*10070*/  @!P5 IMAD.MOV R4, RZ, RZ, -R4 ;  /* 0x000000ffff04d224 */ /* 0x000fe200078e0a04 */
[----:B------:R-:W-:Y:S01]  /*10080*/  ISETP.GT.U32.AND P5, PT, R46, R30, PT ;  /* 0x0000001e2e00720c */ /* 0x000fe20003fa4070 */
[----:B------:R-:W-:Y:S02]  /*10090*/  IMAD.MOV R35, RZ, RZ, -R35 ;  /* 0x000000ffff237224 */ /* 0x000fe400078e0a23 */
[----:B------:R-:W-:Y:S01]  /*100a0*/  @!P6 IMAD.IADD R32, R32, 0x1, -R46 ;  /* 0x000000012020e824 */ /* 0x000fe200078e0a2e */
[----:B------:R-:W-:Y:S01]  /*100b0*/  ISETP.GT.U32.AND P6, PT, R46, R29, PT ;  /* 0x0000001d2e00720c */ /* 0x000fe20003fc4070 */
[----:B------:R-:W-:Y:S01]  /*100c0*/  VIADD R41, R0, 0x10c ;  /* 0x0000010c00297836 */ /* 0x000fe20000000000 */
[----:B------:R0:W-:Y:S01]  /*100d0*/  STL [R1+0x748], R4 ;  /* 0x0007480401007387 */ /* 0x0001e20000100800 */
[----:B------:R-:W-:-:S02]  /*100e0*/  IMAD R28, R46, R35, R28 ;  /* 0x000000232e1c7224 */ /* 0x000fc400078e021c */
[----:B------:R-:W-:Y:S01]  /*100f0*/  IMAD.MOV.U32 R7, RZ, RZ, R34 ;  /* 0x000000ffff077224 */ /* 0x000fe200078e0022 */
[----:B------:R-:W-:Y:S01]  /*10100*/  IABS R31, R41 ;  /* 0x00000029001f7213 */ /* 0x000fe20000000000 */
[--C-:B------:R-:W-:Y:S01]  /*10110*/  @!P4 IMAD.IADD R27, R27, 0x1, -R46.reuse ;  /* 0x000000011b1bc824 */ /* 0x100fe200078e0a2e */
[----:B------:R-:W-:Y:S01]  /*10120*/  ISETP.GE.AND P4, PT, R42, RZ, PT ;  /* 0x000000ff2a00720c */ /* 0x000fe20003f86270 */
[----:B------:R-:W-:Y:S01]  /*10130*/  @!P3 IMAD.MOV R7, RZ, RZ, -R7 ;  /* 0x000000ffff07b224 */ /* 0x000fe200078e0a07 */
[----:B------:R-:W-:Y:S01]  /*10140*/  ISETP.GT.U32.AND P3, PT, R46, R28, PT ;  /* 0x0000001c2e00720c */ /* 0x000fe20003f64070 */
[----:B------:R-:W-:Y:S01]  /*10150*/  @!P5 IMAD.IADD R30, R30, 0x1, -R46 ;  /* 0x000000011e1ed824 */ /* 0x000fe200078e0a2e */
[----:B------:R-:W-:Y:S01]  /*10160*/  ISETP.GE.AND P5, PT, R39, RZ, PT ;  /* 0x000000ff2700720c */ /* 0x000fe20003fa6270 */
[----:B0-----:R-:W-:Y:S01]  /*10170*/  IMAD.MOV.U32 R4, RZ, RZ, R32 ;  /* 0x000000ffff047224 */ /* 0x001fe200078e0020 */
[----:B------:R0:W-:Y:S01]  /*10180*/  STL [R1+0x744], R7 ;  /* 0x0007440701007387 */ /* 0x0001e20000100800 */
[----:B------:R-:W-:-:S04]  /*10190*/  IMAD.HI.U32 R33, R49, R31, RZ ;  /* 0x0000001f31217227 */ /* 0x000fc800078e00ff */
[----:B------:R-:W-:Y:S01]  /*101a0*/  @!P6 IMAD.IADD R29, R29, 0x1, -R46 ;  /* 0x000000011d1de824 */ /* 0x000fe200078e0a2e */
[----:B------:R-:W-:Y:S01]  /*101b0*/  ISETP.GT.U32.AND P6, PT, R46, R30, PT ;  /* 0x0000001e2e00720c */ /* 0x000fe20003fc4070 */
[----:B------:R-:W-:Y:S02]  /*101c0*/  @!P2 IMAD.MOV R4, RZ, RZ, -R4 ;  /* 0x000000ffff04a224 */ /* 0x000fe400078e0a04 */
[--C-:B------:R-:W-:Y:S01]  /*101d0*/  @!P0 IMAD.IADD R26, R26, 0x1, -R46.reuse ;  /* 0x000000011a1a8824 */ /* 0x100fe200078e0a2e */
[----:B------:R-:W-:Y:S01]  /*101e0*/  ISETP.GE.AND P0, PT, R40, RZ, PT ;  /* 0x000000ff2800720c */ /* 0x000fe20003f06270 */
[----:B------:R-:W-:Y:S01]  /*101f0*/  IMAD.MOV R33, RZ, RZ, -R33 ;  /* 0x000000ffff217224 */ /* 0x000fe200078e0a21 */
[----:B------:R1:W-:Y:S01]  /*10200*/  STL [R1+0x728], R4 ;  /* 0x0007280401007387 */ /* 0x0003e20000100800 */
[----:B------:R-:W-:Y:S01]  /*10210*/  @!P3 IMAD.IADD R28, R28, 0x1, -R46 ;  /* 0x000000011c1cb824 */ /* 0x000fe200078e0a2e */
[C---:B------:R-:W-:Y:S01]  /*10220*/  ISETP.GT.U32.AND P2, PT, R46.reuse, R29, PT ;  /* 0x0000001d2e00720c */ /* 0x040fe20003f44070 */
[----:B------:R-:W-:-:S02]  /*10230*/  IMAD R31, R46, R33, R31 ;  /* 0x000000212e1f7224 */ /* 0x000fc400078e021f */
[----:B0-----:R-:W-:Y:S01]  /*10240*/  IMAD.MOV.U32 R7, RZ, RZ, R27 ;  /* 0x000000ffff077224 */ /* 0x001fe200078e001b */
[----:B------:R-:W-:Y:S01]  /*10250*/  ISETP.GT.U32.AND P3, PT, R46, R28, PT ;  /* 0x0000001c2e00720c */ /* 0x000fe20003f64070 */
[----:B------:R-:W-:Y:S02]  /*10260*/  VIADD R39, R0, 0x10a ;  /* 0x0000010a00277836 */ /* 0x000fe40000000000 */
[----:B------:R-:W-:Y:S01]  /*10270*/  @!P1 IMAD.MOV R7, RZ, RZ, -R7 ;  /* 0x000000ffff079224 */ /* 0x000fe200078e0a07 */
[----:B------:R-:W-:Y:S01]  /*10280*/  ISETP.GE.AND P1, PT, R38, RZ, PT ;  /* 0x000000ff2600720c */ /* 0x000fe20003f26270 */
[----:B-1----:R-:W-:Y:S01]  /*10290*/  IMAD.MOV.U32 R4, RZ, RZ, R26 ;  /* 0x000000ffff047224 */ /* 0x002fe200078e001a */
        /* <DEDUP_REMOVED lines=15> */
[----:B------:R-:W-:-:S04]  /*10390*/  IMAD.HI.U32 R27, R49, R32, RZ ;  /* 0x00000020311b7227 */ /* 0x000fc800078e00ff */
[----:B0-----:R-:W-:Y:S02]  /*103a0*/  IMAD.MOV.U32 R4, RZ, RZ, R30 ;  /* 0x000000ffff047224 */ /* 0x001fe400078e001e */
[----:B------:R-:W-:-:S04]  /*103b0*/  IMAD.HI.U32 R30, R49, R33, RZ ;  /* 0x00000021311e7227 */ /* 0x000fc800078e00ff */
[----:B------:R-:W-:Y:S01]  /*103c0*/  @!P0 IMAD.MOV R4, RZ, RZ, -R4 ;  /* 0x000000ffff048224 */ /* 0x000fe200078e0a04 */
[----:B------:R-:W-:Y:S01]  /*103d0*/  ISETP.GE.AND P0, PT, R39, RZ, PT ;  /* 0x000000ff2700720c */ /* 0x000fe20003f06270 */
[----:B------:R-:W-:Y:S02]  /*103e0*/  @!P4 IMAD.IADD R31, R31, 0x1, -R46 ;  /* 0x000000011f1fc824 */ /* 0x000fe400078e0a2e */
[----:B------:R-:W-:Y:S01]  /*103f0*/  IMAD.MOV R30, RZ, RZ, -R30 ;  /* 0x000000ffff1e7224 */ /* 0x000fe200078e0a1e */
[----:B------:R0:W-:Y:S01]  /*10400*/  STL [R1+0x714], R4 ;  /* 0x0007140401007387 */ /* 0x0001e20000100800 */
[----:B------:R-:W-:Y:S01]  /*10410*/  IMAD.MOV R27, RZ, RZ, -R27 ;  /* 0x000000ffff1b7224 */ /* 0x000fe200078e0a1b */
[C---:B------:R-:W-:Y:S01]  /*10420*/  ISETP.GT.U32.AND P4, PT, R46.reuse, R31, PT ;  /* 0x0000001f2e00720c */ /* 0x040fe20003f84070 */
[----:B------:R-:W-:Y:S02]  /*10430*/  IMAD R33, R46, R30, R33 ;  /* 0x0000001e2e217224 */ /* 0x000fe400078e0221 */
        /* <DEDUP_REMOVED lines=15> */
[----:B------:R-:W-:Y:S01]  /*10530*/  IMAD R26, R46, R27, R26 ;  /* 0x0000001b2e1a7224 */ /* 0x000fe200078e021a */
[----:B------:R-:W-:Y:S01]  /*10540*/  IABS R27, R40 ;  /* 0x00000028001b7213 */ /* 0x000fe20000000000 */
[----:B------:R-:W-:Y:S01]  /*10550*/  @!P3 IMAD.IADD R32, R32, 0x1, -R46 ;  /* 0x000000012020b824 */ /* 0x000fe200078e0a2e */
[----:B------:R-:W-:Y:S01]  /*10560*/  IABS R28, R39 ;  /* 0x00000027001c7213 */ /* 0x000fe20000000000 */
[----:B------:R-:W-:-:S02]  /*10570*/  VIADD R41, R0, 0x106 ;  /* 0x0000010600297836 */ /* 0x000fc40000000000 */
[----:B------:R-:W-:Y:S01]  /*10580*/  @!P1 IMAD.IADD R33, R33, 0x1, -R46 ;  /* 0x0000000121219824 */ /* 0x000fe200078e0a2e */
[C---:B------:R-:W-:Y:S01]  /*10590*/  ISETP.GT.U32.AND P3, PT, R46.reuse, R32, PT ;  /* 0x000000202e00720c */ /* 0x040fe20003f64070 */
[C---:B------:R-:W-:Y:S01]  /*105a0*/  IMAD.HI.U32 R36, R49.reuse, R27, RZ ;  /* 0x0000001b31247227 */ /* 0x040fe200078e00ff */
[----:B------:R-:W-:Y:S02]  /*105b0*/  IABS R29, R41 ;  /* 0x00000029001d7213 */ /* 0x000fe40000000000 */
[----:B------:R-:W-:Y:S01]  /*105c0*/  ISETP.GT.U32.AND P1, PT, R46, R33, PT ;  /* 0x000000212e00720c */ /* 0x000fe20003f24070 */
[----:B0-----:R-:W-:Y:S02]  /*105d0*/  IMAD.MOV.U32 R4, RZ, RZ, R31 ;  /* 0x000000ffff047224 */ /* 0x001fe400078e001f */
[----:B------:R-:W-:-:S04]  /*105e0*/  IMAD.HI.U32 R35, R49, R28, RZ ;  /* 0x0000001c31237227 */ /* 0x000fc800078e00ff */
[----:B------:R-:W-:Y:S01]  /*105f0*/  @!P6 IMAD.MOV R4, RZ, RZ, -R4 ;  /* 0x000000ffff04e224 */ /* 0x000fe200078e0a04 */
[C---:B------:R-:W-:Y:S01]  /*10600*/  ISETP.GT.U32.AND P6, PT, R46.reuse, R26, PT ;  /* 0x0000001a2e00720c */ /* 0x040fe20003fc4070 */
[----:B------:R-:W-:Y:S02]  /*10610*/  IMAD.MOV R36, RZ, RZ, -R36 ;  /* 0x000000ffff247224 */ /* 0x000fe400078e0a24 */
[----:B------:R-:W-:Y:S01]  /*10620*/  IMAD.MOV R35, RZ, RZ, -R35 ;  /* 0x000000ffff237224 */ /* 0x000fe200078e0a23 */
[----:B------:R0:W-:Y:S01]  /*10630*/  STL [R1+0x6dc], R4 ;  /* 0x0006dc0401007387 */ /* 0x0001e20000100800 */
[C---:B------:R-:W-:Y:S02]  /*10640*/  IMAD R27, R46.reuse, R36, R27 ;  /* 0x000000242e1b7224 */ /* 0x040fe400078e021b */
[C---:B------:R-:W-:Y:S02]  /*10650*/  IMAD R28, R46.reuse, R35, R28 ;  /* 0x000000232e1c7224 */ /* 0x040fe400078e021c */
[----:B------:R-:W-:Y:S01]  /*10660*/  @!P1 IMAD.IADD R33, R33, 0x1, -R46 ;  /* 0x0000000121219824 */ /* 0x000fe200078e0a2e */
[----:B------:R-:W-:Y:S01]  /*10670*/  ISETP.GT.U32.AND P1, PT, R46, R27, PT ;  /* 0x0000001b2e00720c */ /* 0x000fe20003f24070 */
[----:B------:R-:W-:-:S02]  /*10680*/  VIADD R38, R0, 0x105 ;  /* 0x0000010500267836 */ /* 0x000fc40000000000 */
[----:B------:R-:W-:Y:S01]  /*10690*/  @!P6 IMAD.IADD R26, R26, 0x1, -R46 ;  /* 0x000000011a1ae824 */ /* 0x000fe200078e0a2e */
[----:B------:R-:W-:Y:S01]  /*106a0*/  ISETP.GT.U32.AND P6, PT, R46, R28, PT ;  /* 0x0000001c2e00720c */ /* 0x000fe20003fc4070 */
[----:B------:R-:W-:Y:S01]  /*106b0*/  IMAD.HI.U32 R34, R49, R29, RZ ;  /* 0x0000001d31227227 */ /* 0x000fe200078e00ff */
[----:B------:R-:W-:-:S03]  /*106c0*/  IABS R30, R38 ;  /* 0x00000026001e7213 */ /* 0x000fc60000000000 */
[----:B------:R-:W-:Y:S01]  /*106d0*/  @!P3 IMAD.IADD R32, R32, 0x1, -R46 ;  /* 0x000000012020b824 */ /* 0x000fe200078e0a2e */
[----:B------:R-:W-:Y:S01]  /*106e0*/  ISETP.GE.AND P3, PT, R39, RZ, PT ;  /* 0x000000ff2700720c */ /* 0x000fe20003f66270 */
[----:B------:R-:W-:Y:S02]  /*106f0*/  IMAD.MOV R34, RZ, RZ, -R34 ;  /* 0x000000ffff227224 */ /* 0x000fe400078e0a22 */
[----:B------:R-:W-:Y:S02]  /*10700*/  VIADD R44, R0, 0x103 ;  /* 0x00000103002c7836 */ /* 0x000fe40000000000 */
[----:B------:R-:W-:-:S04]  /*10710*/  IMAD.HI.U32 R31, R49, R30, RZ ;  /* 0x0000001e311f7227 */ /* 0x000fc800078e00ff */
[C---:B------:R-:W-:Y:S01]  /*10720*/  IMAD R29, R46.reuse, R34, R29 ;  /* 0x000000222e1d7224 */ /* 0x040fe200078e021d */
[----:B------:R-:W-:Y:S01]  /*10730*/  IABS R34, R44 ;  /* 0x0000002c00227213 */ /* 0x000fe20000000000 */
[----:B------:R-:W-:Y:S01]  /*10740*/  @!P1 IMAD.IADD R27, R27, 0x1, -R46 ;  /* 0x000000011b1b9824 */ /* 0x000fe200078e0a2e */
[----:B------:R-:W-:Y:S01]  /*10750*/  ISETP.GT.U32.AND P1, PT, R46, R26, PT ;  /* 0x0000001a2e00720c */ /* 0x000fe20003f24070 */
[----:B0-----:R-:W-:Y:S02]  /*10760*/  IMAD.MOV.U32 R4, RZ, RZ, R32 ;  /* 0x000000ffff047224 */ /* 0x001fe400078e0020 */
[----:B------:R-:W-:Y:S02]  /*10770*/  @!P6 IMAD.IADD R28, R28, 0x1, -R46 ;  /* 0x000000011c1ce824 */ /* 0x000fe400078e0a2e */
[----:B------:R-:W-:Y:S02]  /*10780*/  IMAD.MOV R31, RZ, RZ, -R31 ;  /* 0x000000ffff1f7224 */ /* 0x000fe400078e0a1f */
[----:B------:R-:W-:Y:S01]  /*10790*/  VIADD R45, R0, 0x104 ;  /* 0x00000104002d7836 */ /* 0x000fe20000000000 */
[C---:B------:R-:W-:Y:S01]  /*107a0*/  ISETP.GT.U32.AND P6, PT, R46.reuse, R28, PT ;  /* 0x0000001c2e00720c */ /* 0x040fe20003fc4070 */
[----:B------:R-:W-:Y:S01]  /*107b0*/  @!P2 IMAD.MOV R4, RZ, RZ, -R4 ;  /* 0x000000ffff04a224 */ /* 0x000fe200078e0a04 */
[C---:B------:R-:W-:Y:S01]  /*107c0*/  ISETP.GT.U32.AND P2, PT, R46.reuse, R27, PT ;  /* 0x0000001b2e00720c */ /* 0x040fe20003f44070 */
[----:B------:R-:W-:Y:S01]  /*107d0*/  IMAD R30, R46, R31, R30 ;  /* 0x0000001f2e1e7224 */ /* 0x000fe200078e021e */
[----:B------:R-:W-:Y:S01]  /*107e0*/  IABS R31, R45 ;  /* 0x0000002d001f7213 */ /* 0x000fe20000000000 */
[----:B------:R-:W-:Y:S01]  /*107f0*/  IMAD.HI.U32 R36, R49, R34, RZ ;  /* 0x0000002231247227 */ /* 0x000fe200078e00ff */
[----:B------:R0:W-:Y:S03]  /*10800*/  STL [R1+0x6d8], R4 ;  /* 0x0006d80401007387 */ /* 0x0001e60000100800 */
[----:B------:R-:W-:-:S02]  /*10810*/  IMAD.MOV R36, RZ, RZ, -R36 ;  /* 0x000000ffff247224 */ /* 0x000fc400078e0a24 */
[----:B------:R-:W-:-:S04]  /*10820*/  IMAD.HI.U32 R32, R49, R31, RZ ;  /* 0x0000001f31207227 */ /* 0x000fc800078e00ff */
[----:B------:R-:W-:Y:S01]  /*10830*/  @!P1 IMAD.IADD R26, R26, 0x1, -R46 ;  /* 0x000000011a1a9824 */ /* 0x000fe200078e0a2e */
[C---:B------:R-:W-:Y:S01]  /*10840*/  ISETP.GT.U32.AND P1, PT, R46.reuse, R30, PT ;  /* 0x0000001e2e00720c */ /* 0x040fe20003f24070 */
[----:B0-----:R-:W-:Y:S02]  /*10850*/  IMAD.MOV.U32 R4, RZ, RZ, R33 ;  /* 0x000000ffff047224 */ /* 0x001fe400078e0021 */
[C---:B------:R-:W-:Y:S02]  /*10860*/  IMAD R34, R46.reuse, R36, R34 ;  /* 0x000000242e227224 */ /* 0x040fe400078e0222 */
[----:B------:R-:W-:Y:S01]  /*10870*/  @!P0 IMAD.MOV R4, RZ, RZ, -R4 ;  /* 0x000000ffff048224 */ /* 0x000fe200078e0a04 */
[----:B------:R-:W-:Y:S01]  /*10880*/  ISETP.GT.U32.AND P0, PT, R46, R29, PT ;  /* 0x0000001d2e00720c */ /* 0x000fe20003f04070 */
[----:B------:R-:W-:Y:S02]  /*10890*/  IMAD.MOV R32, RZ, RZ, -R32 ;  /* 0x000000ffff207224 */ /* 0x000fe400078e0a20 */
[----:B------:R-:W-:Y:S01]  /*108a0*/  @!P6 IMAD.IADD R28, R28, 0x1, -R46 ;  /* 0x000000011c1ce824 */ /* 0x000fe200078e0a2e */
[C---:B------:R-:W-:Y:S01]  /*108b0*/  ISETP.GT.U32.AND P6, PT, R46.reuse, R34, PT ;  /* 0x000000222e00720c */ /* 0x040fe20003fc4070 */
[----:B------:R-:W-:Y:S01]  /*108c0*/  IMAD R31, R46, R32, R31 ;  /* 0x000000202e1f7224 */ /* 0x000fe200078e021f */
[----:B------:R0:W-:Y:S01]  /*108d0*/  STL [R1+0x6c4], R4 ;  /* 0x0006c40401007387 */ /* 0x0001e20000100800 */
[----:B------:R-:W-:-:S02]  /*108e0*/  VIADD R40, R0, 0x101 ;  /* 0x0000010100287836 */ /* 0x000fc40000000000 */
[--C-:B------:R-:W-:Y:S01]  /*108f0*/  @!P2 IMAD.IADD R27, R27, 0x1, -R46.reuse ;  /* 0x000000011b1ba824 */ /* 0x100fe200078e0a2e */
[----:B------:R-:W-:Y:S01]  /*10900*/  ISETP.GT.U32.AND P2, PT, R46, R31, PT ;  /* 0x0000001f2e00720c */ /* 0x000fe20003f44070 */
[--C-:B------:R-:W-:Y:S01]  /*10910*/  @!P1 IMAD.IADD R30, R30, 0x1, -R46.reuse ;  /* 0x000000011e1e9824 */ /* 0x100fe200078e0a2e */
[----:B------:R-:W-:Y:S01]  /*10920*/  IABS R39, R40 ;  /* 0x0000002800277213 */ /* 0x000fe20000000000 */
[--C-:B------:R-:W-:Y:S01]  /*10930*/  @!P0 IMAD.IADD R29, R29, 0x1, -R46.reuse ;  /* 0x000000011d1d8824 */ /* 0x100fe200078e0a2e */
[----:B------:R-:W-:Y:S01]  /*10940*/  ISETP.GE.AND P0, PT, R41, RZ, PT ;  /* 0x000000ff2900720c */ /* 0x000fe20003f06270 */
[----:B------:R-:W-:Y:S01]  /*10950*/  VIADD R42, R0, 0x102 ;  /* 0x00000102002a7836 */ /* 0x000fe20000000000 */
[----:B------:R-:W-:Y:S01]  /*10960*/  ISETP.GE.AND P1, PT, R38, RZ, PT ;  /* 0x000000ff2600720c */ /* 0x000fe20003f26270 */
[----:B------:R-:W-:Y:S02]  /*10970*/  VIADD R41, R0, 0x100 ;  /* 0x0000010000297836 */ /* 0x000fe40000000000 */
[----:B------:R-:W-:Y:S01]  /*10980*/  @!P6 IMAD.IADD R34, R34, 0x1, -R46 ;  /* 0x000000012222e824 */ /* 0x000fe200078e0a2e */
[----:B------:R-:W-:Y:S01]  /*10990*/  ISETP.GT.U32.AND P6, PT, R46, R30, PT ;  /* 0x0000001e2e00720c */ /* 0x000fe20003fc4070 */
[----:B------:R-:W-:Y:S01]  /*109a0*/  IMAD.HI.U32 R33, R49, R39, RZ ;  /* 0x0000002731217227 */ /* 0x000fe200078e00ff */
[----:B------:R-:W-:-:S02]  /*109b0*/  IABS R35, R42 ;  /* 0x0000002a00237213 */ /* 0x000fc40000000000 */
[----:B------:R-:W-:Y:S01]  /*109c0*/  IABS R38, R41 ;  /* 0x0000002900267213 */ /* 0x000fe20000000000 */
[----:B------:R-:W-:Y:S02]  /*109d0*/  IMAD.MOV R33, RZ, RZ, -R33 ;  /* 0x000000ffff217224 */ /* 0x000fe400078e0a21 */
[----:B------:R-:W-:Y:S01]  /*109e0*/  @!P2 IMAD.IADD R31, R31, 0x1, -R46 ;  /* 0x000000011f1fa824 */ /* 0x000fe200078e0a2e */
[----:B------:R-:W-:Y:S01]  /*109f0*/  ISETP.GT.U32.AND P2, PT, R46, R29, PT ;  /* 0x0000001d2e00720c */ /* 0x000fe20003f44070 */
[----:B------:R-:W-:-:S04]  /*10a00*/  IMAD.HI.U32 R32, R49, R35, RZ ;  /* 0x0000002331207227 */ /* 0x000fc800078e00ff */
[----:B------:R-:W-:-:S04]  /*10a10*/  IMAD.HI.U32 R36, R49, R38, RZ ;  /* 0x0000002631247227 */ /* 0x000fc800078e00ff */
[C---:B------:R-:W-:Y:S02]  /*10a20*/  IMAD R39, R46.reuse, R33, R39 ;  /* 0x000000212e277224 */ /* 0x040fe400078e0227 */
[----:B------:R-:W-:Y:S01]  /*10a30*/  @!P5 IMAD.MOV R26, RZ, RZ, -R26 ;  /* 0x000000ffff1ad224 */ /* 0x000fe200078e0a1a */
[----:B------:R-:W-:Y:S01]  /*10a40*/  ISETP.GT.U32.AND P5, PT, R46, R31, PT ;  /* 0x0000001f2e00720c */ /* 0x000fe20003fa4070 */
[----:B------:R-:W-:Y:S02]  /*10a50*/  IMAD.MOV R32, RZ, RZ, -R32 ;  /* 0x000000ffff207224 */ /* 0x000fe400078e0a20 */
[----:B------:R-:W-:Y:S01]  /*10a60*/  IMAD.MOV R36, RZ, RZ, -R36 ;  /* 0x000000ffff247224 */ /* 0x000fe200078e0a24 */
[----:B------:R-:W-:Y:S01]  /*10a70*/  STL [R1+0x2818], R26 ;  /* 0x0028181a01007387 */ /* 0x000fe20000100800 */
[----:B------:R-:W-:Y:S01]  /*10a80*/  @!P6 IMAD.IADD R30, R30, 0x1, -R46 ;  /* 0x000000011e1ee824 */ /* 0x000fe200078e0a2e */
[----:B------:R-:W-:Y:S01]  /*10a90*/  ISETP.GT.U32.AND P6, PT, R46, R39, PT ;  /* 0x000000272e00720c */ /* 0x000fe20003fc4070 */
[----:B------:R-:W-:-:S02]  /*10aa0*/  VIADD R43, R0, 0xff ;  /* 0x000000ff002b7836 */ /* 0x000fc40000000000 */
[C---:B------:R-:W-:Y:S02]  /*10ab0*/  IMAD R35, R46.reuse, R32, R35 ;  /* 0x000000202e237224 */ /* 0x040fe400078e0223 */
[C---:B------:R-:W-:Y:S01]  /*10ac0*/  IMAD R38, R46.reuse, R36, R38 ;  /* 0x000000242e267224 */ /* 0x040fe200078e0226 */
[----:B------:R-:W-:Y:S01]  /*10ad0*/  IABS R32, R43 ;  /* 0x0000002b00207213 */ /* 0x000fe20000000000 */
[----:B------:R-:W-:Y:S01]  /*10ae0*/  @!P4 IMAD.MOV R27, RZ, RZ, -R27 ;  /* 0x000000ffff1bc224 */ /* 0x000fe200078e0a1b */
[C---:B------:R-:W-:Y:S01]  /*10af0*/  ISETP.GT.U32.AND P4, PT, R46.reuse, R34, PT ;  /* 0x000000222e00720c */ /* 0x040fe20003f84070 */
[----:B------:R-:W-:Y:S01]  /*10b00*/  @!P3 IMAD.MOV R28, RZ, RZ, -R28 ;  /* 0x000000ffff1cb224 */ /* 0x000fe200078e0a1c */
[C---:B------:R-:W-:Y:S01]  /*10b10*/  ISETP.GT.U32.AND P3, PT, R46.reuse, R35, PT ;  /* 0x000000232e00720c */ /* 0x040fe20003f64070 */
[----:B------:R-:W-:Y:S01]  /*10b20*/  @!P1 IMAD.MOV R30, RZ, RZ, -R30 ;  /* 0x000000ffff1e9224 */ /* 0x000fe200078e0a1e */
[----:B------:R-:W-:Y:S01]  /*10b30*/  ISETP.GT.U32.AND P1, PT, R46, R38, PT ;  /* 0x000000262e00720c */ /* 0x000fe20003f24070 */
[--C-:B------:R-:W-:Y:S01]  /*10b40*/  @!P5 IMAD.IADD R31, R31, 0x1, -R46.reuse ;  /* 0x000000011f1fd824 */ /* 0x100fe200078e0a2e */
[----:B------:R-:W-:Y:S01]  /*10b50*/  ISETP.GE.AND P5, PT, R44, RZ, PT ;  /* 0x000000ff2c00720c */ /* 0x000fe20003fa6270 */
[----:B------:R-:W-:Y:S01]  /*10b60*/  IMAD.HI.U32 R33, R49, R32, RZ ;  /* 0x0000002031217227 */ /* 0x000fe200078e00ff */
[----:B------:R-:W-:Y:S03]  /*10b70*/  STL [R1+0x281c], R27 ;  /* 0x00281c1b01007387 */ /* 0x000fe60000100800 */
[----:B------:R-:W-:Y:S01]  /*10b80*/  @!P6 IMAD.IADD R39, R39, 0x1, -R46 ;  /* 0x000000012727e824 */ /* 0x000fe200078e0a2e */
[----:B------:R-:W-:Y:S01]  /*10b90*/  STL [R1+0x2820], R28 ;  /* 0x0028201c01007387 */ /* 0x000fe20000100800 */
[----:B------:R-:W-:-:S02]  /*10ba0*/  IMAD.MOV R33, RZ, RZ, -R33 ;  /* 0x000000ffff217224 */ /* 0x000fc400078e0a21 */
[--C-:B------:R-:W-:Y:S01]  /*10bb0*/  @!P2 IMAD.IADD R29, R29, 0x1, -R46.reuse ;  /* 0x000000011d1da824 */ /* 0x100fe200078e0a2e */
[----:B------:R-:W-:Y:S01]  /*10bc0*/  ISETP.GE.AND P2, PT, R45, RZ, PT ;  /* 0x000000ff2d00720c */ /* 0x000fe20003f46270 */
[--C-:B------:R-:W-:Y:S01]  /*10bd0*/  @!P4 IMAD.IADD R34, R34, 0x1, -R46.reuse ;  /* 0x000000012222c824 */ /* 0x100fe200078e0a2e */
[----:B------:R-:W-:Y:S01]  /*10be0*/  ISETP.GT.U32.AND P6, PT, R46, R39, PT ;  /* 0x000000272e00720c */ /* 0x000fe20003fc4070 */
[----:B------:R-:W-:Y:S01]  /*10bf0*/  @!P3 IMAD.IADD R35, R35, 0x1, -R46 ;  /* 0x000000012323b824 */ /* 0x000fe200078e0a2e */
[----:B------:R-:W-:Y:S01]  /*10c00*/  ISETP.GE.AND P4, PT, R42, RZ, PT ;  /* 0x000000ff2a00720c */ /* 0x000fe20003f86270 */
[----:B------:R-:W-:Y:S01]  /*10c10*/  IMAD R32, R46, R33, R32 ;  /* 0x000000212e207224 */ /* 0x000fe200078e0220 */
[----:B------:R-:W-:Y:S01]  /*10c20*/  ISETP.GE.AND P3, PT, R40, RZ, PT ;  /* 0x000000ff2800720c */ /* 0x000fe20003f66270 */
[----:B------:R-:W-:Y:S02]  /*10c30*/  @!P1 IMAD.IADD R38, R38, 0x1, -R46 ;  /* 0x0000000126269824 */ /* 0x000fe400078e0a2e */
[----:B------:R-:W-:Y:S01]  /*10c40*/  @!P0 IMAD.MOV R29, RZ, RZ, -R29 ;  /* 0x000000ffff1d8224 */ /* 0x000fe200078e0a1d */
[----:B------:R-:W-:Y:S01]  /*10c50*/  ISETP.GT.U32.AND P0, PT, R46, R35, PT ;  /* 0x000000232e00720c */ /* 0x000fe20003f04070 */
[----:B------:R-:W-:Y:S01]  /*10c60*/  VIADD R42, R0, 0xfd ;  /* 0x000000fd002a7836 */ /* 0x000fe20000000000 */
[C---:B------:R-:W-:Y:S01]  /*10c70*/  ISETP.GT.U32.AND P1, PT, R46.reuse, R38, PT ;  /* 0x000000262e00720c */ /* 0x040fe20003f24070 */
[----:B------:R-:W-:Y:S01]  /*10c80*/  @!P5 IMAD.MOV R34, RZ, RZ, -R34 ;  /* 0x000000ffff22d224 */ /* 0x000fe200078e0a22 */
[----:B------:R-:W-:Y:S01]  /*10c90*/  ISETP.GT.U32.AND P5, PT, R46, R32, PT ;  /* 0x000000202e00720c */ /* 0x000fe20003fa4070 */
[C---:B------:R-:W-:Y:S01]  /*10ca0*/  VIADD R40, R0.reuse, 0xfe ;  /* 0x000000fe00287836 */ /* 0x040fe20000000000 */
[----:B------:R-:W-:Y:S01]  /*10cb0*/  IABS R33, R42 ;  /* 0x0000002a00217213 */ /* 0x000fe20000000000 */
[----:B------:R-:W-:Y:S01]  /*10cc0*/  @!P2 IMAD.MOV R31, RZ, RZ, -R31 ;  /* 0x000000ffff1fa224 */ /* 0x000fe200078e0a1f */
[----:B------:R-:W-:Y:S01]  /*10cd0*/  ISETP.GE.AND P2, PT, R41, RZ, PT ;  /* 0x000000ff2900720c */ /* 0x000fe20003f46270 */
[--C-:B------:R-:W-:Y:S01]  /*10ce0*/  @!P6 IMAD.IADD R39, R39, 0x1, -R46.reuse ;  /* 0x000000012727e824 */ /* 0x100fe200078e0a2e */
[----:B------:R-:W-:Y:S01]  /*10cf0*/  IABS R37, R40 ;  /* 0x0000002800257213 */ /* 0x000fe20000000000 */
[----:B------:R-:W-:Y:S01]  /*10d00*/  VIADD R41, R0, 0xfc ;  /* 0x000000fc00297836 */ /* 0x000fe20000000000 */
[----:B------:R-:W-:Y:S01]  /*10d10*/  ISETP.GE.AND P6, PT, R40, RZ, PT ;  /* 0x000000ff2800720c */ /* 0x000fe20003fc6270 */
[----:B------:R-:W-:Y:S01]  /*10d20*/  IMAD.HI.U32 R40, R49, R33, RZ ;  /* 0x0000002131287227 */ /* 0x000fe200078e00ff */
[----:B------:R-:W-:Y:S02]  /*10d30*/  STL [R1+0x2824], R29 ;  /* 0x0028241d01007387 */ /* 0x000fe40000100800 */
[----:B------:R-:W-:Y:S01]  /*10d40*/  IABS R44, R41 ;  /* 0x00000029002c7213 */ /* 0x000fe20000000000 */
[--C-:B------:R-:W-:Y:S01]  /*10d50*/  @!P0 IMAD.IADD R35, R35, 0x1, -R46.reuse ;  /* 0x0000000123238824 */ /* 0x100fe200078e0a2e */
[----:B------:R-:W-:Y:S01]  /*10d60*/  ISETP.GE.AND P0, PT, R43, RZ, PT ;  /* 0x000000ff2b00720c */ /* 0x000fe20003f06270 */
[----:B------:R-:W-:Y:S01]  /*10d70*/  @!P5 IMAD.IADD R32, R32, 0x1, -R46 ;  /* 0x000000012020d824 */ /* 0x000fe200078e0a2e */
[----:B------:R-:W-:Y:S01]  /*10d80*/  STL [R1+0x2828], R30 ;  /* 0x0028281e01007387 */ /* 0x000fe20000100800 */
[----:B------:R-:W-:Y:S01]  /*10d90*/  IMAD.MOV R40, RZ, RZ, -R40 ;  /* 0x000000ffff287224 */ /* 0x000fe200078e0a28 */
[----:B------:R-:W-:Y:S01]  /*10da0*/  ISETP.GE.AND P5, PT, R42, RZ, PT ;  /* 0x000000ff2a00720c */ /* 0x000fe20003fa6270 */
[----:B------:R-:W-:-:S02]  /*10db0*/  @!P1 IMAD.IADD R38, R38, 0x1, -R46 ;  /* 0x0000000126269824 */ /* 0x000fc400078e0a2e */
[----:B------:R-:W-:Y:S01]  /*10dc0*/  @!P4 IMAD.MOV R35, RZ, RZ, -R35 ;  /* 0x000000ffff23c224 */ /* 0x000fe200078e0a23 */
[C---:B------:R-:W-:Y:S01]  /*10dd0*/  ISETP.GT.U32.AND P4, PT, R46.reuse, R32, PT ;  /* 0x000000202e00720c */ /* 0x040fe20003f84070 */
[----:B------:R-:W-:Y:S02]  /*10de0*/  IMAD R33, R46, R40, R33 ;  /* 0x000000282e217224 */ /* 0x000fe400078e0221 */
[----:B0-----:R-:W-:Y:S02]  /*10df0*/  IMAD.MOV.U32 R4, RZ, RZ, R38 ;  /* 0x000000ffff047224 */ /* 0x001fe400078e0026 */
[----:B------:R-:W-:-:S04]  /*10e00*/  IMAD.HI.U32 R36, R49, R37, RZ ;  /* 0x0000002531247227 */ /* 0x000fc800078e00ff */
[----:B------:R-:W-:Y:S01]  /*10e10*/  @!P2 IMAD.MOV R4, RZ, RZ, -R4 ;  /* 0x000000ffff04a224 */ /* 0x000fe200078e0a04 */
[C---:B------:R-:W-:Y:S01]  /*10e20*/  ISETP.GT.U32.AND P2, PT, R46.reuse, R33, PT ;  /* 0x000000212e00720c */ /* 0x040fe20003f44070 */
[----:B------:R-:W-:Y:S02]  /*10e30*/  IMAD.MOV R36, RZ, RZ, -R36 ;  /* 0x000000ffff247224 */ /* 0x000fe400078e0a24 */
[----:B------:R-:W-:Y:S02]  /*10e40*/  IMAD.MOV.U32 R7, RZ, RZ, R39 ;  /* 0x000000ffff077224 */ /* 0x000fe400078e0027 */
[----:B------:R-:W-:Y:S02]  /*10e50*/  IMAD R37, R46, R36, R37 ;  /* 0x000000242e257224 */ /* 0x000fe400078e0225 */
[----:B------:R-:W-:-:S03]  /*10e60*/  IMAD.HI.U32 R36, R49, R44, RZ ;  /* 0x0000002c31247227 */ /* 0x000fc600078e00ff */
[----:B------:R-:W-:Y:S01]  /*10e70*/  ISETP.GT.U32.AND P1, PT, R46, R37, PT ;  /* 0x000000252e00720c */ /* 0x000fe20003f24070 */
[----:B------:R-:W-:Y:S01]  /*10e80*/  @!P3 IMAD.MOV R7, RZ, RZ, -R7 ;  /* 0x000000ffff07b224 */ /* 0x000fe200078e0a07 */
[----:B------:R-:W-:Y:S01]  /*10e90*/  ISETP.GE.AND P3, PT, R41, RZ, PT ;  /* 0x000000ff2900720c */ /* 0x000fe20003f66270 */
[----:B------:R-:W-:Y:S02]  /*10ea0*/  VIADD R41, R0, 0xfb ;  /* 0x000000fb00297836 */ /* 0x000fe40000000000 */
        /* <DEDUP_REMOVED lines=11> */
[C---:B------:R-:W-:Y:S01]  /*10f60*/  IMAD.HI.U32 R40, R49.reuse, R43, RZ ;  /* 0x0000002b31287227 */ /* 0x040fe200078e00ff */
[----:B------:R-:W-:Y:S02]  /*10f70*/  ISETP.GT.U32.AND P2, PT, R46, R33, PT ;  /* 0x000000212e00720c */ /* 0x000fe40003f44070 */
[----:B------:R-:W-:Y:S01]  /*10f80*/  IABS R38, R47 ;  /* 0x0000002f00267213 */ /* 0x000fe20000000000 */
        /* <DEDUP_REMOVED lines=8> */
[----:B------:R-:W-:Y:S02]  /*11010*/  IMAD R41, R46, R39, R41 ;  /* 0x000000272e297224 */ /* 0x000fe400078e0229 */
[----:B------:R-:W-:-:S02]  /*11020*/  @!P1 IMAD.IADD R37, R37, 0x1, -R46 ;  /* 0x0000000125259824 */ /* 0x000fc400078e0a2e */
[--C-:B------:R-:W-:Y:S01]  /*11030*/  @!P2 IMAD.IADD R33, R33, 0x1, -R46.reuse ;  /* 0x000000012121a824 */ /* 0x100fe200078e0a2e */
[----:B------:R-:W-:Y:S01]  /*11040*/  ISETP.GT.U32.AND P2, PT, R46, R43, PT ;  /* 0x0000002b2e00720c */ /* 0x000fe20003f44070 */
[----:B------:R-:W-:Y:S01]  /*11050*/  @!P0 IMAD.IADD R44, R44, 0x1, -R46 ;  /* 0x000000012c2c8824 */ /* 0x000fe200078e0a2e */
[----:B------:R-:W-:Y:S01]  /*11060*/  ISETP.GT.U32.AND P0, PT, R46, R41, PT ;  /* 0x000000292e00720c */ /* 0x000fe20003f04070 */
[----:B------:R-:W-:Y:S01]  /*11070*/  VIADD R51, R0, 0xf9 ;  /* 0x000000f900337836 */ /* 0x000fe20000000000 */
[----:B------:R-:W-:Y:S01]  /*11080*/  ISETP.GT.U32.AND P1, PT, R46, R37, PT ;  /* 0x000000252e00720c */ /* 0x000fe20003f24070 */
[----:B------:R-:W-:-:S03]  /*11090*/  IMAD.HI.U32 R32, R49, R38, RZ ;  /* 0x0000002631207227 */ /* 0x000fc600078e00ff */
[----:B------:R-:W-:Y:S01]  /*110a0*/  IABS R42, R51 ;  /* 0x00000033002a7213 */ /* 0x000fe20000000000 */
[----:B------:R-:W-:Y:S02]  /*110b0*/  IMAD.MOV R32, RZ, RZ, -R32 ;  /* 0x000000ffff207224 */ /* 0x000fe400078e0a20 */
[----:B------:R-:W-:Y:S02]  /*110c0*/  VIADD R52, R0, 0xf6 ;  /* 0x000000f600347836 */ /* 0x000fe40000000000 */
[C---:B------:R-:W-:Y:S02]  /*110d0*/  IMAD R38, R46.reuse, R32, R38 ;  /* 0x000000202e267224 */ /* 0x040fe400078e0226 */
[--C-:B------:R-:W-:Y:S01]  /*110e0*/  @!P2 IMAD.IADD R43, R43, 0x1, -R46.reuse ;  /* 0x000000012b2ba824 */ /* 0x100fe200078e0a2e */
[----:B------:R-:W-:Y:S01]  /*110f0*/  IABS R32, R52 ;  /* 0x0000003400207213 */ /* 0x000fe20000000000 */
[----:B------:R-:W-:Y:S01]  /*11100*/  @!P0 IMAD.IADD R41, R41, 0x1, -R46 ;  /* 0x0000000129298824 */ /* 0x000fe200078e0a2e */
[----:B------:R-:W-:Y:S01]  /*11110*/  ISETP.GT.U32.AND P2, PT, R46, R44, PT ;  /* 0x0000002c2e00720c */ /* 0x000fe20003f44070 */
[----:B------:R-:W-:-:S03]  /*11120*/  IMAD.HI.U32 R36, R49, R42, RZ ;  /* 0x0000002a31247227 */ /* 0x000fc600078e00ff */
[----:B------:R-:W-:Y:S01]  /*11130*/  ISETP.GT.U32.AND P0, PT, R46, R41, PT ;  /* 0x000000292e00720c */ /* 0x000fe20003f04070 */
[----:B------:R-:W-:Y:S01]  /*11140*/  @!P1 IMAD.IADD R37, R37, 0x1, -R46 ;  /* 0x0000000125259824 */ /* 0x000fe200078e0a2e */
[----:B------:R-:W-:Y:S01]  /*11150*/  ISETP.GE.AND P1, PT, R45, RZ, PT ;  /* 0x000000ff2d00720c */ /* 0x000fe20003f26270 */
[----:B------:R-:W-:Y:S02]  /*11160*/  IMAD.MOV R36, RZ, RZ, -R36 ;  /* 0x000000ffff247224 */ /* 0x000fe400078e0a24 */
[----:B------:R-:W-:Y:S02]  /*11170*/  VIADD R53, R0, 0xf7 ;  /* 0x000000f700357836 */ /* 0x000fe40000000000 */
[----:B------:R-:W-:-:S04]  /*11180*/  IMAD.HI.U32 R45, R49, R32, RZ ;  /* 0x00000020312d7227 */ /* 0x000fc800078e00ff */
[----:B0-----:R-:W-:Y:S02]  /*11190*/  IMAD.MOV.U32 R4, RZ, RZ, R37 ;  /* 0x000000ffff047224 */ /* 0x001fe400078e0025 */
[C---:B------:R-:W-:Y:S01]  /*111a0*/  IMAD R42, R46.reuse, R36, R42 ;  /* 0x000000242e2a7224 */ /* 0x040fe200078e022a */
[----:B------:R-:W-:Y:S01]  /*111b0*/  IABS R36, R53 ;  /* 0x0000003500247213 */ /* 0x000fe20000000000 */
[----:B------:R-:W-:Y:S02]  /*111c0*/  IMAD.MOV R45, RZ, RZ, -R45 ;  /* 0x000000ffff2d7224 */ /* 0x000fe400078e0a2d */
[----:B------:R-:W-:Y:S01]  /*111d0*/  @!P6 IMAD.MOV R4, RZ, RZ, -R4 ;  /* 0x000000ffff04e224 */ /* 0x000fe200078e0a04 */
[----:B------:R-:W-:Y:S01]  /*111e0*/  ISETP.GT.U32.AND P6, PT, R46, R43, PT ;  /* 0x0000002b2e00720c */ /* 0x000fe20003fc4070 */
[----:B------:R-:W-:Y:S01]  /*111f0*/  @!P2 IMAD.IADD R44, R44, 0x1, -R46 ;  /* 0x000000012c2ca824 */ /* 0x000fe200078e0a2e */
[C---:B------:R-:W-:Y:S01]  /*11200*/  ISETP.GT.U32.AND P2, PT, R46.reuse, R38, PT ;  /* 0x000000262e00720c */ /* 0x040fe20003f44070 */
[----:B------:R-:W-:Y:S01]  /*11210*/  IMAD R32, R46, R45, R32 ;  /* 0x0000002d2e207224 */ /* 0x000fe200078e0220 */
[----:B------:R0:W-:Y:S01]  /*11220*/  STL [R1+0x5bc], R4 ;  /* 0x0005bc0401007387 */ /* 0x0001e20000100800 */
[----:B------:R-:W-:-:S04]  /*11230*/  IMAD.HI.U32 R37, R49, R36, RZ ;  /* 0x0000002431257227 */ /* 0x000fc800078e00ff */
[----:B------:R-:W-:Y:S02]  /*11240*/  VIADD R48, R0, 0xf4 ;  /* 0x000000f400307836 */ /* 0x000fe40000000000 */
[----:B------:R-:W-:Y:S01]  /*11250*/  @!P0 IMAD.IADD R41, R41, 0x1, -R46 ;  /* 0x0000000129298824 */ /* 0x000fe200078e0a2e */
[----:B------:R-:W-:Y:S01]  /*11260*/  ISETP.GT.U32.AND P0, PT, R46, R32, PT ;  /* 0x000000202e00720c */ /* 0x000fe20003f04070 */
[----:B------:R-:W-:Y:S01]  /*11270*/  IMAD.MOV R37, RZ, RZ, -R37 ;  /* 0x000000ffff257224 */ /* 0x000fe200078e0a25 */
[----:B------:R-:W-:Y:S01]  /*11280*/  IABS R39, R48 ;  /* 0x0000003000277213 */ /* 0x000fe20000000000 */
[----:B0-----:R-:W-:Y:S02]  /*11290*/  IMAD.MOV.U32 R4, RZ, RZ, R33 ;  /* 0x000000ffff047224 */ /* 0x001fe400078e0021 */
[----:B------:R-:W-:Y:S02]  /*112a0*/  VIADD R50, R0, 0xf5 ;  /* 0x000000f500327836 */ /* 0x000fe40000000000 */
[----:B------:R-:W-:Y:S01]  /*112b0*/  @!P5 IMAD.MOV R4, RZ, RZ, -R4 ;  /* 0x000000ffff04d224 */ /* 0x000fe200078e0a04 */
[C---:B------:R-:W-:Y:S01]  /*112c0*/  ISETP.GT.U32.AND P5, PT, R46.reuse, R42, PT ;  /* 0x0000002a2e00720c */ /* 0x040fe20003fa4070 */
[C---:B------:R-:W-:Y:S01]  /*112d0*/  IMAD R36, R46.reuse, R37, R36 ;  /* 0x000000252e247224 */ /* 0x040fe200078e0224 */
[----:B------:R-:W-:Y:S01]  /*112e0*/  IABS R40, R50 ;  /* 0x0000003200287213 */ /* 0x000fe20000000000 */
[----:B------:R-:W-:Y:S01]  /*112f0*/  @!P6 IMAD.IADD R43, R43, 0x1, -R46 ;  /* 0x000000012b2be824 */ /* 0x000fe200078e0a2e */
[----:B------:R0:W-:Y:S01]  /*11300*/  STL [R1+0x590], R4 ;  /* 0x0005900401007387 */ /* 0x0001e20000100800 */
[----:B------:R-:W-:Y:S01]  /*11310*/  IMAD.HI.U32 R37, R49, R39, RZ ;  /* 0x0000002731257227 */ /* 0x000fe200078e00ff */
[----:B------:R-:W-:-:S03]  /*11320*/  ISETP.GT.U32.AND P6, PT, R46, R36, PT ;  /* 0x000000242e00720c */ /* 0x000fc60003fc4070 */
[----:B------:R-:W-:Y:S01]  /*11330*/  @!P2 IMAD.IADD R38, R38, 0x1, -R46 ;  /* 0x000000012626a824 */ /* 0x000fe200078e0a2e */
[----:B------:R-:W-:Y:S01]  /*11340*/  ISETP.GE.AND P2, PT, R47, RZ, PT ;  /* 0x000000ff2f00720c */ /* 0x000fe20003f46270 */
[----:B------:R-:W-:Y:S02]  /*11350*/  IMAD.MOV.U32 R7, RZ, RZ, R44 ;  /* 0x000000ffff077224 */ /* 0x000fe400078e002c */
[----:B------:R-:W-:-:S04]  /*11360*/  IMAD.HI.U32 R33, R49, R40, RZ ;  /* 0x0000002831217227 */ /* 0x000fc800078e00ff */
[----:B0-----:R-:W-:Y:S02]  /*11370*/  IMAD.MOV.U32 R4, RZ, RZ, R43 ;  /* 0x000000ffff047224 */ /* 0x001fe400078e002b */
[----:B------:R-:W-:Y:S02]  /*11380*/  IMAD.MOV R37, RZ, RZ, -R37 ;  /* 0x000000ffff257224 */ /* 0x000fe400078e0a25 */
[----:B------:R-:W-:Y:S02]  /*11390*/  VIADD R47, R0, 0xf3 ;  /* 0x000000f3002f7836 */ /* 0x000fe40000000000 */
[----:B------:R-:W-:Y:S01]  /*113a0*/  @!P0 IMAD.IADD R32, R32, 0x1, -R46 ;  /* 0x0000000120208824 */ /* 0x000fe200078e0a2e */
[C---:B------:R-:W-:Y:S01]  /*113b0*/  ISETP.GT.U32.AND P0, PT, R46.reuse, R38, PT ;  /* 0x000000262e00720c */ /* 0x040fe20003f04070 */
[----:B------:R-:W-:Y:S02]  /*113c0*/  @!P3 IMAD.MOV R7, RZ, RZ, -R7 ;  /* 0x000000ffff07b224 */ /* 0x000fe400078e0a07 */
[----:B------:R-:W-:Y:S01]  /*113d0*/  @!P4 IMAD.MOV R4, RZ, RZ, -R4 ;  /* 0x000000ffff04c224 */ /* 0x000fe200078e0a04 */
[C---:B------:R-:W-:Y:S01]  /*113e0*/  ISETP.GT.U32.AND P3, PT, R46.reuse, R32, PT ;  /* 0x000000202e00720c */ /* 0x040fe20003f64070 */
[----:B------:R-:W-:Y:S01]  /*113f0*/  IMAD.MOV R33, RZ, RZ, -R33 ;  /* 0x000000ffff217224 */ /* 0x000fe200078e0a21 */
[----:B------:R-:W-:Y:S01]  /*11400*/  STL [R1+0x4f8], R7 ;  /* 0x0004f80701007387 */ /* 0x000fe20000100800 */
[----:B------:R-:W-:Y:S01]  /*11410*/  IMAD R39, R46, R37, R39 ;  /* 0x000000252e277224 */ /* 0x000fe200078e0227 */
[----:B------:R-:W-:Y:S01]  /*11420*/  IABS R37, R47 ;  /* 0x0000002f00257213 */ /* 0x000fe20000000000 */
[----:B------:R-:W-:Y:S01]  /*11430*/  @!P5 IMAD.IADD R42, R42, 0x1, -R46 ;  /* 0x000000012a2ad824 */ /* 0x000fe200078e0a2e */
[----:B------:R0:W-:Y:S01]  /*11440*/  STL [R1+0x50c], R4 ;  /* 0x00050c0401007387 */ /* 0x0001e20000100800 */
[----:B------:R-:W-:Y:S01]  /*11450*/  IMAD R40, R46, R33, R40 ;  /* 0x000000212e287224 */ /* 0x000fe200078e0228 */
[----:B------:R-:W-:Y:S01]  /*11460*/  ISETP.GE.AND P5, PT, R51, RZ, PT ;  /* 0x000000ff3300720c */ /* 0x000fe20003fa6270 */
[----:B------:R-:W-:Y:S01]  /*11470*/  @!P6 IMAD.IADD R36, R36, 0x1, -R46 ;  /* 0x000000012424e824 */ /* 0x000fe200078e0a2e */
[----:B------:R-:W-:Y:S01]  /*11480*/  ISETP.GT.U32.AND P6, PT, R46, R42, PT ;  /* 0x0000002a2e00720c */ /* 0x000fe20003fc4070 */
[----:B------:R-:W-:-:S03]  /*11490*/  IMAD.HI.U32 R43, R49, R37, RZ ;  /* 0x00000025312b7227 */ /* 0x000fc600078e00ff */
[----:B------:R-:W-:Y:S01]  /*114a0*/  ISETP.GT.U32.AND P4, PT, R46, R36, PT ;  /* 0x000000242e00720c */ /* 0x000fe20003f84070 */
[----:B------:R-:W-:Y:S01]  /*114b0*/  @!P0 IMAD.IADD R38, R38, 0x1, -R46 ;  /* 0x0000000126268824 */ /* 0x000fe200078e0a2e */
[C---:B------:R-:W-:Y:S01]  /*114c0*/  ISETP.GT.U32.AND P0, PT, R46.reuse, R39, PT ;  /* 0x000000272e00720c */ /* 0x040fe20003f04070 */
[----:B0-----:R-:W-:Y:S02]  /*114d0*/  IMAD.MOV.U32 R4, RZ, RZ, R41 ;  /* 0x000000ffff047224 */ /* 0x001fe400078e0029 */
[----:B------:R-:W-:Y:S02]  /*114e0*/  IMAD.MOV R43, RZ, RZ, -R43 ;  /* 0x000000ffff2b7224 */ /* 0x000fe400078e0a2b */
[----:B------:R-:W-:Y:S01]  /*114f0*/  @!P1 IMAD.MOV R4, RZ, RZ, -R4 ;  /* 0x000000ffff049224 */ /* 0x000fe200078e0a04 */
[C---:B------:R-:W-:Y:S01]  /*11500*/  ISETP.GT.U32.AND P1, PT, R46.reuse, R40, PT ;  /* 0x000000282e00720c */ /* 0x040fe20003f24070 */
[----:B------:R-:W-:Y:S02]  /*11510*/  IMAD R37, R46, R43, R37 ;  /* 0x0000002b2e257224 */ /* 0x000fe400078e0225 */
[----:B------:R-:W-:Y:S01]  /*11520*/  @!P6 IMAD.IADD R42, R42, 0x1, -R46 ;  /* 0x000000012a2ae824 */ /* 0x000fe200078e0a2e */
[----:B------:R0:W-:Y:S01]  /*11530*/  STL [R1+0x580], R4 ;  /* 0x0005800401007387 */ /* 0x0001e20000100800 */
[----:B------:R-:W-:Y:S01]  /*11540*/  VIADD R51, R0, 0xf2 ;  /* 0x000000f200337836 */ /* 0x000fe20000000000 */
[----:B------:R-:W-:Y:S01]  /*11550*/  ISETP.GE.AND P6, PT, R53, RZ, PT ;  /* 0x000000ff3500720c */ /* 0x000fe20003fc6270 */
[----:B------:R-:W-:-:S02]  /*11560*/  IMAD.MOV.U32 R7, RZ, RZ, R42 ;  /* 0x000000ffff077224 */ /* 0x000fc400078e002a */
[--C-:B------:R-:W-:Y:S01]  /*11570*/  @!P4 IMAD.IADD R36, R36, 0x1, -R46.reuse ;  /* 0x000000012424c824 */ /* 0x100fe200078e0a2e */
[----:B------:R-:W-:Y:S01]  /*11580*/  ISETP.GE.AND P4, PT, R52, RZ, PT ;  /* 0x000000ff3400720c */ /* 0x000fe20003f86270 */
[--C-:B------:R-:W-:Y:S01]  /*11590*/  @!P0 IMAD.IADD R39, R39, 0x1, -R46.reuse ;  /* 0x0000000127278824 */ /* 0x100fe200078e0a2e */
[----:B------:R-:W-:Y:S01]  /*115a0*/  IABS R33, R51 ;  /* 0x0000003300217213 */ /* 0x000fe20000000000 */
[----:B------:R-:W-:Y:S01]  /*115b0*/  @!P1 IMAD.IADD R40, R40, 0x1, -R46 ;  /* 0x0000000128289824 */ /* 0x000fe200078e0a2e */
[----:B------:R-:W-:Y:S01]  /*115c0*/  ISETP.GE.AND P1, PT, R48, RZ, PT ;  /* 0x000000ff3000720c */ /* 0x000fe20003f26270 */
[----:B0-----:R-:W-:Y:S02]  /*115d0*/  IMAD.MOV.U32 R4, RZ, RZ, R38 ;  /* 0x000000ffff047224 */ /* 0x001fe400078e0026 */
[----:B------:R-:W-:Y:S01]  /*115e0*/  @!P5 IMAD.MOV R7, RZ, RZ, -R7 ;  /* 0x000000ffff07d224 */ /* 0x000fe200078e0a07 */
[C---:B------:R-:W-:Y:S01]  /*115f0*/  ISETP.GT.U32.AND P0, PT, R46.reuse, R40, PT ;  /* 0x000000282e00720c */ /* 0x040fe20003f04070 */
[----:B------:R-:W-:Y:S01]  /*11600*/  @!P2 IMAD.MOV R4, RZ, RZ, -R4 ;  /* 0x000000ffff04a224 */ /* 0x000fe200078e0a04 */
[----:B------:R-:W-:Y:S01]  /*11610*/  ISETP.GT.U32.AND P2, PT, R46, R37, PT ;  /* 0x000000252e00720c */ /* 0x000fe20003f44070 */
[----:B------:R-:W-:Y:S01]  /*11620*/  @!P3 IMAD.IADD R32, R32, 0x1, -R46 ;  /* 0x000000012020b824 */ /* 0x000fe200078e0a2e */
[----:B------:R0:W-:Y:S01]  /*11630*/  STL [R1+0x510], R7 ;  /* 0x0005100701007387 */ /* 0x0001e20000100800 */
[----:B------:R-:W-:Y:S01]  /*11640*/  IMAD.HI.U32 R41, R49, R33, RZ ;  /* 0x0000002131297227 */ /* 0x000fe200078e00ff */
[----:B------:R-:W-:-:S02]  /*11650*/  ISETP.GE.AND P3, PT, R50, RZ, PT ;  /* 0x000000ff3200720c */ /* 0x000fc40003f66270 */
[----:B------:R1:W-:Y:S01]  /*11660*/  STL [R1+0x514], R4 ;  /* 0x0005140401007387 */ /* 0x0003e20000100800 */
[----:B------:R-:W-:Y:S01]  /*11670*/  VIADD R48, R0, 0xf0 ;  /* 0x000000f000307836 */ /* 0x000fe20000000000 */
[----:B------:R-:W-:Y:S01]  /*11680*/  ISETP.GT.U32.AND P5, PT, R46, R39, PT ;  /* 0x000000272e00720c */ /* 0x000fe20003fa4070 */
[----:B------:R-:W-:Y:S02]  /*11690*/  IMAD.MOV R41, RZ, RZ, -R41 ;  /* 0x000000ffff297224 */ /* 0x000fe400078e0a29 */
[--C-:B------:R-:W-:Y:S01]  /*116a0*/  @!P0 IMAD.IADD R40, R40, 0x1, -R46.reuse ;  /* 0x0000000128288824 */ /* 0x100fe200078e0a2e */
[----:B------:R-:W-:Y:S01]  /*116b0*/  ISETP.GE.AND P0, PT, R51, RZ, PT ;  /* 0x000000ff3300720c */ /* 0x000fe20003f06270 */
[----:B------:R-:W-:Y:S02]  /*116c0*/  @!P2 IMAD.IADD R37, R37, 0x1, -R46 ;  /* 0x000000012525a824 */ /* 0x000fe400078e0a2e */
[----:B0-----:R-:W-:Y:S02]  /*116d0*/  IMAD.MOV.U32 R7, RZ, RZ, R36 ;  /* 0x000000ffff077224 */ /* 0x001fe400078e0024 */
[----:B-1----:R-:W-:Y:S01]  /*116e0*/  IMAD.MOV.U32 R4, RZ, RZ, R32 ;  /* 0x000000ffff047224 */ /* 0x002fe200078e0020 */
[C---:B------:R-:W-:Y:S01]  /*116f0*/  ISETP.GT.U32.AND P2, PT, R46.reuse, R37, PT ;  /* 0x000000252e00720c */ /* 0x040fe20003f44070 */
[----:B------:R-:W-:Y:S01]  /*11700*/  @!P6 IMAD.MOV R7, RZ, RZ, -R7 ;  /* 0x000000ffff07e224 */ /* 0x000fe200078e0a07 */
[----:B------:R-:W-:Y:S01]  /*11710*/  IABS R32, R48 ;  /* 0x0000003000207213 */ /* 0x000fe20000000000 */
[----:B------:R-:W-:Y:S01]  /*11720*/  @!P4 IMAD.MOV R4, RZ, RZ, -R4 ;  /* 0x000000ffff04c224 */ /* 0x000fe200078e0a04 */
[----:B------:R-:W-:Y:S01]  /*11730*/  ISETP.GE.AND P6, PT, R47, RZ, PT ;  /* 0x000000ff2f00720c */ /* 0x000fe20003fc6270 */
[----:B------:R-:W-:Y:S01]  /*11740*/  IMAD R33, R46, R41, R33 ;  /* 0x000000292e217224 */ /* 0x000fe200078e0221 */
[----:B------:R-:W-:Y:S01]  /*11750*/  STL [R1+0x550], R7 ;  /* 0x0005500701007387 */ /* 0x000fe20000100800 */
[----:B------:R-:W-:-:S02]  /*11760*/  VIADD R50, R0, 0xf1 ;  /* 0x000000f100327836 */ /* 0x000fc40000000000 */
[----:B------:R-:W-:Y:S01]  /*11770*/  VIADD R47, R0, 0xef ;  /* 0x000000ef002f7836 */ /* 0x000fe20000000000 */
[----:B------:R0:W-:Y:S01]  /*11780*/  STL [R1+0x558], R4 ;  /* 0x0005580401007387 */ /* 0x0001e20000100800 */
[----:B------:R-:W-:Y:S01]  /*11790*/  ISETP.GT.U32.AND P4, PT, R46, R33, PT ;  /* 0x000000212e00720c */ /* 0x000fe20003f84070 */
[--C-:B------:R-:W-:Y:S01]  /*117a0*/  @!P5 IMAD.IADD R39, R39, 0x1, -R46.reuse ;  /* 0x000000012727d824 */ /* 0x100fe200078e0a2e */
        /* <DEDUP_REMOVED lines=9> */
[----:B------:R-:W-:Y:S01]  /*11840*/  @!P3 IMAD.MOV R4, RZ, RZ, -R4 ;  /* 0x000000ffff04b224 */ /* 0x000fe200078e0a04 */
[----:B------:R-:W-:Y:S01]  /*11850*/  ISETP.GE.AND P3, PT, R48, RZ, PT ;  /* 0x000000ff3000720c */ /* 0x000fe20003f66270 */
[----:B------:R-:W-:Y:S02]  /*11860*/  IMAD.MOV R40, RZ, RZ, -R40 ;  /* 0x000000ffff287224 */ /* 0x000fe400078e0a28 */
[----:B------:R-:W-:Y:S01]  /*11870*/  @!P4 IMAD.IADD R33, R33, 0x1, -R46 ;  /* 0x000000012121c824 */ /* 0x000fe200078e0a2e */
[----:B------:R0:W-:Y:S01]  /*11880*/  STL [R1+0x548], R4 ;  /* 0x0005480401007387 */ /* 0x0001e20000100800 */
[C---:B------:R-:W-:Y:S02]  /*11890*/  IMAD R32, R46.reuse, R40, R32 ;  /* 0x000000282e207224 */ /* 0x040fe400078e0220 */
        /* <DEDUP_REMOVED lines=15> */
[----:B------:R-:W-:Y:S01]  /*11990*/  IMAD.HI.U32 R40, R49, R43, RZ ;  /* 0x0000002b31287227 */ /* 0x000fe200078e00ff */
[----:B------:R0:W-:Y:S03]  /*119a0*/  STL [R1+0x540], R4 ;  /* 0x0005400401007387 */ /* 0x0001e60000100800 */
[----:B------:R-:W-:-:S02]  /*119b0*/  VIADD R48, R0, 0xed ;  /* 0x000000ed00307836 */ /* 0x000fc40000000000 */
[----:B------:R-:W-:Y:S02]  /*119c0*/  IMAD R44, R46, R36, R44 ;  /* 0x000000242e2c7224 */ /* 0x000fe400078e022c */
[----:B------:R-:W-:Y:S01]  /*119d0*/  @!P6 IMAD.IADD R32, R32, 0x1, -R46 ;  /* 0x000000012020e824 */ /* 0x000fe200078e0a2e */
[----:B------:R-:W-:Y:S01]  /*119e0*/  IABS R41, R48 ;  /* 0x0000003000297213 */ /* 0x000fe20000000000 */
[----:B------:R-:W-:Y:S02]  /*119f0*/  IMAD.MOV R40, RZ, RZ, -R40 ;  /* 0x000000ffff287224 */ /* 0x000fe400078e0a28 */
[----:B0-----:R-:W-:Y:S01]  /*11a00*/  IMAD.MOV.U32 R4, RZ, RZ, R33 ;  /* 0x000000ffff047224 */ /* 0x001fe200078e0021 */
[C---:B------:R-:W-:Y:S01]  /*11a10*/  ISETP.GT.U32.AND P6, PT, R46.reuse, R32, PT ;  /* 0x000000202e00720c */ /* 0x040fe20003fc4070 */
[C---:B------:R-:W-:Y:S02]  /*11a20*/  IMAD R43, R46.reuse, R40, R43 ;  /* 0x000000282e2b7224 */ /* 0x040fe400078e022b */
[----:B------:R-:W-:Y:S01]  /*11a30*/  @!P0 IMAD.MOV R4, RZ, RZ, -R4 ;  /* 0x000000ffff048224 */ /* 0x000fe200078e0a04 */
[----:B------:R-:W-:Y:S01]  /*11a40*/  ISETP.GT.U32.AND P0, PT, R46, R44, PT ;  /* 0x0000002c2e00720c */ /* 0x000fe20003f04070 */
[----:B------:R-:W-:-:S03]  /*11a50*/  IMAD.HI.U32 R39, R49, R41, RZ ;  /* 0x0000002931277227 */ /* 0x000fc600078e00ff */
[----:B------:R0:W-:Y:S01]  /*11a60*/  STL [R1+0x518], R4 ;  /* 0x0005180401007387 */ /* 0x0001e20000100800 */
[--C-:B------:R-:W-:Y:S02]  /*11a70*/  @!P2 IMAD.IADD R38, R38, 0x1, -R46.reuse ;  /* 0x000000012626a824 */ /* 0x100fe400078e0a2e */
[----:B------:R-:W-:Y:S02]  /*11a80*/  IMAD.MOV R39, RZ, RZ, -R39 ;  /* 0x000000ffff277224 */ /* 0x000fe400078e0a27 */
[--C-:B------:R-:W-:Y:S01]  /*11a90*/  @!P6 IMAD.IADD R32, R32, 0x1, -R46.reuse ;  /* 0x000000012020e824 */ /* 0x100fe200078e0a2e */
[----:B------:R-:W-:Y:S01]  /*11aa0*/  ISETP.GT.U32.AND P6, PT, R46, R43, PT ;  /* 0x0000002b2e00720c */ /* 0x000fe20003fc4070 */
[----:B------:R-:W-:Y:S01]  /*11ab0*/  VIADD R51, R0, 0xec ;  /* 0x000000ec00337836 */ /* 0x000fe20000000000 */
[----:B------:R-:W-:Y:S01]  /*11ac0*/  ISETP.GT.U32.AND P2, PT, R46, R38, PT ;  /* 0x000000262e00720c */ /* 0x000fe20003f44070 */
[----:B------:R-:W-:Y:S02]  /*11ad0*/  VIADD R47, R0, 0xeb ;  /* 0x000000eb002f7836 */ /* 0x000fe40000000000 */
[----:B------:R-:W-:Y:S01]  /*11ae0*/  IMAD R41, R46, R39, R41 ;  /* 0x000000272e297224 */ /* 0x000fe200078e0229 */
[----:B------:R-:W-:Y:S01]  /*11af0*/  IABS R42, R51 ;  /* 0x00000033002a7213 */ /* 0x000fe20000000000 */
[----:B------:R-:W-:Y:S01]  /*11b00*/  @!P0 IMAD.IADD R44, R44, 0x1, -R46 ;  /* 0x000000012c2c8824 */ /* 0x000fe200078e0a2e */
[----:B------:R-:W-:Y:S01]  /*11b10*/  IABS R37, R47 ;  /* 0x0000002f00257213 */ /* 0x000fe20000000000 */
[----:B------:R-:W-:Y:S01]  /*11b20*/  VIADD R53, R0, 0xea ;  /* 0x000000ea00357836 */ /* 0x000fe20000000000 */
[----:B------:R-:W-:Y:S01]  /*11b30*/  ISETP.GT.U32.AND P0, PT, R46, R41, PT ;  /* 0x000000292e00720c */ /* 0x000fe20003f04070 */
[----:B------:R-:W-:-:S04]  /*11b40*/  IMAD.HI.U32 R36, R49, R42, RZ ;  /* 0x0000002a31247227 */ /* 0x000fc800078e00ff */
[----:B------:R-:W-:Y:S01]  /*11b50*/  @!P6 IMAD.IADD R43, R43, 0x1, -R46 ;  /* 0x000000012b2be824 */ /* 0x000fe200078e0a2e */
[----:B------:R-:W-:Y:S01]  /*11b60*/  ISETP.GT.U32.AND P6, PT, R46, R44, PT ;  /* 0x0000002c2e00720c */ /* 0x000fe20003fc4070 */
[----:B------:R-:W-:-:S04]  /*11b70*/  IMAD.HI.U32 R33, R49, R37, RZ ;  /* 0x0000002531217227 */ /* 0x000fc800078e00ff */
[----:B------:R-:W-:Y:S01]  /*11b80*/  @!P2 IMAD.IADD R38, R38, 0x1, -R46 ;  /* 0x000000012626a824 */ /* 0x000fe200078e0a2e */
[----:B------:R-:W-:Y:S01]  /*11b90*/  ISETP.GE.AND P2, PT, R48, RZ, PT ;  /* 0x000000ff3000720c */ /* 0x000fe20003f46270 */
[----:B------:R-:W-:Y:S02]  /*11ba0*/  IMAD.MOV R36, RZ, RZ, -R36 ;  /* 0x000000ffff247224 */ /* 0x000fe400078e0a24 */
[----:B------:R-:W-:Y:S02]  /*11bb0*/  IMAD.MOV R33, RZ, RZ, -R33 ;  /* 0x000000ffff217224 */ /* 0x000fe400078e0a21 */
[C---:B------:R-:W-:Y:S01]  /*11bc0*/  IMAD R42, R46.reuse, R36, R42 ;  /* 0x000000242e2a7224 */ /* 0x040fe200078e022a */
[----:B------:R-:W-:Y:S01]  /*11bd0*/  IABS R36, R53 ;  /* 0x0000003500247213 */ /* 0x000fe20000000000 */
[----:B0-----:R-:W-:Y:S02]  /*11be0*/  IMAD.MOV.U32 R4, RZ, RZ, R38 ;  /* 0x000000ffff047224 */ /* 0x001fe400078e0026 */
[----:B------:R-:W-:-:S02]  /*11bf0*/  IMAD R37, R46, R33, R37 ;  /* 0x000000212e257224 */ /* 0x000fc400078e0225 */
[----:B------:R-:W-:Y:S02]  /*11c00*/  VIADD R52, R0, 0xe9 ;  /* 0x000000e900347836 */ /* 0x000fe40000000000 */
[----:B------:R-:W-:Y:S01]  /*11c10*/  @!P0 IMAD.IADD R41, R41, 0x1, -R46 ;  /* 0x0000000129298824 */ /* 0x000fe200078e0a2e */
[----:B------:R-:W-:Y:S01]  /*11c20*/  ISETP.GT.U32.AND P0, PT, R46, R43, PT ;  /* 0x0000002b2e00720c */ /* 0x000fe20003f04070 */
[----:B------:R-:W-:Y:S01]  /*11c30*/  @!P5 IMAD.MOV R4, RZ, RZ, -R4 ;  /* 0x000000ffff04d224 */ /* 0x000fe200078e0a04 */
[----:B------:R-:W-:Y:S01]  /*11c40*/  IABS R33, R52 ;  /* 0x0000003400217213 */ /* 0x000fe20000000000 */
[----:B------:R-:W-:Y:S01]  /*11c50*/  @!P6 IMAD.IADD R44, R44, 0x1, -R46 ;  /* 0x000000012c2ce824 */ /* 0x000fe200078e0a2e */
[C---:B------:R-:W-:Y:S01]  /*11c60*/  ISETP.GT.U32.AND P6, PT, R46.reuse, R37, PT ;  /* 0x000000252e00720c */ /* 0x040fe20003fc4070 */
[----:B------:R-:W-:Y:S01]  /*11c70*/  IMAD.HI.U32 R38, R49, R36, RZ ;  /* 0x0000002431267227 */ /* 0x000fe200078e00ff */
[----:B------:R0:W-:Y:S01]  /*11c80*/  STL [R1+0x508], R4 ;  /* 0x0005080401007387 */ /* 0x0001e20000100800 */
[----:B------:R-:W-:-:S02]  /*11c90*/  ISETP.GT.U32.AND P5, PT, R46, R41, PT ;  /* 0x000000292e00720c */ /* 0x000fc40003fa4070 */
[C---:B------:R-:W-:Y:S02]  /*11ca0*/  VIADD R48, R0.reuse, 0xe7 ;  /* 0x000000e700307836 */ /* 0x040fe40000000000 */
[----:B------:R-:W-:Y:S02]  /*11cb0*/  IMAD.MOV R38, RZ, RZ, -R38 ;  /* 0x000000ffff267224 */ /* 0x000fe400078e0a26 */
[----:B------:R-:W-:Y:S01]  /*11cc0*/  VIADD R50, R0, 0xe8 ;  /* 0x000000e800327836 */ /* 0x000fe20000000000 */
[----:B------:R-:W-:Y:S01]  /*11cd0*/  IABS R39, R48 ;  /* 0x0000003000277213 */ /* 0x000fe20000000000 */
[----:B------:R-:W-:-:S03]  /*11ce0*/  IMAD.HI.U32 R45, R49, R33, RZ ;  /* 0x00000021312d7227 */ /* 0x000fc600078e00ff */
[----:B------:R-:W-:Y:S01]  /*11cf0*/  IABS R40, R50 ;  /* 0x0000003200287213 */ /* 0x000fe20000000000 */
[----:B0-----:R-:W-:Y:S02]  /*11d00*/  IMAD.MOV.U32 R4, RZ, RZ, R32 ;  /* 0x000000ffff047224 */ /* 0x001fe400078e0020 */
[C---:B------:R-:W-:Y:S02]  /*11d10*/  IMAD R36, R46.reuse, R38, R36 ;  /* 0x000000262e247224 */ /* 0x040fe400078e0224 */
[----:B------:R-:W-:Y:S01]  /*11d20*/  @!P3 IMAD.MOV R4, RZ, RZ, -R4 ;  /* 0x000000ffff04b224 */ /* 0x000fe200078e0a04 */
[C---:B------:R-:W-:Y:S01]  /*11d30*/  ISETP.GT.U32.AND P3, PT, R46.reuse, R42, PT ;  /* 0x0000002a2e00720c */ /* 0x040fe20003f64070 */
[----:B------:R-:W-:Y:S02]  /*11d40*/  IMAD.MOV R45, RZ, RZ, -R45 ;  /* 0x000000ffff2d7224 */ /* 0x000fe400078e0a2d */
[--C-:B------:R-:W-:Y:S01]  /*11d50*/  @!P0 IMAD.IADD R43, R43, 0x1, -R46.reuse ;  /* 0x000000012b2b8824 */ /* 0x100fe200078e0a2e */
[----:B------:R-:W-:Y:S01]  /*11d60*/  ISETP.GT.U32.AND P0, PT, R46, R36, PT ;  /* 0x000000242e00720c */ /* 0x000fe20003f04070 */
[----:B------:R-:W-:Y:S01]  /*11d70*/  IMAD.HI.U32 R38, R49, R39, RZ ;  /* 0x0000002731267227 */ /* 0x000fe200078e00ff */
[----:B------:R0:W-:Y:S03]  /*11d80*/  STL [R1+0x4fc], R4 ;  /* 0x0004fc0401007387 */ /* 0x0001e60000100800 */
[----:B------:R-:W-:Y:S01]  /*11d90*/  @!P6 IMAD.IADD R37, R37, 0x1, -R46 ;  /* 0x000000012525e824 */ /* 0x000fe200078e0a2e */
[----:B------:R-:W-:Y:S01]  /*11da0*/  ISETP.GE.AND P6, PT, R47, RZ, PT ;  /* 0x000000ff2f00720c */ /* 0x000fe20003fc6270 */
[----:B------:R-:W-:-:S02]  /*11db0*/  IMAD.MOV.U32 R7, RZ, RZ, R44 ;  /* 0x000000ffff077224 */ /* 0x000fc400078e002c */
[----:B------:R-:W-:Y:S02]  /*11dc0*/  IMAD R33, R46, R45, R33 ;  /* 0x0000002d2e217224 */ /* 0x000fe400078e0221 */
[----:B------:R-:W-:-:S04]  /*11dd0*/  IMAD.HI.U32 R32, R49, R40, RZ ;  /* 0x0000002831207227 */ /* 0x000fc800078e00ff */
[----:B0-----:R-:W-:Y:S02]  /*11de0*/  IMAD.MOV.U32 R4, RZ, RZ, R43 ;  /* 0x000000ffff047224 */ /* 0x001fe400078e002b */
[----:B------:R-:W-:Y:S02]  /*11df0*/  IMAD.MOV R38, RZ, RZ, -R38 ;  /* 0x000000ffff267224 */ /* 0x000fe400078e0a26 */
[----:B------:R-:W-:Y:S02]  /*11e00*/  VIADD R47, R0, 0xe6 ;  /* 0x000000e6002f7836 */ /* 0x000fe40000000000 */
[----:B------:R-:W-:Y:S01]  /*11e10*/  @!P1 IMAD.MOV R7, RZ, RZ, -R7 ;  /* 0x000000ffff079224 */ /* 0x000fe200078e0a07 */
[C---:B------:R-:W-:Y:S01]  /*11e20*/  ISETP.GT.U32.AND P1, PT, R46.reuse, R37, PT ;  /* 0x000000252e00720c */ /* 0x040fe20003f24070 */
[----:B------:R-:W-:Y:S01]  /*11e30*/  @!P5 IMAD.IADD R41, R41, 0x1, -R46 ;  /* 0x000000012929d824 */ /* 0x000fe200078e0a2e */
[----:B------:R-:W-:Y:S01]  /*11e40*/  ISETP.GT.U32.AND P5, PT, R46, R33, PT ;  /* 0x000000212e00720c */ /* 0x000fe20003fa4070 */
[----:B------:R-:W-:Y:S01]  /*11e50*/  @!P4 IMAD.MOV R4, RZ, RZ, -R4 ;  /* 0x000000ffff04c224 */ /* 0x000fe200078e0a04 */
[----:B------:R-:W-:Y:S01]  /*11e60*/  STL [R1+0x408], R7 ;  /* 0x0004080701007387 */ /* 0x000fe20000100800 */
[----:B------:R-:W-:-:S02]  /*11e70*/  IMAD.MOV R32, RZ, RZ, -R32 ;  /* 0x000000ffff207224 */ /* 0x000fc400078e0a20 */
        /* <DEDUP_REMOVED lines=9> */
[C---:B------:R-:W-:Y:S01]  /*11f10*/  ISETP.GT.U32.AND P4, PT, R46.reuse, R36, PT ;  /* 0x000000242e00720c */ /* 0x040fe20003f84070 */
[----:B------:R-:W-:Y:S01]  /*11f20*/  @!P1 IMAD.IADD R37, R37, 0x1, -R46 ;  /* 0x0000000125259824 */ /* 0x000fe200078e0a2e */
[C---:B------:R-:W-:Y:S01]  /*11f30*/  ISETP.GT.U32.AND P1, PT, R46.reuse, R39, PT ;  /* 0x000000272e00720c */ /* 0x040fe20003f24070 */
[----:B0-----:R-:W-:Y:S02]  /*11f40*/  IMAD.MOV.U32 R4, RZ, RZ, R41 ;  /* 0x000000ffff047224 */ /* 0x001fe400078e0029 */
[----:B------:R-:W-:Y:S02]  /*11f50*/  IMAD.MOV R43, RZ, RZ, -R43 ;  /* 0x000000ffff2b7224 */ /* 0x000fe400078e0a2b */
[----:B------:R-:W-:Y:S01]  /*11f60*/  @!P2 IMAD.MOV R4, RZ, RZ, -R4 ;  /* 0x000000ffff04a224 */ /* 0x000fe200078e0a04 */
[C---:B------:R-:W-:Y:S01]  /*11f70*/  ISETP.GT.U32.AND P2, PT, R46.reuse, R40, PT ;  /* 0x000000282e00720c */ /* 0x040fe20003f44070 */
[----:B------:R-:W-:Y:S02]  /*11f80*/  @!P5 IMAD.IADD R33, R33, 0x1, -R46 ;  /* 0x000000012121d824 */ /* 0x000fe400078e0a2e */
[----:B------:R-:W-:Y:S01]  /*11f90*/  IMAD R38, R46, R43, R38 ;  /* 0x0000002b2e267224 */ /* 0x000fe200078e0226 */
[----:B------:R0:W-:Y:S01]  /*11fa0*/  STL [R1+0x4ec], R4 ;  /* 0x0004ec0401007387 */ /* 0x0001e20000100800 */
[----:B------:R-:W-:Y:S01]  /*11fb0*/  VIADD R51, R0, 0xe5 ;  /* 0x000000e500337836 */ /* 0x000fe20000000000 */
[----:B------:R-:W-:Y:S01]  /*11fc0*/  ISETP.GT.U32.AND P5, PT, R46, R33, PT ;  /* 0x000000212e00720c */ /* 0x000fe20003fa4070 */
[--C-:B------:R-:W-:Y:S01]  /*11fd0*/  @!P0 IMAD.IADD R42, R42, 0x1, -R46.reuse ;  /* 0x000000012a2a8824 */ /* 0x100fe200078e0a2e */
[----:B------:R-:W-:Y:S01]  /*11fe0*/  ISETP.GE.AND P0, PT, R53, RZ, PT ;  /* 0x000000ff3500720c */ /* 0x000fe20003f06270 */
[----:B------:R-:W-:Y:S01]  /*11ff0*/  @!P4 IMAD.IADD R36, R36, 0x1, -R46 ;  /* 0x000000012424c824 */ /* 0x000fe200078e0a2e */
[----:B------:R-:W-:Y:S01]  /*12000*/  IABS R32, R51 ;  /* 0x0000003300207213 */ /* 0x000fe20000000000 */
[----:B------:R-:W-:Y:S01]  /*12010*/  IMAD.MOV.U32 R7, RZ, RZ, R42 ;  /* 0x000000ffff077224 */ /* 0x000fe200078e002a */
[----:B------:R-:W-:Y:S01]  /*12020*/  ISETP.GE.AND P4, PT, R52, RZ, PT ;  /* 0x000000ff3400720c */ /* 0x000fe20003f86270 */
[----:B------:R-:W-:Y:S01]  /*12030*/  @!P2 IMAD.IADD R40, R40, 0x1, -R46 ;  /* 0x000000012828a824 */ /* 0x000fe200078e0a2e */
[----:B------:R-:W-:Y:S01]  /*12040*/  ISETP.GE.AND P2, PT, R48, RZ, PT ;  /* 0x000000ff3000720c */ /* 0x000fe20003f46270 */
[----:B0-----:R-:W-:-:S02]  /*12050*/  IMAD.MOV.U32 R4, RZ, RZ, R37 ;  /* 0x000000ffff047224 */ /* 0x001fc400078e0025 */
[----:B------:R-:W-:Y:S01]  /*12060*/  @!P1 IMAD.IADD R39, R39, 0x1, -R46 ;  /* 0x0000000127279824 */ /* 0x000fe200078e0a2e */
[C---:B------:R-:W-:Y:S01]  /*12070*/  ISETP.GT.U32.AND P1, PT, R46.reuse, R40, PT ;  /* 0x000000282e00720c */ /* 0x040fe20003f24070 */
[----:B------:R-:W-:Y:S01]  /*12080*/  @!P6 IMAD.MOV R4, RZ, RZ, -R4 ;  /* 0x000000ffff04e224 */ /* 0x000fe200078e0a04 */
[C---:B------:R-:W-:Y:S01]  /*12090*/  ISETP.GT.U32.AND P6, PT, R46.reuse, R38, PT ;  /* 0x000000262e00720c */ /* 0x040fe20003fc4070 */
[----:B------:R-:W-:Y:S01]  /*120a0*/  @!P3 IMAD.MOV R7, RZ, RZ, -R7 ;  /* 0x000000ffff07b224 */ /* 0x000fe200078e0a07 */
[----:B------:R-:W-:Y:S01]  /*120b0*/  ISETP.GT.U32.AND P3, PT, R46, R39, PT ;  /* 0x000000272e00720c */ /* 0x000fe20003f64070 */
[----:B------:R-:W-:-:S03]  /*120c0*/  IMAD.HI.U32 R41, R49, R32, RZ ;  /* 0x0000002031297227 */ /* 0x000fc600078e00ff */
[----:B------:R0:W-:Y:S01]  /*120d0*/  STL [R1+0x450], R7 ;  /* 0x0004500701007387 */ /* 0x0001e20000100800 */
[--C-:B------:R-:W-:Y:S01]  /*120e0*/  @!P5 IMAD.IADD R33, R33, 0x1, -R46.reuse ;  /* 0x000000012121d824 */ /* 0x100fe200078e0a2e */
[----:B------:R-:W-:Y:S01]  /*120f0*/  ISETP.GE.AND P5, PT, R50, RZ, PT ;  /* 0x000000ff3200720c */ /* 0x000fe20003fa6270 */
[----:B------:R-:W-:Y:S01]  /*12100*/  IMAD.MOV R41, RZ, RZ, -R41 ;  /* 0x000000ffff297224 */ /* 0x000fe200078e0a29 */
[----:B------:R1:W-:Y:S01]  /*12110*/  STL [R1+0x454], R4 ;  /* 0x0004540401007387 */ /* 0x0003e20000100800 */
[----:B------:R-:W-:Y:S02]  /*12120*/  VIADD R48, R0, 0xe3 ;  /* 0x000000e300307836 */ /* 0x000fe40000000000 */
[----:B------:R-:W-:Y:S02]  /*12130*/  @!P6 IMAD.IADD R38, R38, 0x1, -R46 ;  /* 0x000000012626e824 */ /* 0x000fe400078e0a2e */
[C---:B------:R-:W-:Y:S02]  /*12140*/  IMAD R32, R46.reuse, R41, R32 ;  /* 0x000000292e207224 */ /* 0x040fe400078e0220 */
[----:B0-----:R-:W-:Y:S01]  /*12150*/  IMAD.MOV.U32 R7, RZ, RZ, R36 ;  /* 0x000000ffff077224 */ /* 0x001fe200078e0024 */
[----:B------:R-:W-:Y:S01]  /*12160*/  ISETP.GT.U32.AND P6, PT, R46, R38, PT ;  /* 0x000000262e00720c */ /* 0x000fe20003fc4070 */
        /* <DEDUP_REMOVED lines=8> */
[C---:B------:R-:W-:Y:S01]  /*121f0*/  VIADD R50, R0.reuse, 0xe4 ;  /* 0x000000e400327836 */ /* 0x040fe20000000000 */
[----:B------:R-:W-:Y:S01]  /*12200*/  STL [R1+0x4bc], R7 ;  /* 0x0004bc0701007387 */ /* 0x000fe20000100800 */
[----:B------:R-:W-:-:S02]  /*12210*/  VIADD R47, R0, 0xe2 ;  /* 0x000000e2002f7836 */ /* 0x000fc40000000000 */
[--C-:B------:R-:W-:Y:S01]  /*12220*/  @!P6 IMAD.IADD R38, R38, 0x1, -R46.reuse ;  /* 0x000000012626e824 */ /* 0x100fe200078e0a2e */
[----:B------:R0:W-:Y:S01]  /*12230*/  STL [R1+0x4c0], R4 ;  /* 0x0004c00401007387 */ /* 0x0001e20000100800 */
[----:B------:R-:W-:Y:S01]  /*12240*/  IABS R37, R50 ;  /* 0x0000003200257213 */ /* 0x000fe20000000000 */
[----:B------:R-:W-:Y:S01]  /*12250*/  @!P3 IMAD.IADD R39, R39, 0x1, -R46 ;  /* 0x000000012727b824 */ /* 0x000fe200078e0a2e */
[----:B------:R-:W-:Y:S01]  /*12260*/  IABS R44, R47 ;  /* 0x0000002f002c7213 */ /* 0x000fe20000000000 */
[----:B------:R-:W-:Y:S01]  /*12270*/  VIADD R51, R0, 0xdf ;  /* 0x000000df00337836 */ /* 0x000fe20000000000 */
[----:B------:R-:W-:Y:S01]  /*12280*/  ISETP.GE.AND P3, PT, R50, RZ, PT ;  /* 0x000000ff3200720c */ /* 0x000fe20003f66270 */
        /* <DEDUP_REMOVED lines=17> */
[----:B------:R-:W-:Y:S02]  /*123a0*/  VIADD R50, R0, 0xe1 ;  /* 0x000000e100327836 */ /* 0x000fe40000000000 */
[----:B------:R-:W-:Y:S01]  /*123b0*/  @!P0 IMAD.MOV R4, RZ, RZ, -R4 ;  /* 0x000000ffff048224 */ /* 0x000fe200078e0a04 */
[----:B------:R-:W-:Y:S01]  /*123c0*/  ISETP.GT.U32.AND P0, PT, R46, R33, PT ;  /* 0x000000212e00720c */ /* 0x000fe20003f04070 */
[----:B------:R-:W-:Y:S01]  /*123d0*/  @!P2 IMAD.MOV R7, RZ, RZ, -R7 ;  /* 0x000000ffff07a224 */ /* 0x000fe200078e0a07 */
[----:B------:R-:W-:Y:S01]  /*123e0*/  IABS R43, R50 ;  /* 0x00000032002b7213 */ /* 0x000fe20000000000 */
[----:B------:R-:W-:Y:S01]  /*123f0*/  IMAD.MOV R36, RZ, RZ, -R36 ;  /* 0x000000ffff247224 */ /* 0x000fe200078e0a24 */
[----:B------:R-:W-:Y:S01]  /*12400*/  ISETP.GE.AND P2, PT, R47, RZ, PT ;  /* 0x000000ff2f00720c */ /* 0x000fe20003f46270 */
[----:B------:R-:W-:Y:S01]  /*12410*/  @!P5 IMAD.IADD R32, R32, 0x1, -R46 ;  /* 0x000000012020d824 */ /* 0x000fe200078e0a2e */
[----:B------:R-:W-:Y:S01]  /*12420*/  STL [R1+0x484], R7 ;  /* 0x0004840701007387 */ /* 0x000fe20000100800 */
[----:B------:R-:W-:Y:S01]  /*12430*/  VIADD R48, R0, 0xe0 ;  /* 0x000000e000307836 */ /* 0x000fe20000000000 */
[----:B------:R-:W-:Y:S01]  /*12440*/  ISETP.GE.AND P5, PT, R50, RZ, PT ;  /* 0x000000ff3200720c */ /* 0x000fe20003fa6270 */
[----:B------:R-:W-:Y:S01]  /*12450*/  IMAD R44, R46, R36, R44 ;  /* 0x000000242e2c7224 */ /* 0x000fe200078e022c */
[----:B------:R0:W-:Y:S01]  /*12460*/  STL [R1+0x48c], R4 ;  /* 0x00048c0401007387 */ /* 0x0001e20000100800 */
[----:B------:R-:W-:Y:S01]  /*12470*/  IMAD.HI.U32 R40, R49, R43, RZ ;  /* 0x0000002b31287227 */ /* 0x000fe200078e00ff */
[----:B------:R-:W-:-:S03]  /*12480*/  IABS R41, R48 ;  /* 0x0000003000297213 */ /* 0x000fc60000000000 */
[--C-:B------:R-:W-:Y:S02]  /*12490*/  @!P0 IMAD.IADD R33, R33, 0x1, -R46.reuse ;  /* 0x0000000121218824 */ /* 0x100fe400078e0a2e */
[----:B------:R-:W-:Y:S02]  /*124a0*/  @!P6 IMAD.IADD R37, R37, 0x1, -R46 ;  /* 0x000000012525e824 */ /* 0x000fe400078e0a2e */
[----:B------:R-:W-:Y:S01]  /*124b0*/  IMAD.HI.U32 R39, R49, R41, RZ ;  /* 0x0000002931277227 */ /* 0x000fe200078e00ff */
[C---:B------:R-:W-:Y:S02]  /*124c0*/  ISETP.GT.U32.AND P0, PT, R46.reuse, R33, PT ;  /* 0x000000212e00720c */ /* 0x040fe40003f04070 */
[----:B------:R-:W-:Y:S01]  /*124d0*/  ISETP.GT.U32.AND P6, PT, R46, R37, PT ;  /* 0x000000252e00720c */ /* 0x000fe20003fc4070 */
[----:B0-----:R-:W-:Y:S02]  /*124e0*/  IMAD.MOV.U32 R4, RZ, RZ, R32 ;  /* 0x000000ffff047224 */ /* 0x001fe400078e0020 */
[----:B------:R-:W-:-:S02]  /*124f0*/  IMAD.MOV R40, RZ, RZ, -R40 ;  /* 0x000000ffff287224 */ /* 0x000fc400078e0a28 */
[----:B------:R-:W-:Y:S01]  /*12500*/  @!P1 IMAD.MOV R4, RZ, RZ, -R4 ;  /* 0x000000ffff049224 */ /* 0x000fe200078e0a04 */
[C---:B------:R-:W-:Y:S01]  /*12510*/  ISETP.GT.U32.AND P1, PT, R46.reuse, R44, PT ;  /* 0x0000002c2e00720c */ /* 0x040fe20003f24070 */
[----:B------:R-:W-:Y:S02]  /*12520*/  IMAD.MOV R39, RZ, RZ, -R39 ;  /* 0x000000ffff277224 */ /* 0x000fe400078e0a27 */
[C---:B------:R-:W-:Y:S01]  /*12530*/  IMAD R43, R46.reuse, R40, R43 ;  /* 0x000000282e2b7224 */ /* 0x040fe200078e022b */
[----:B------:R0:W-:Y:S01]  /*12540*/  STL [R1+0x47c], R4 ;  /* 0x00047c0401007387 */ /* 0x0001e20000100800 */
[C---:B------:R-:W-:Y:S02]  /*12550*/  IMAD R41, R46.reuse, R39, R41 ;  /* 0x000000272e297224 */ /* 0x040fe400078e0229 */
[----:B------:R-:W-:Y:S01]  /*12560*/  @!P0 IMAD.IADD R33, R33, 0x1, -R46 ;  /* 0x0000000121218824 */ /* 0x000fe200078e0a2e */
[----:B------:R-:W-:Y:S01]  /*12570*/  ISETP.GT.U32.AND P0, PT, R46, R43, PT ;  /* 0x0000002b2e00720c */ /* 0x000fe20003f04070 */
[----:B------:R-:W-:-:S04]  /*12580*/  IMAD.HI.U32 R36, R49, R42, RZ ;  /* 0x0000002a31247227 */ /* 0x000fc800078e00ff */
[--C-:B------:R-:W-:Y:S01]  /*12590*/  @!P1 IMAD.IADD R44, R44, 0x1, -R46.reuse ;  /* 0x000000012c2c9824 */ /* 0x100fe200078e0a2e */
[----:B------:R-:W-:Y:S01]  /*125a0*/  ISETP.GT.U32.AND P1, PT, R46, R41, PT ;  /* 0x000000292e00720c */ /* 0x000fe20003f24070 */
[----:B------:R-:W-:Y:S02]  /*125b0*/  VIADD R47, R0, 0xde ;  /* 0x000000de002f7836 */ /* 0x000fe40000000000 */
[----:B------:R-:W-:Y:S01]  /*125c0*/  @!P6 IMAD.IADD R37, R37, 0x1, -R46 ;  /* 0x000000012525e824 */ /* 0x000fe200078e0a2e */
[----:B------:R-:W-:Y:S01]  /*125d0*/  ISETP.GE.AND P6, PT, R48, RZ, PT ;  /* 0x000000ff3000720c */ /* 0x000fe20003fc6270 */
[----:B------:R-:W-:Y:S01]  /*125e0*/  IMAD.MOV R36, RZ, RZ, -R36 ;  /* 0x000000ffff247224 */ /* 0x000fe200078e0a24 */
[----:B------:R-:W-:Y:S01]  /*125f0*/  IABS R38, R47 ;  /* 0x0000002f00267213 */ /* 0x000fe20000000000 */
[----:B------:R-:W-:Y:S02]  /*12600*/  VIADD R53, R0, 0xdd ;  /* 0x000000dd00357836 */ /* 0x000fe40000000000 */
[----:B------:R-:W-:-:S02]  /*12610*/  IMAD R42, R46, R36, R42 ;  /* 0x000000242e2a7224 */ /* 0x000fc400078e022a */
[----:B------:R-:W-:Y:S01]  /*12620*/  @!P0 IMAD.IADD R43, R43, 0x1, -R46 ;  /* 0x000000012b2b8824 */ /* 0x000fe200078e0a2e */
[----:B------:R-:W-:Y:S01]  /*12630*/  IABS R36, R53 ;  /* 0x0000003500247213 */ /* 0x000fe20000000000 */
[----:B0-----:R-:W-:Y:S01]  /*12640*/  IMAD.MOV.U32 R4, RZ, RZ, R37 ;  /* 0x000000ffff047224 */ /* 0x001fe200078e0025 */
[----:B------:R-:W-:Y:S01]  /*12650*/  ISETP.GT.U32.AND P0, PT, R46, R44, PT ;  /* 0x0000002c2e00720c */ /* 0x000fe20003f04070 */
[----:B------:R-:W-:-:S04]  /*12660*/  IMAD.HI.U32 R32, R49, R38, RZ ;  /* 0x0000002631207227 */ /* 0x000fc800078e00ff */
[----:B------:R-:W-:Y:S01]  /*12670*/  @!P1 IMAD.IADD R41, R41, 0x1, -R46 ;  /* 0x0000000129299824 */ /* 0x000fe200078e0a2e */
[C---:B------:R-:W-:Y:S01]  /*12680*/  ISETP.GT.U32.AND P1, PT, R46.reuse, R43, PT ;  /* 0x0000002b2e00720c */ /* 0x040fe20003f24070 */
[----:B------:R-:W-:Y:S02]  /*12690*/  @!P3 IMAD.MOV R4, RZ, RZ, -R4 ;  /* 0x000000ffff04b224 */ /* 0x000fe400078e0a04 */
[----:B------:R-:W-:Y:S01]  /*126a0*/  IMAD.HI.U32 R37, R49, R36, RZ ;  /* 0x0000002431257227 */ /* 0x000fe200078e00ff */
[----:B------:R-:W-:Y:S02]  /*126b0*/  ISETP.GT.U32.AND P3, PT, R46, R41, PT ;  /* 0x000000292e00720c */ /* 0x000fe40003f64070 */
[----:B------:R0:W-:Y:S01]  /*126c0*/  STL [R1+0x440], R4 ;  /* 0x0004400401007387 */ /* 0x0001e20000100800 */
[----:B------:R-:W-:Y:S02]  /*126d0*/  IMAD.MOV R32, RZ, RZ, -R32 ;  /* 0x000000ffff207224 */ /* 0x000fe400078e0a20 */
[----:B------:R-:W-:-:S02]  /*126e0*/  VIADD R52, R0, 0xdc ;  /* 0x000000dc00347836 */ /* 0x000fc40000000000 */
[----:B------:R-:W-:Y:S02]  /*126f0*/  IMAD.MOV R37, RZ, RZ, -R37 ;  /* 0x000000ffff257224 */ /* 0x000fe400078e0a25 */
[C---:B------:R-:W-:Y:S01]  /*12700*/  IMAD R38, R46.reuse, R32, R38 ;  /* 0x000000202e267224 */ /* 0x040fe200078e0226 */
[----:B------:R-:W-:Y:S01]  /*12710*/  IABS R32, R52 ;  /* 0x0000003400207213 */ /* 0x000fe20000000000 */
[----:B------:R-:W-:Y:S02]  /*12720*/  IMAD R36, R46, R37, R36 ;  /* 0x000000252e247224 */ /* 0x000fe400078e0224 */
[----:B0-----:R-:W-:Y:S02]  /*12730*/  IMAD.MOV.U32 R4, RZ, RZ, R33 ;  /* 0x000000ffff047224 */ /* 0x001fe400078e0021 */
[----:B------:R-:W-:Y:S01]  /*12740*/  @!P0 IMAD.IADD R44, R44, 0x1, -R46 ;  /* 0x000000012c2c8824 */ /* 0x000fe200078e0a2e */
[C---:B------:R-:W-:Y:S01]  /*12750*/  ISETP.GT.U32.AND P0, PT, R46.reuse, R38, PT ;  /* 0x000000262e00720c */ /* 0x040fe20003f04070 */
[----:B------:R-:W-:Y:S01]  /*12760*/  @!P4 IMAD.MOV R4, RZ, RZ, -R4 ;  /* 0x000000ffff04c224 */ /* 0x000fe200078e0a04 */
[----:B------:R-:W-:Y:S01]  /*12770*/  ISETP.GT.U32.AND P4, PT, R46, R42, PT ;  /* 0x0000002a2e00720c */ /* 0x000fe20003f84070 */
[----:B------:R-:W-:-:S02]  /*12780*/  VIADD R48, R0, 0xda ;  /* 0x000000da00307836 */ /* 0x000fc40000000000 */
[----:B------:R-:W-:Y:S01]  /*12790*/  IMAD.HI.U32 R45, R49, R32, RZ ;  /* 0x00000020312d7227 */ /* 0x000fe200078e00ff */
[----:B------:R0:W-:Y:S02]  /*127a0*/  STL [R1+0x434], R4 ;  /* 0x0004340401007387 */ /* 0x0001e40000100800 */
[----:B------:R-:W-:Y:S01]  /*127b0*/  IABS R39, R48 ;  /* 0x0000003000277213 */ /* 0x000fe20000000000 */
[----:B------:R-:W-:Y:S01]  /*127c0*/  @!P1 IMAD.IADD R43, R43, 0x1, -R46 ;  /* 0x000000012b2b9824 */ /* 0x000fe200078e0a2e */
[----:B------:R-:W-:Y:S01]  /*127d0*/  ISETP.GT.U32.AND P1, PT, R46, R36, PT ;  /* 0x000000242e00720c */ /* 0x000fe20003f24070 */
[----:B------:R-:W-:Y:S02]  /*127e0*/  VIADD R50, R0, 0xdb ;  /* 0x000000db00327836 */ /* 0x000fe40000000000 */
[----:B------:R-:W-:Y:S02]  /*127f0*/  IMAD.MOV R45, RZ, RZ, -R45 ;  /* 0x000000ffff2d7224 */ /* 0x000fe400078e0a2d */
[----:B------:R-:W-:Y:S01]  /*12800*/  IMAD.HI.U32 R37, R49, R39, RZ ;  /* 0x0000002731257227 */ /* 0x000fe200078e00ff */
[----:B------:R-:W-:-:S03]  /*12810*/  IABS R40, R50 ;  /* 0x0000003200287213 */ /* 0x000fc60000000000 */
[----:B------:R-:W-:Y:S02]  /*12820*/  IMAD R32, R46, R45, R32 ;  /* 0x0000002d2e207224 */ /* 0x000fe400078e0220 */
[----:B------:R-:W-:Y:S01]  /*12830*/  @!P4 IMAD.IADD R42, R42, 0x1, -R46 ;  /* 0x000000012a2ac824 */ /* 0x000fe200078e0a2e */
[----:B------:R-:W-:Y:S01]  /*12840*/  ISETP.GE.AND P4, PT, R51, RZ, PT ;  /* 0x000000ff3300720c */ /* 0x000fe20003f86270 */
[----:B------:R-:W-:Y:S02]  /*12850*/  IMAD.MOV.U32 R7, RZ, RZ, R44 ;  /* 0x000000ffff077224 */ /* 0x000fe400078e002c */
[--C-:B------:R-:W-:Y:S01]  /*12860*/  @!P3 IMAD.IADD R41, R41, 0x1, -R46.reuse ;  /* 0x000000012929b824 */ /* 0x100fe200078e0a2e */
[----:B------:R-:W-:Y:S01]  /*12870*/  ISETP.GT.U32.AND P3, PT, R46, R32, PT ;  /* 0x000000202e00720c */ /* 0x000fe20003f64070 */
[----:B------:R-:W-:Y:S01]  /*12880*/  @!P0 IMAD.IADD R38, R38, 0x1, -R46 ;  /* 0x0000000126268824 */ /* 0x000fe200078e0a2e */
[----:B------:R-:W-:Y:S01]  /*12890*/  ISETP.GE.AND P0, PT, R47, RZ, PT ;  /* 0x000000ff2f00720c */ /* 0x000fe20003f06270 */
[----:B0-----:R-:W-:-:S02]  /*128a0*/  IMAD.MOV.U32 R4, RZ, RZ, R43 ;  /* 0x000000ffff047224 */ /* 0x001fc400078e002b */
[----:B------:R-:W-:-:S04]  /*128b0*/  IMAD.HI.U32 R33, R49, R40, RZ ;  /* 0x0000002831217227 */ /* 0x000fc800078e00ff */
[----:B------:R-:W-:Y:S02]  /*128c0*/  IMAD.MOV R37, RZ, RZ, -R37 ;  /* 0x000000ffff257224 */ /* 0x000fe400078e0a25 */
[----:B------:R-:W-:Y:S02]  /*128d0*/  VIADD R47, R0, 0xd9 ;  /* 0x000000d9002f7836 */ /* 0x000fe40000000000 */
[----:B------:R-:W-:Y:S01]  /*128e0*/  @!P1 IMAD.IADD R36, R36, 0x1, -R46 ;  /* 0x0000000124249824 */ /* 0x000fe200078e0a2e */
[C---:B------:R-:W-:Y:S01]  /*128f0*/  ISETP.GT.U32.AND P1, PT, R46.reuse, R42, PT ;  /* 0x0000002a2e00720c */ /* 0x040fe20003f24070 */
[----:B------:R-:W-:Y:S01]  /*12900*/  @!P2 IMAD.MOV R7, RZ, RZ, -R7 ;  /* 0x000000ffff07a224 */ /* 0x000fe200078e0a07 */
[C---:B------:R-:W-:Y:S01]  /*12910*/  ISETP.GT.U32.AND P2, PT, R46.reuse, R38, PT ;  /* 0x000000262e00720c */ /* 0x040fe20003f44070 */
[----:B------:R-:W-:Y:S02]  /*12920*/  @!P5 IMAD.MOV R4, RZ, RZ, -R4 ;  /* 0x000000ffff04d224 */ /* 0x000fe400078e0a04 */
[----:B------:R-:W-:Y:S01]  /*12930*/  IMAD.MOV R33, RZ, RZ, -R33 ;  /* 0x000000ffff217224 */ /* 0x000fe200078e0a21 */
[----:B------:R-:W-:Y:S01]  /*12940*/  STL [R1+0x348], R7 ;  /* 0x0003480701007387 */ /* 0x000fe20000100800 */
[C---:B------:R-:W-:Y:S01]  /*12950*/  IMAD R39, R46.reuse, R37, R39 ;  /* 0x000000252e277224 */ /* 0x040fe200078e0227 */
[----:B------:R-:W-:Y:S01]  /*12960*/  IABS R37, R47 ;  /* 0x0000002f00257213 */ /* 0x000fe20000000000 */
[----:B------:R-:W-:Y:S01]  /*12970*/  IMAD R40, R46, R33, R40 ;  /* 0x000000212e287224 */ /* 0x000fe200078e0228 */
[----:B------:R0:W-:Y:S01]  /*12980*/  STL [R1+0x384], R4 ;  /* 0x0003840401007387 */ /* 0x0001e20000100800 */
[----:B------:R-:W-:Y:S01]  /*12990*/  @!P3 IMAD.IADD R32, R32, 0x1, -R46 ;  /* 0x000000012020b824 */ /* 0x000fe200078e0a2e */
[----:B------:R-:W-:Y:S01]  /*129a0*/  ISETP.GT.U32.AND P3, PT, R46, R36, PT ;  /* 0x000000242e00720c */ /* 0x000fe20003f64070 */
[----:B------:R-:W-:-:S03]  /*129b0*/  IMAD.HI.U32 R43, R49, R37, RZ ;  /* 0x00000025312b7227 */ /* 0x000fc600078e00ff */
[----:B------:R-:W-:Y:S01]  /*129c0*/  ISETP.GT.U32.AND P5, PT, R46, R32, PT ;  /* 0x000000202e00720c */ /* 0x000fe20003fa4070 */
[--C-:B------:R-:W-:Y:S01]  /*129d0*/  @!P1 IMAD.IADD R42, R42, 0x1, -R46.reuse ;  /* 0x000000012a2a9824 */ /* 0x100fe200078e0a2e */
[----:B------:R-:W-:Y:S01]  /*129e0*/  ISETP.GE.AND P1, PT, R53, RZ, PT ;  /* 0x000000ff3500720c */ /* 0x000fe20003f26270 */
[----:B------:R-:W-:Y:S02]  /*129f0*/  IMAD.MOV R43, RZ, RZ, -R43 ;  /* 0x000000ffff2b7224 */ /* 0x000fe400078e0a2b */
[----:B0-----:R-:W-:Y:S02]  /*12a00*/  IMAD.MOV.U32 R4, RZ, RZ, R41 ;  /* 0x000000ffff047224 */ /* 0x001fe400078e0029 */
[----:B------:R-:W-:Y:S01]  /*12a10*/  @!P2 IMAD.IADD R38, R38, 0x1, -R46 ;  /* 0x000000012626a824 */ /* 0x000fe200078e0a2e */
[C---:B------:R-:W-:Y:S01]  /*12a20*/  ISETP.GT.U32.AND P2, PT, R46.reuse, R39, PT ;  /* 0x000000272e00720c */ /* 0x040fe20003f44070 */
[----:B------:R-:W-:Y:S01]  /*12a30*/  @!P6 IMAD.MOV R4, RZ, RZ, -R4 ;  /* 0x000000ffff04e224 */ /* 0x000fe200078e0a04 */
[----:B------:R-:W-:Y:S01]  /*12a40*/  ISETP.GT.U32.AND P6, PT, R46, R40, PT ;  /* 0x000000282e00720c */ /* 0x000fe20003fc4070 */
[----:B------:R-:W-:-:S02]  /*12a50*/  VIADD R51, R0, 0xd8 ;  /* 0x000000d800337836 */ /* 0x000fc40000000000 */
[----:B------:R-:W-:Y:S01]  /*12a60*/  IMAD R37, R46, R43, R37 ;  /* 0x0000002b2e257224 */ /* 0x000fe200078e0225 */
[----:B------:R0:W-:Y:S01]  /*12a70*/  STL [R1+0x404], R4 ;  /* 0x0004040401007387 */ /* 0x0001e20000100800 */
[----:B------:R-:W-:Y:S01]  /*12a80*/  IMAD.MOV.U32 R7, RZ, RZ, R42 ;  /* 0x000000ffff077224 */ /* 0x000fe200078e002a */
[----:B------:R-:W-:Y:S01]  /*12a90*/  IABS R33, R51 ;  /* 0x0000003300217213 */ /* 0x000fe20000000000 */
[----:B------:R-:W-:Y:S01]  /*12aa0*/  @!P3 IMAD.IADD R36, R36, 0x1, -R46 ;  /* 0x000000012424b824 */ /* 0x000fe200078e0a2e */
[----:B------:R-:W-:Y:S01]  /*12ab0*/  ISETP.GE.AND P3, PT, R52, RZ, PT ;  /* 0x000000ff3400720c */ /* 0x000fe20003f66270 */
[----:B------:R-:W-:Y:S01]  /*12ac0*/  @!P4 IMAD.MOV R7, RZ, RZ, -R7 ;  /* 0x000000ffff07c224 */ /* 0x000fe200078e0a07 */
[----:B------:R-:W-:Y:S01]  /*12ad0*/  ISETP.GT.U32.AND P4, PT, R46, R37, PT ;  /* 0x000000252e00720c */ /* 0x000fe20003f84070 */
[----:B------:R-:W-:-:S03]  /*12ae0*/  IMAD.HI.U32 R41, R49, R33, RZ ;  /* 0x0000002131297227 */ /* 0x000fc600078e00ff */
[----:B------:R1:W-:Y:S01]  /*12af0*/  STL [R1+0x390], R7 ;  /* 0x0003900701007387 */ /* 0x0003e20000100800 */
[----:B------:R-:W-:Y:S01]  /*12b00*/  @!P6 IMAD.IADD R40, R40, 0x1, -R46 ;  /* 0x000000012828e824 */ /* 0x000fe200078e0a2e */
[----:B------:R-:W-:Y:S01]  /*12b10*/  ISETP.GE.AND P6, PT, R48, RZ, PT ;  /* 0x000000ff3000720c */ /* 0x000fe20003fc6270 */
[----:B0-----:R-:W-:Y:S02]  /*12b20*/  IMAD.MOV.U32 R4, RZ, RZ, R38 ;  /* 0x000000ffff047224 */ /* 0x001fe400078e0026 */
        /* <DEDUP_REMOVED lines=10> */
[----:B-1----:R-:W-:Y:S01]  /*12bd0*/  IMAD.MOV.U32 R7, RZ, RZ, R36 ;  /* 0x000000ffff077224 */ /* 0x002fe200078e0024 */
[----:B------:R-:W-:Y:S01]  /*12be0*/  ISETP.GT.U32.AND P4, PT, R46, R37, PT ;  /* 0x000000252e00720c */ /* 0x000fe20003f84070 */
[----:B------:R-:W-:Y:S02]  /*12bf0*/  VIADD R48, R0, 0xd6 ;  /* 0x000000d600307836 */ /* 0x000fe40000000000 */
        /* <DEDUP_REMOVED lines=60> */
[C---:B------:R-:W-:Y:S02]  /*12fc0*/  IMAD R43, R46.reuse, R40, R43 ;  /* 0x000000282e2b7224 */ /* 0x040fe400078e022b */
[----:B------:R-:W-:Y:S01]  /*12fd0*/  IMAD R41, R46, R39, R41 ;  /* 0x000000272e297224 */ /* 0x000fe200078e0229 */
[----:B------:R-:W-:Y:S01]  /*12fe0*/  IABS R37, R47 ;  /* 0x0000002f00257213 */ /* 0x000fe20000000000 */
[--C-:B------:R-:W-:Y:S01]  /*12ff0*/  @!P1 IMAD.IADD R32, R32, 0x1, -R46.reuse ;  /* 0x0000000120209824 */ /* 0x100fe200078e0a2e */
[----:B------:R-:W-:Y:S01]  /*13000*/  ISETP.GT.U32.AND P1, PT, R46, R43, PT ;  /* 0x0000002b2e00720c */ /* 0x000fe20003f24070 */
[----:B------:R-:W-:Y:S01]  /*13010*/  @!P2 IMAD.IADD R44, R44, 0x1, -R46 ;  /* 0x000000012c2ca824 */ /* 0x000fe200078e0a2e */
[----:B------:R-:W-:Y:S01]  /*13020*/  ISETP.GT.U32.AND P2, PT, R46, R41, PT ;  /* 0x000000292e00720c */ /* 0x000fe20003f44070 */
[----:B------:R-:W-:Y:S02]  /*13030*/  VIADD R51, R0, 0xd2 ;  /* 0x000000d200337836 */ /* 0x000fe40000000000 */
[----:B------:R-:W-:-:S03]  /*13040*/  IMAD.HI.U32 R33, R49, R37, RZ ;  /* 0x0000002531217227 */ /* 0x000fc600078e00ff */
[----:B------:R-:W-:Y:S01]  /*13050*/  IABS R42, R51 ;  /* 0x00000033002a7213 */ /* 0x000fe20000000000 */
        /* <DEDUP_REMOVED lines=8> */
[C---:B------:R-:W-:Y:S01]  /*130e0*/  ISETP.GT.U32.AND P1, PT, R46.reuse, R44, PT ;  /* 0x0000002c2e00720c */ /* 0x040fe20003f24070 */
[----:B0-----:R-:W-:Y:S02]  /*130f0*/  IMAD.MOV.U32 R4, RZ, RZ, R38 ;  /* 0x000000ffff047224 */ /* 0x001fe400078e0026 */
[----:B------:R-:W-:Y:S01]  /*13100*/  @!P2 IMAD.IADD R41, R41, 0x1, -R46 ;  /* 0x000000012929a824 */ /* 0x000fe200078e0a2e */
[----:B------:R-:W-:Y:S01]  /*13110*/  ISETP.GT.U32.AND P2, PT, R46, R43, PT ;  /* 0x0000002b2e00720c */ /* 0x000fe20003f44070 */
[----:B------:R-:W-:Y:S02]  /*13120*/  IMAD.MOV R36, RZ, RZ, -R36 ;  /* 0x000000ffff247224 */ /* 0x000fe400078e0a24 */
[----:B------:R-:W-:-:S02]  /*13130*/  VIADD R53, R0, 0xd0 ;  /* 0x000000d000357836 */ /* 0x000fc40000000000 */
[----:B------:R-:W-:Y:S01]  /*13140*/  @!P0 IMAD.MOV R4, RZ, RZ, -R4 ;  /* 0x000000ffff048224 */ /* 0x000fe200078e0a04 */
[----:B------:R-:W-:Y:S01]  /*13150*/  ISETP.GT.U32.AND P0, PT, R46, R41, PT ;  /* 0x000000292e00720c */ /* 0x000fe20003f04070 */
[----:B------:R-:W-:-:S03]  /*13160*/  IMAD.HI.U32 R45, R49, R33, RZ ;  /* 0x00000021312d7227 */ /* 0x000fc600078e00ff */
[----:B------:R0:W-:Y:S01]  /*13170*/  STL [R1+0x380], R4 ;  /* 0x0003800401007387 */ /* 0x0001e20000100800 */
[----:B------:R-:W-:Y:S01]  /*13180*/  IMAD R42, R46, R36, R42 ;  /* 0x000000242e2a7224 */ /* 0x000fe200078e022a */
[----:B------:R-:W-:Y:S01]  /*13190*/  IABS R36, R53 ;  /* 0x0000003500247213 */ /* 0x000fe20000000000 */
[----:B------:R-:W-:Y:S02]  /*131a0*/  IMAD.MOV R45, RZ, RZ, -R45 ;  /* 0x000000ffff2d7224 */ /* 0x000fe400078e0a2d */
[----:B------:R-:W-:Y:S01]  /*131b0*/  @!P1 IMAD.IADD R44, R44, 0x1, -R46 ;  /* 0x000000012c2c9824 */ /* 0x000fe200078e0a2e */
[----:B------:R-:W-:Y:S01]  /*131c0*/  ISETP.GT.U32.AND P1, PT, R46, R37, PT ;  /* 0x000000252e00720c */ /* 0x000fe20003f24070 */
[----:B------:R-:W-:-:S04]  /*131d0*/  IMAD.HI.U32 R38, R49, R36, RZ ;  /* 0x0000002431267227 */ /* 0x000fc800078e00ff */
[----:B------:R-:W-:Y:S02]  /*131e0*/  IMAD R33, R46, R45, R33 ;  /* 0x0000002d2e217224 */ /* 0x000fe400078e0221 */
[----:B0-----:R-:W-:Y:S02]  /*131f0*/  IMAD.MOV.U32 R4, RZ, RZ, R32 ;  /* 0x000000ffff047224 */ /* 0x001fe400078e0020 */
[----:B------:R-:W-:Y:S02]  /*13200*/  IMAD.MOV R38, RZ, RZ, -R38 ;  /* 0x000000ffff267224 */ /* 0x000fe400078e0a26 */
[----:B------:R-:W-:Y:S02]  /*13210*/  VIADD R48, R0, 0xcd ;  /* 0x000000cd00307836 */ /* 0x000fe40000000000 */
[----:B------:R-:W-:Y:S01]  /*13220*/  @!P0 IMAD.IADD R41, R41, 0x1, -R46 ;  /* 0x0000000129298824 */ /* 0x000fe200078e0a2e */
[C---:B------:R-:W-:Y:S01]  /*13230*/  ISETP.GT.U32.AND P0, PT, R46.reuse, R33, PT ;  /* 0x000000212e00720c */ /* 0x040fe20003f04070 */
[----:B------:R-:W-:Y:S01]  /*13240*/  @!P5 IMAD.MOV R4, RZ, RZ, -R4 ;  /* 0x000000ffff04d224 */ /* 0x000fe200078e0a04 */
[C---:B------:R-:W-:Y:S01]  /*13250*/  ISETP.GT.U32.AND P5, PT, R46.reuse, R42, PT ;  /* 0x0000002a2e00720c */ /* 0x040fe20003fa4070 */
[----:B------:R-:W-:Y:S01]  /*13260*/  IMAD R36, R46, R38, R36 ;  /* 0x000000262e247224 */ /* 0x000fe200078e0224 */
[----:B------:R-:W-:Y:S01]  /*13270*/  IABS R39, R48 ;  /* 0x0000003000277213 */ /* 0x000fe20000000000 */
[----:B------:R-:W-:Y:S01]  /*13280*/  VIADD R50, R0, 0xce ;  /* 0x000000ce00327836 */ /* 0x000fe20000000000 */
[----:B------:R0:W-:Y:S01]  /*13290*/  STL [R1+0x374], R4 ;  /* 0x0003740401007387 */ /* 0x0001e20000100800 */
[----:B------:R-:W-:Y:S01]  /*132a0*/  @!P2 IMAD.IADD R43, R43, 0x1, -R46 ;  /* 0x000000012b2ba824 */ /* 0x000fe200078e0a2e */
[----:B------:R-:W-:Y:S01]  /*132b0*/  ISETP.GT.U32.AND P2, PT, R46, R36, PT ;  /* 0x000000242e00720c */ /* 0x000fe20003f44070 */
[----:B------:R-:W-:Y:S01]  /*132c0*/  IMAD.HI.U32 R38, R49, R39, RZ ;  /* 0x0000002731267227 */ /* 0x000fe200078e00ff */
[----:B------:R-:W-:-:S03]  /*132d0*/  IABS R40, R50 ;  /* 0x0000003200287213 */ /* 0x000fc60000000000 */
[----:B------:R-:W-:Y:S01]  /*132e0*/  @!P1 IMAD.IADD R37, R37, 0x1, -R46 ;  /* 0x0000000125259824 */ /* 0x000fe200078e0a2e */
[----:B------:R-:W-:Y:S01]  /*132f0*/  ISETP.GE.AND P1, PT, R47, RZ, PT ;  /* 0x000000ff2f00720c */ /* 0x000fe20003f26270 */
[----:B------:R-:W-:Y:S02]  /*13300*/  IMAD.MOV.U32 R7, RZ, RZ, R44 ;  /* 0x000000ffff077224 */ /* 0x000fe400078e002c */
[----:B0-----:R-:W-:Y:S02]  /*13310*/  IMAD.MOV.U32 R4, RZ, RZ, R43 ;  /* 0x000000ffff047224 */ /* 0x001fe400078e002b */
[----:B------:R-:W-:-:S04]  /*13320*/  IMAD.HI.U32 R32, R49, R40, RZ ;  /* 0x0000002831207227 */ /* 0x000fc800078e00ff */
[----:B------:R-:W-:Y:S02]  /*13330*/  IMAD.MOV R38, RZ, RZ, -R38 ;  /* 0x000000ffff267224 */ /* 0x000fe400078e0a26 */
[----:B------:R-:W-:Y:S02]  /*13340*/  VIADD R47, R0, 0xcc ;  /* 0x000000cc002f7836 */ /* 0x000fe40000000000 */
[----:B------:R-:W-:Y:S01]  /*13350*/  @!P0 IMAD.IADD R33, R33, 0x1, -R46 ;  /* 0x0000000121218824 */ /* 0x000fe200078e0a2e */
[C---:B------:R-:W-:Y:S01]  /*13360*/  ISETP.GT.U32.AND P0, PT, R46.reuse, R37, PT ;  /* 0x000000252e00720c */ /* 0x040fe20003f04070 */
[----:B------:R-:W-:Y:S02]  /*13370*/  @!P6 IMAD.MOV R7, RZ, RZ, -R7 ;  /* 0x000000ffff07e224 */ /* 0x000fe400078e0a07 */
[----:B------:R-:W-:Y:S01]  /*13380*/  @!P3 IMAD.MOV R4, RZ, RZ, -R4 ;  /* 0x000000ffff04b224 */ /* 0x000fe200078e0a04 */
[----:B------:R-:W-:Y:S01]  /*13390*/  ISETP.GT.U32.AND P3, PT, R46, R33, PT ;  /* 0x000000212e00720c */ /* 0x000fe20003f64070 */
[----:B------:R-:W-:Y:S01]  /*133a0*/  @!P5 IMAD.IADD R42, R42, 0x1, -R46 ;  /* 0x000000012a2ad824 */ /* 0x000fe200078e0a2e */
[----:B------:R-:W-:Y:S01]  /*133b0*/  STL [R1+0x314], R7 ;  /* 0x0003140701007387 */ /* 0x000fe20000100800 */
[----:B------:R-:W-:Y:S01]  /*133c0*/  IMAD.MOV R32, RZ, RZ, -R32 ;  /* 0x000000ffff207224 */ /* 0x000fe200078e0a20 */
[----:B------:R-:W-:Y:S01]  /*133d0*/  ISETP.GE.AND P5, PT, R51, RZ, PT ;  /* 0x000000ff3300720c */ /* 0x000fe20003fa6270 */
[----:B------:R-:W-:Y:S01]  /*133e0*/  IMAD R39, R46, R38, R39 ;  /* 0x000000262e277224 */ /* 0x000fe200078e0227 */
[----:B------:R-:W-:Y:S01]  /*133f0*/  IABS R38, R47 ;  /* 0x0000002f00267213 */ /* 0x000fe20000000000 */
[----:B------:R-:W-:Y:S01]  /*13400*/  @!P2 IMAD.IADD R36, R36, 0x1, -R46 ;  /* 0x000000012424a824 */ /* 0x000fe200078e0a2e */
[----:B------:R0:W-:Y:S01]  /*13410*/  STL [R1+0x320], R4 ;  /* 0x0003200401007387 */ /* 0x0001e20000100800 */
[C---:B------:R-:W-:Y:S01]  /*13420*/  IMAD R40, R46.reuse, R32, R40 ;  /* 0x000000202e287224 */ /* 0x040fe200078e0228 */
[C---:B------:R-:W-:Y:S01]  /*13430*/  ISETP.GT.U32.AND P2, PT, R46.reuse, R42, PT ;  /* 0x0000002a2e00720c */ /* 0x040fe20003f44070 */
[----:B------:R-:W-:Y:S01]  /*13440*/  IMAD.HI.U32 R43, R49, R38, RZ ;  /* 0x00000026312b7227 */ /* 0x000fe200078e00ff */
[----:B------:R-:W-:-:S03]  /*13450*/  ISETP.GT.U32.AND P6, PT, R46, R36, PT ;  /* 0x000000242e00720c */ /* 0x000fc60003fc4070 */
[----:B------:R-:W-:Y:S01]  /*13460*/  @!P0 IMAD.IADD R37, R37, 0x1, -R46 ;  /* 0x0000000125258824 */ /* 0x000fe200078e0a2e */
[----:B------:R-:W-:Y:S01]  /*13470*/  ISETP.GT.U32.AND P0, PT, R46, R39, PT ;  /* 0x000000272e00720c */ /* 0x000fe20003f04070 */
[----:B------:R-:W-:Y:S02]  /*13480*/  IMAD.MOV R43, RZ, RZ, -R43 ;  /* 0x000000ffff2b7224 */ /* 0x000fe400078e0a2b */
[----:B0-----:R-:W-:Y:S02]  /*13490*/  IMAD.MOV.U32 R4, RZ, RZ, R41 ;  /* 0x000000ffff047224 */ /* 0x001fe400078e0029 */
[----:B------:R-:W-:Y:S02]  /*134a0*/  VIADD R51, R0, 0xcb ;  /* 0x000000cb00337836 */ /* 0x000fe40000000000 */
[----:B------:R-:W-:Y:S01]  /*134b0*/  @!P4 IMAD.MOV R4, RZ, RZ, -R4 ;  /* 0x000000ffff04c224 */ /* 0x000fe200078e0a04 */
[C---:B------:R-:W-:Y:S01]  /*134c0*/  ISETP.GT.U32.AND P4, PT, R46.reuse, R40, PT ;  /* 0x000000282e00720c */ /* 0x040fe20003f84070 */
[----:B------:R-:W-:Y:S01]  /*134d0*/  IMAD R38, R46, R43, R38 ;  /* 0x0000002b2e267224 */ /* 0x000fe200078e0226 */
[----:B------:R-:W-:Y:S01]  /*134e0*/  IABS R32, R51 ;  /* 0x0000003300207213 */ /* 0x000fe20000000000 */
[--C-:B------:R-:W-:Y:S01]  /*134f0*/  @!P2 IMAD.IADD R42, R42, 0x1, -R46.reuse ;  /* 0x000000012a2aa824 */ /* 0x100fe200078e0a2e */
[----:B------:R0:W-:Y:S01]  /*13500*/  STL [R1+0x344], R4 ;  /* 0x0003440401007387 */ /* 0x0001e20000100800 */
[----:B------:R-:W-:Y:S01]  /*13510*/  @!P6 IMAD.IADD R36, R36, 0x1, -R46 ;  /* 0x000000012424e824 */ /* 0x000fe200078e0a2e */
[----:B------:R-:W-:Y:S01]  /*13520*/  ISETP.GE.AND P6, PT, R52, RZ, PT ;  /* 0x000000ff3400720c */ /* 0x000fe20003fc6270 */
[----:B------:R-:W-:Y:S01]  /*13530*/  IMAD.MOV.U32 R7, RZ, RZ, R42 ;  /* 0x000000ffff077224 */ /* 0x000fe200078e002a */
[----:B------:R-:W-:Y:S01]  /*13540*/  ISETP.GE.AND P2, PT, R53, RZ, PT ;  /* 0x000000ff3500720c */ /* 0x000fe20003f46270 */
[----:B------:R-:W-:-:S04]  /*13550*/  IMAD.HI.U32 R41, R49, R32, RZ ;  /* 0x0000002031297227 */ /* 0x000fc800078e00ff */
[----:B------:R-:W-:Y:S01]  /*13560*/  @!P4 IMAD.IADD R40, R40, 0x1, -R46 ;  /* 0x000000012828c824 */ /* 0x000fe200078e0a2e */
[----:B------:R-:W-:Y:S01]  /*13570*/  ISETP.GE.AND P4, PT, R48, RZ, PT ;  /* 0x000000ff3000720c */ /* 0x000fe20003f86270 */
[----:B0-----:R-:W-:Y:S02]  /*13580*/  IMAD.MOV.U32 R4, RZ, RZ, R37 ;  /* 0x000000ffff047224 */ /* 0x001fe400078e0025 */
[----:B------:R-:W-:Y:S02]  /*13590*/  @!P5 IMAD.MOV R7, RZ, RZ, -R7 ;  /* 0x000000ffff07d224 */ /* 0x000fe400078e0a07 */
[----:B------:R-:W-:Y:S01]  /*135a0*/  @!P1 IMAD.MOV R4, RZ, RZ, -R4 ;  /* 0x000000ffff049224 */ /* 0x000fe200078e0a04 */
[C---:B------:R-:W-:Y:S01]  /*135b0*/  ISETP.GT.U32.AND P1, PT, R46.reuse, R38, PT ;  /* 0x000000262e00720c */ /* 0x040fe20003f24070 */
[--C-:B------:R-:W-:Y:S01]  /*135c0*/  @!P0 IMAD.IADD R39, R39, 0x1, -R46.reuse ;  /* 0x0000000127278824 */ /* 0x100fe200078e0a2e */
[----:B------:R-:W-:Y:S01]  /*135d0*/  ISETP.GT.U32.AND P0, PT, R46, R40, PT ;  /* 0x000000282e00720c */ /* 0x000fe20003f04070 */
[----:B------:R-:W-:Y:S01]  /*135e0*/  @!P3 IMAD.IADD R33, R33, 0x1, -R46 ;  /* 0x000000012121b824 */ /* 0x000fe200078e0a2e */
[----:B------:R0:W-:Y:S01]  /*135f0*/  STL [R1+0x324], R7 ;  /* 0x0003240701007387 */ /* 0x0001e20000100800 */
[----:B------:R-:W-:Y:S01]  /*13600*/  IMAD.MOV R41, RZ, RZ, -R41 ;  /* 0x000000ffff297224 */ /* 0x000fe200078e0a29 */
[----:B------:R-:W-:Y:S01]  /*13610*/  ISETP.GE.AND P3, PT, R50, RZ, PT ;  /* 0x000000ff3200720c */ /* 0x000fe20003f66270 */
[----:B------:R-:W-:Y:S01]  /*13620*/  VIADD R48, R0, 0xc9 ;  /* 0x000000c900307836 */ /* 0x000fe20000000000 */
[----:B------:R1:W-:Y:S01]  /*13630*/  STL [R1+0x328], R4 ;  /* 0x0003280401007387 */ /* 0x0003e20000100800 */
[C---:B------:R-:W-:Y:S01]  /*13640*/  IMAD R32, R46.reuse, R41, R32 ;  /* 0x000000292e207224 */ /* 0x040fe200078e0220 */
[----:B------:R-:W-:Y:S01]  /*13650*/  ISETP.GT.U32.AND P5, PT, R46, R39, PT ;  /* 0x000000272e00720c */ /* 0x000fe20003fa4070 */
[----:B------:R-:W-:-:S02]  /*13660*/  VIADD R50, R0, 0xca ;  /* 0x000000ca00327836 */ /* 0x000fc40000000000 */
[----:B------:R-:W-:Y:S02]  /*13670*/  @!P1 IMAD.IADD R38, R38, 0x1, -R46 ;  /* 0x0000000126269824 */ /* 0x000fe400078e0a2e */
[----:B0-----:R-:W-:Y:S01]  /*13680*/  IMAD.MOV.U32 R7, RZ, RZ, R36 ;  /* 0x000000ffff077224 */ /* 0x001fe200078e0024 */
[----:B------:R-:W-:Y:S01]  /*13690*/  IABS R37, R50 ;  /* 0x0000003200257213 */ /* 0x000fe20000000000 */
        /* <DEDUP_REMOVED lines=8> */
[----:B------:R-:W-:Y:S01]  /*13720*/  VIADD R47, R0, 0xc8 ;  /* 0x000000c8002f7836 */ /* 0x000fe20000000000 */
[----:B------:R0:W-:Y:S01]  /*13730*/  STL [R1+0x33c], R7 ;  /* 0x00033c0701007387 */ /* 0x0001e20000100800 */
[----:B------:R-:W-:Y:S01]  /*13740*/  IMAD.HI.U32 R36, R49, R37, RZ ;  /* 0x0000002531247227 */ /* 0x000fe200078e00ff */
[----:B------:R-:W-:-:S02]  /*13750*/  ISETP.GE.AND P0, PT, R51, RZ, PT ;  /* 0x000000ff3300720c */ /* 0x000fc40003f06270 */
[----:B------:R1:W-:Y:S01]  /*13760*/  STL [R1+0x340], R4 ;  /* 0x0003400401007387 */ /* 0x0003e20000100800 */
[--C-:B------:R-:W-:Y:S01]  /*13770*/  @!P1 IMAD.IADD R38, R38, 0x1, -R46.reuse ;  /* 0x0000000126269824 */ /* 0x100fe200078e0a2e */
[----:B------:R-:W-:Y:S01]  /*13780*/  IABS R44, R47 ;  /* 0x0000002f002c7213 */ /* 0x000fe20000000000 */
[----:B------:R-:W-:Y:S01]  /*13790*/  @!P5 IMAD.IADD R39, R39, 0x1, -R46 ;  /* 0x000000012727d824 */ /* 0x000fe200078e0a2e */
[----:B------:R-:W-:Y:S01]  /*137a0*/  ISETP.GE.AND P5, PT, R50, RZ, PT ;  /* 0x000000ff3200720c */ /* 0x000fe20003fa6270 */
[----:B------:R-:W-:Y:S02]  /*137b0*/  IMAD.MOV R36, RZ, RZ, -R36 ;  /* 0x000000ffff247224 */ /* 0x000fe400078e0a24 */
[----:B------:R-:W-:Y:S01]  /*137c0*/  @!P6 IMAD.IADD R32, R32, 0x1, -R46 ;  /* 0x000000012020e824 */ /* 0x000fe200078e0a2e */
[----:B------:R-:W-:Y:S01]  /*137d0*/  ISETP.GE.AND P6, PT, R48, RZ, PT ;  /* 0x000000ff3000720c */ /* 0x000fe20003fc6270 */
[----:B0-----:R-:W-:Y:S02]  /*137e0*/  IMAD.MOV.U32 R7, RZ, RZ, R39 ;  /* 0x000000ffff077224 */ /* 0x001fe400078e0027 */
[----:B-1----:R-:W-:-:S02]  /*137f0*/  IMAD.MOV.U32 R4, RZ, RZ, R40 ;  /* 0x000000ffff047224 */ /* 0x002fc400078e0028 */
[----:B------:R-:W-:-:S04]  /*13800*/  IMAD.HI.U32 R40, R49, R33, RZ ;  /* 0x0000002131287227 */ /* 0x000fc800078e00ff */
[----:B------:R-:W-:Y:S01]  /*13810*/  @!P3 IMAD.MOV R4, RZ, RZ, -R4 ;  /* 0x000000ffff04b224 */ /* 0x000fe200078e0a04 */
[C---:B------:R-:W-:Y:S01]  /*13820*/  ISETP.GT.U32.AND P3, PT, R46.reuse, R32, PT ;  /* 0x000000202e00720c */ /* 0x040fe20003f64070 */
[----:B------:R-:W-:Y:S02]  /*13830*/  IMAD.MOV R40, RZ, RZ, -R40 ;  /* 0x000000ffff287224 */ /* 0x000fe400078e0a28 */
[C---:B------:R-:W-:Y:S01]  /*13840*/  IMAD R37, R46.reuse, R36, R37 ;  /* 0x000000242e257224 */ /* 0x040fe200078e0225 */
[----:B------:R0:W-:Y:S01]  /*13850*/  STL [R1+0x338], R4 ;  /* 0x0003380401007387 */ /* 0x0001e20000100800 */
[C---:B------:R-:W-:Y:S02]  /*13860*/  IMAD R33, R46.reuse, R40, R33 ;  /* 0x000000282e217224 */ /* 0x040fe400078e0221 */
[----:B------:R-:W-:Y:S01]  /*13870*/  IMAD.HI.U32 R36, R49, R44, RZ ;  /* 0x0000002c31247227 */ /* 0x000fe200078e00ff */
[----:B------:R-:W-:-:S03]  /*13880*/  ISETP.GT.U32.AND P1, PT, R46, R37, PT ;  /* 0x000000252e00720c */ /* 0x000fc60003f24070 */
[----:B------:R-:W-:Y:S01]  /*13890*/  @!P4 IMAD.MOV R7, RZ, RZ, -R7 ;  /* 0x000000ffff07c224 */ /* 0x000fe200078e0a07 */
[----:B------:R-:W-:Y:S01]  /*138a0*/  ISETP.GE.AND P4, PT, R47, RZ, PT ;  /* 0x000000ff2f00720c */ /* 0x000fe20003f86270 */
[----:B------:R-:W-:Y:S02]  /*138b0*/  IMAD.MOV R36, RZ, RZ, -R36 ;  /* 0x000000ffff247224 */ /* 0x000fe400078e0a24 */
[----:B0-----:R-:W-:Y:S01]  /*138c0*/  IMAD.MOV.U32 R4, RZ, RZ, R38 ;  /* 0x000000ffff047224 */ /* 0x001fe200078e0026 */
[----:B------:R-:W-:Y:S01]  /*138d0*/  STL [R1+0x330], R7 ;  /* 0x0003300701007387 */ /* 0x000fe20000100800 */
[----:B------:R-:W-:Y:S02]  /*138e0*/  VIADD R50, R0, 0xc7 ;  /* 0x000000c700327836 */ /* 0x000fe40000000000 */
[----:B------:R-:W-:Y:S01]  /*138f0*/  @!P2 IMAD.MOV R4, RZ, RZ, -R4 ;  /* 0x000000ffff04a224 */ /* 0x000fe200078e0a04 */
[----:B------:R-:W-:Y:S01]  /*13900*/  ISETP.GT.U32.AND P2, PT, R46, R33, PT ;  /* 0x000000212e00720c */ /* 0x000fe20003f44070 */
[----:B------:R-:W-:Y:S01]  /*13910*/  @!P3 IMAD.IADD R32, R32, 0x1, -R46 ;  /* 0x000000012020b824 */ /* 0x000fe200078e0a2e */
[----:B------:R-:W-:Y:S01]  /*13920*/  IABS R43, R50 ;  /* 0x00000032002b7213 */ /* 0x000fe20000000000 */
[----:B------:R-:W-:Y:S01]  /*13930*/  VIADD R48, R0, 0xc6 ;  /* 0x000000c600307836 */ /* 0x000fe20000000000 */
[----:B------:R0:W-:Y:S01]  /*13940*/  STL [R1+0x334], R4 ;  /* 0x0003340401007387 */ /* 0x0001e20000100800 */
[----:B------:R-:W-:Y:S01]  /*13950*/  IMAD R44, R46, R36, R44 ;  /* 0x000000242e2c7224 */ /* 0x000fe200078e022c */
[----:B------:R-:W-:Y:S01]  /*13960*/  ISETP.GE.AND P3, PT, R50, RZ, PT ;  /* 0x000000ff3200720c */ /* 0x000fe20003f66270 */
[----:B------:R-:W-:Y:S01]  /*13970*/  IMAD.HI.U32 R40, R49, R43, RZ ;  /* 0x0000002b31287227 */ /* 0x000fe200078e00ff */
[----:B------:R-:W-:-:S03]  /*13980*/  IABS R41, R48 ;  /* 0x0000003000297213 */ /* 0x000fc60000000000 */
[----:B------:R-:W-:Y:S02]  /*13990*/  IMAD.MOV R40, RZ, RZ, -R40 ;  /* 0x000000ffff287224 */ /* 0x000fe400078e0a28 */
[----:B------:R-:W-:Y:S02]  /*139a0*/  @!P2 IMAD.IADD R33, R33, 0x1, -R46 ;  /* 0x000000012121a824 */ /* 0x000fe400078e0a2e */
[----:B0-----:R-:W-:Y:S02]  /*139b0*/  IMAD.MOV.U32 R4, RZ, RZ, R32 ;  /* 0x000000ffff047224 */ /* 0x001fe400078e0020 */
[----:B------:R-:W-:Y:S01]  /*139c0*/  IMAD.HI.U32 R39, R49, R41, RZ ;  /* 0x0000002931277227 */ /* 0x000fe200078e00ff */
[----:B------:R-:W-:-:S03]  /*139d0*/  ISETP.GT.U32.AND P2, PT, R46, R33, PT ;  /* 0x000000212e00720c */ /* 0x000fc60003f44070 */
[----:B------:R-:W-:Y:S01]  /*139e0*/  @!P0 IMAD.MOV R4, RZ, RZ, -R4 ;  /* 0x000000ffff048224 */ /* 0x000fe200078e0a04 */
[----:B------:R-:W-:Y:S01]  /*139f0*/  ISETP.GT.U32.AND P0, PT, R46, R44, PT ;  /* 0x0000002c2e00720c */ /* 0x000fe20003f04070 */
[----:B------:R-:W-:Y:S02]  /*13a00*/  IMAD.MOV R39, RZ, RZ, -R39 ;  /* 0x000000ffff277224 */ /* 0x000fe400078e0a27 */
[----:B------:R-:W-:Y:S01]  /*13a10*/  VIADD R47, R0, 0xc4 ;  /* 0x000000c4002f7836 */ /* 0x000fe20000000000 */
[----:B------:R0:W-:Y:S01]  /*13a20*/  STL [R1+0x32c], R4 ;  /* 0x00032c0401007387 */ /* 0x0001e20000100800 */
[C---:B------:R-:W-:Y:S02]  /*13a30*/  IMAD R43, R46.reuse, R40, R43 ;  /* 0x000000282e2b7224 */ /* 0x040fe400078e022b */
[----:B------:R-:W-:Y:S01]  /*13a40*/  IMAD R41, R46, R39, R41 ;  /* 0x000000272e297224 */ /* 0x000fe200078e0229 */
[----:B------:R-:W-:Y:S01]  /*13a50*/  IABS R38, R47 ;  /* 0x0000002f00267213 */ /* 0x000fe20000000000 */
        /* <DEDUP_REMOVED lines=1871> */
[C---:B------:R-:W-:Y:S02]  /*1af50*/  VIADD R52, R0.reuse, 0x33 ;  /* 0x0000003300347836 */ /* 0x040fe40000000000 */
[----:B------:R-:W-:Y:S02]  /*1af60*/  VIADD R53, R0, 0x34 ;  /* 0x0000003400357836 */ /* 0x000fe40000000000 */
[----:B------:R-:W-:Y:S01]  /*1af70*/  IMAD R40, R46, R36, R40 ;  /* 0x000000242e287224 */ /* 0x000fe200078e0228 */
[----:B------:R-:W-:Y:S01]  /*1af80*/  IABS R36, R52 ;  /* 0x0000003400247213 */ /* 0x000fe20000000000 */
[--C-:B------:R-:W-:Y:S01]  /*1af90*/  @!P1 IMAD.IADD R42, R42, 0x1, -R46.reuse ;  /* 0x000000012a2a9824 */ /* 0x100fe200078e0a2e */
[C---:B------:R-:W-:Y:S01]  /*1afa0*/  ISETP.GT.U32.AND P1, PT, R46.reuse, R44, PT ;  /* 0x0000002c2e00720c */ /* 0x040fe20003f24070 */
[----:B0-----:R-:W-:Y:S01]  /*1afb0*/  IMAD.MOV.U32 R4, RZ, RZ, R43 ;  /* 0x000000ffff047224 */ /* 0x001fe200078e002b */
[----:B------:R-:W-:Y:S01]  /*1afc0*/  IABS R38, R53 ;  /* 0x0000003500267213 */ /* 0x000fe20000000000 */
[----:B------:R-:W-:Y:S01]  /*1afd0*/  @!P2 IMAD.IADD R41, R41, 0x1, -R46 ;  /* 0x000000012929a824 */ /* 0x000fe200078e0a2e */
[----:B------:R-:W-:Y:S01]  /*1afe0*/  ISETP.GT.U32.AND P2, PT, R46, R42, PT ;  /* 0x0000002a2e00720c */ /* 0x000fe20003f44070 */
[----:B------:R-:W-:-:S04]  /*1aff0*/  IMAD.HI.U32 R33, R49, R39, RZ ;  /* 0x0000002731217227 */ /* 0x000fc800078e00ff */
[----:B------:R-:W-:Y:S01]  /*1b000*/  @!P0 IMAD.MOV R4, RZ, RZ, -R4 ;  /* 0x000000ffff048224 */ /* 0x000fe200078e0a04 */
[----:B------:R-:W-:Y:S01]  /*1b010*/  ISETP.GT.U32.AND P0, PT, R46, R41, PT ;  /* 0x000000292e00720c */ /* 0x000fe20003f04070 */
[----:B------:R-:W-:Y:S02]  /*1b020*/  IMAD.MOV R33, RZ, RZ, -R33 ;  /* 0x000000ffff217224 */ /* 0x000fe400078e0a21 */
[C---:B------:R-:W-:Y:S01]  /*1b030*/  IMAD.HI.U32 R45, R49.reuse, R36, RZ ;  /* 0x00000024312d7227 */ /* 0x040fe200078e00ff */
[----:B------:R0:W-:Y:S03]  /*1b040*/  STL [R1+0x7c], R4 ;  /* 0x00007c0401007387 */ /* 0x0001e60000100800 */
[----:B------:R-:W-:-:S04]  /*1b050*/  IMAD.HI.U32 R43, R49, R38, RZ ;  /* 0x00000026312b7227 */ /* 0x000fc800078e00ff */
[----:B------:R-:W-:Y:S02]  /*1b060*/  IMAD R39, R46, R33, R39 ;  /* 0x000000212e277224 */ /* 0x000fe400078e0227 */
[----:B------:R-:W-:Y:S02]  /*1b070*/  IMAD.MOV R45, RZ, RZ, -R45 ;  /* 0x000000ffff2d7224 */ /* 0x000fe400078e0a2d */
[----:B0-----:R-:W-:Y:S02]  /*1b080*/  IMAD.MOV.U32 R4, RZ, RZ, R32 ;  /* 0x000000ffff047224 */ /* 0x001fe400078e0020 */
[----:B------:R-:W-:Y:S02]  /*1b090*/  IMAD.MOV R43, RZ, RZ, -R43 ;  /* 0x000000ffff2b7224 */ /* 0x000fe400078e0a2b */
[----:B------:R-:W-:Y:S01]  /*1b0a0*/  @!P1 IMAD.IADD R44, R44, 0x1, -R46 ;  /* 0x000000012c2c9824 */ /* 0x000fe200078e0a2e */
[C---:B------:R-:W-:Y:S01]  /*1b0b0*/  ISETP.GT.U32.AND P1, PT, R46.reuse, R39, PT ;  /* 0x000000272e00720c */ /* 0x040fe20003f24070 */
[----:B------:R-:W-:-:S02]  /*1b0c0*/  IMAD R36, R46, R45, R36 ;  /* 0x0000002d2e247224 */ /* 0x000fc400078e0224 */
[----:B------:R-:W-:Y:S01]  /*1b0d0*/  @!P6 IMAD.MOV R4, RZ, RZ, -R4 ;  /* 0x000000ffff04e224 */ /* 0x000fe200078e0a04 */
[C---:B------:R-:W-:Y:S01]  /*1b0e0*/  ISETP.GT.U32.AND P6, PT, R46.reuse, R40, PT ;  /* 0x000000282e00720c */ /* 0x040fe20003fc4070 */
[----:B------:R-:W-:Y:S02]  /*1b0f0*/  IMAD R38, R46, R43, R38 ;  /* 0x0000002b2e267224 */ /* 0x000fe400078e0226 */
[----:B------:R-:W-:Y:S01]  /*1b100*/  VIADD R50, R0, 0x32 ;  /* 0x0000003200327836 */ /* 0x000fe20000000000 */
[----:B------:R0:W-:Y:S01]  /*1b110*/  STL [R1+0x78], R4 ;  /* 0x0000780401007387 */ /* 0x0001e20000100800 */
[--C-:B------:R-:W-:Y:S01]  /*1b120*/  @!P0 IMAD.IADD R41, R41, 0x1, -R46.reuse ;  /* 0x0000000129298824 */ /* 0x100fe200078e0a2e */
[----:B------:R-:W-:Y:S01]  /*1b130*/  ISETP.GT.U32.AND P0, PT, R46, R36, PT ;  /* 0x000000242e00720c */ /* 0x000fe20003f04070 */
[--C-:B------:R-:W-:Y:S01]  /*1b140*/  @!P2 IMAD.IADD R42, R42, 0x1, -R46.reuse ;  /* 0x000000012a2aa824 */ /* 0x100fe200078e0a2e */
[----:B------:R-:W-:Y:S01]  /*1b150*/  ISETP.GT.U32.AND P2, PT, R46, R38, PT ;  /* 0x000000262e00720c */ /* 0x000fe20003f44070 */
[----:B------:R-:W-:Y:S01]  /*1b160*/  VIADD R48, R0, 0x31 ;  /* 0x0000003100307836 */ /* 0x000fe20000000000 */
[----:B------:R-:W-:Y:S01]  /*1b170*/  IABS R33, R50 ;  /* 0x0000003200217213 */ /* 0x000fe20000000000 */
[----:B------:R-:W-:Y:S01]  /*1b180*/  @!P1 IMAD.IADD R39, R39, 0x1, -R46 ;  /* 0x0000000127279824 */ /* 0x000fe200078e0a2e */
[----:B------:R-:W-:Y:S01]  /*1b190*/  ISETP.GE.AND P1, PT, R47, RZ, PT ;  /* 0x000000ff2f00720c */ /* 0x000fe20003f26270 */
[----:B------:R-:W-:Y:S01]  /*1b1a0*/  IMAD.MOV.U32 R7, RZ, RZ, R44 ;  /* 0x000000ffff077224 */ /* 0x000fe200078e002c */
[----:B------:R-:W-:Y:S01]  /*1b1b0*/  IABS R37, R48 ;  /* 0x0000003000257213 */ /* 0x000fe20000000000 */
[----:B------:R-:W-:-:S04]  /*1b1c0*/  IMAD.HI.U32 R32, R49, R33, RZ ;  /* 0x0000002131207227 */ /* 0x000fc800078e00ff */
[----:B0-----:R-:W-:Y:S02]  /*1b1d0*/  IMAD.MOV.U32 R4, RZ, RZ, R42 ;  /* 0x000000ffff047224 */ /* 0x001fe400078e002a */
[----:B------:R-:W-:Y:S01]  /*1b1e0*/  @!P6 IMAD.IADD R40, R40, 0x1, -R46 ;  /* 0x000000012828e824 */ /* 0x000fe200078e0a2e */
[----:B------:R-:W-:Y:S01]  /*1b1f0*/  ISETP.GE.AND P6, PT, R51, RZ, PT ;  /* 0x000000ff3300720c */ /* 0x000fe20003fc6270 */
[----:B------:R-:W-:Y:S02]  /*1b200*/  IMAD.MOV R32, RZ, RZ, -R32 ;  /* 0x000000ffff207224 */ /* 0x000fe400078e0a20 */
[----:B------:R-:W-:Y:S02]  /*1b210*/  VIADD R47, R0, 0x30 ;  /* 0x00000030002f7836 */ /* 0x000fe40000000000 */
[----:B------:R-:W-:Y:S01]  /*1b220*/  @!P0 IMAD.IADD R36, R36, 0x1, -R46 ;  /* 0x0000000124248824 */ /* 0x000fe200078e0a2e */
[----:B------:R-:W-:Y:S01]  /*1b230*/  ISETP.GT.U32.AND P0, PT, R46, R39, PT ;  /* 0x000000272e00720c */ /* 0x000fe20003f04070 */
[----:B------:R-:W-:-:S02]  /*1b240*/  @!P5 IMAD.MOV R7, RZ, RZ, -R7 ;  /* 0x000000ffff07d224 */ /* 0x000fc400078e0a07 */
[----:B------:R-:W-:Y:S01]  /*1b250*/  @!P3 IMAD.MOV R4, RZ, RZ, -R4 ;  /* 0x000000ffff04b224 */ /* 0x000fe200078e0a04 */
[----:B------:R-:W-:Y:S01]  /*1b260*/  ISETP.GT.U32.AND P3, PT, R46, R36, PT ;  /* 0x000000242e00720c */ /* 0x000fe20003f64070 */
[----:B------:R-:W-:Y:S01]  /*1b270*/  @!P2 IMAD.IADD R38, R38, 0x1, -R46 ;  /* 0x000000012626a824 */ /* 0x000fe200078e0a2e */
[C---:B------:R-:W-:Y:S01]  /*1b280*/  ISETP.GT.U32.AND P2, PT, R46.reuse, R40, PT ;  /* 0x000000282e00720c */ /* 0x040fe20003f44070 */
[C---:B------:R-:W-:Y:S01]  /*1b290*/  IMAD R33, R46.reuse, R32, R33 ;  /* 0x000000202e217224 */ /* 0x040fe200078e0221 */
[----:B------:R-:W-:Y:S01]  /*1b2a0*/  IABS R32, R47 ;  /* 0x0000002f00207213 */ /* 0x000fe20000000000 */
[C---:B------:R-:W-:Y:S01]  /*1b2b0*/  IMAD.HI.U32 R43, R49.reuse, R37, RZ ;  /* 0x00000025312b7227 */ /* 0x040fe200078e00ff */
[----:B------:R-:W-:Y:S01]  /*1b2c0*/  STL [R1+0x5c], R7 ;  /* 0x00005c0701007387 */ /* 0x000fe20000100800 */
[----:B------:R-:W-:Y:S02]  /*1b2d0*/  ISETP.GT.U32.AND P5, PT, R46, R38, PT ;  /* 0x000000262e00720c */ /* 0x000fe40003fa4070 */
[----:B------:R-:W-:Y:S01]  /*1b2e0*/  IMAD.MOV R43, RZ, RZ, -R43 ;  /* 0x000000ffff2b7224 */ /* 0x000fe200078e0a2b */
[----:B------:R0:W-:Y:S01]  /*1b2f0*/  STL [R1+0x60], R4 ;  /* 0x0000600401007387 */ /* 0x0001e20000100800 */
[----:B------:R-:W-:-:S04]  /*1b300*/  IMAD.HI.U32 R42, R49, R32, RZ ;  /* 0x00000020312a7227 */ /* 0x000fc800078e00ff */
[----:B------:R-:W-:Y:S02]  /*1b310*/  VIADD R51, R0, 0x2f ;  /* 0x0000002f00337836 */ /* 0x000fe40000000000 */
[C---:B------:R-:W-:Y:S02]  /*1b320*/  IMAD R37, R46.reuse, R43, R37 ;  /* 0x0000002b2e257224 */ /* 0x040fe400078e0225 */
[----:B------:R-:W-:Y:S01]  /*1b330*/  @!P0 IMAD.IADD R39, R39, 0x1, -R46 ;  /* 0x0000000127278824 */ /* 0x000fe200078e0a2e */
[----:B------:R-:W-:Y:S01]  /*1b340*/  IABS R43, R51 ;  /* 0x00000033002b7213 */ /* 0x000fe20000000000 */
[----:B0-----:R-:W-:Y:S01]  /*1b350*/  IMAD.MOV.U32 R4, RZ, RZ, R41 ;  /* 0x000000ffff047224 */ /* 0x001fe200078e0029 */
[C---:B------:R-:W-:Y:S01]  /*1b360*/  ISETP.GT.U32.AND P0, PT, R46.reuse, R37, PT ;  /* 0x000000252e00720c */ /* 0x040fe20003f04070 */
[----:B------:R-:W-:Y:S02]  /*1b370*/  IMAD.MOV R42, RZ, RZ, -R42 ;  /* 0x000000ffff2a7224 */ /* 0x000fe400078e0a2a */
[----:B------:R-:W-:Y:S01]  /*1b380*/  @!P4 IMAD.MOV R4, RZ, RZ, -R4 ;  /* 0x000000ffff04c224 */ /* 0x000fe200078e0a04 */
[----:B------:R-:W-:Y:S01]  /*1b390*/  ISETP.GT.U32.AND P4, PT, R46, R33, PT ;  /* 0x000000212e00720c */ /* 0x000fe20003f84070 */
[----:B------:R-:W-:Y:S01]  /*1b3a0*/  @!P2 IMAD.IADD R40, R40, 0x1, -R46 ;  /* 0x000000012828a824 */ /* 0x000fe200078e0a2e */
[----:B------:R-:W-:Y:S01]  /*1b3b0*/  ISETP.GE.AND P2, PT, R53, RZ, PT ;  /* 0x000000ff3500720c */ /* 0x000fe20003f46270 */
[----:B------:R-:W-:Y:S01]  /*1b3c0*/  IMAD R32, R46, R42, R32 ;  /* 0x0000002a2e207224 */ /* 0x000fe200078e0220 */
[----:B------:R0:W-:Y:S01]  /*1b3d0*/  STL [R1+0x6c], R4 ;  /* 0x00006c0401007387 */ /* 0x0001e20000100800 */
[----:B------:R-:W-:-:S02]  /*1b3e0*/  IMAD.MOV.U32 R7, RZ, RZ, R40 ;  /* 0x000000ffff077224 */ /* 0x000fc400078e0028 */
[----:B------:R-:W-:Y:S01]  /*1b3f0*/  @!P5 IMAD.IADD R38, R38, 0x1, -R46 ;  /* 0x000000012626d824 */ /* 0x000fe200078e0a2e */
[----:B------:R-:W-:Y:S01]  /*1b400*/  ISETP.GE.AND P5, PT, R52, RZ, PT ;  /* 0x000000ff3400720c */ /* 0x000fe20003fa6270 */
[----:B------:R-:W-:-:S04]  /*1b410*/  IMAD.HI.U32 R41, R49, R43, RZ ;  /* 0x0000002b31297227 */ /* 0x000fc800078e00ff */
[----:B------:R-:W-:Y:S02]  /*1b420*/  @!P6 IMAD.MOV R7, RZ, RZ, -R7 ;  /* 0x000000ffff07e224 */ /* 0x000fe400078e0a07 */
[----:B0-----:R-:W-:Y:S02]  /*1b430*/  IMAD.MOV.U32 R4, RZ, RZ, R39 ;  /* 0x000000ffff047224 */ /* 0x001fe400078e0027 */
[----:B------:R-:W-:Y:S01]  /*1b440*/  IMAD.MOV R41, RZ, RZ, -R41 ;  /* 0x000000ffff297224 */ /* 0x000fe200078e0a29 */
[----:B------:R0:W-:Y:S01]  /*1b450*/  STL [R1+0x64], R7 ;  /* 0x0000640701007387 */ /* 0x0001e20000100800 */
[----:B------:R-:W-:Y:S01]  /*1b460*/  @!P1 IMAD.MOV R4, RZ, RZ, -R4 ;  /* 0x000000ffff049224 */ /* 0x000fe200078e0a04 */
[----:B------:R-:W-:Y:S01]  /*1b470*/  ISETP.GT.U32.AND P1, PT, R46, R32, PT ;  /* 0x000000202e00720c */ /* 0x000fe20003f24070 */
[--C-:B------:R-:W-:Y:S01]  /*1b480*/  @!P3 IMAD.IADD R36, R36, 0x1, -R46.reuse ;  /* 0x000000012424b824 */ /* 0x100fe200078e0a2e */
[----:B------:R-:W-:Y:S01]  /*1b490*/  ISETP.GE.AND P3, PT, R50, RZ, PT ;  /* 0x000000ff3200720c */ /* 0x000fe20003f66270 */
[----:B------:R-:W-:Y:S01]  /*1b4a0*/  @!P4 IMAD.IADD R33, R33, 0x1, -R46 ;  /* 0x000000012121c824 */ /* 0x000fe200078e0a2e */
[----:B------:R1:W-:Y:S01]  /*1b4b0*/  STL [R1+0x68], R4 ;  /* 0x0000680401007387 */ /* 0x0003e20000100800 */
[----:B------:R-:W-:Y:S01]  /*1b4c0*/  VIADD R50, R0, 0x2e ;  /* 0x0000002e00327836 */ /* 0x000fe20000000000 */
[----:B------:R-:W-:Y:S01]  /*1b4d0*/  ISETP.GE.AND P4, PT, R48, RZ, PT ;  /* 0x000000ff3000720c */ /* 0x000fe20003f86270 */
[----:B------:R-:W-:-:S02]  /*1b4e0*/  IMAD R43, R46, R41, R43 ;  /* 0x000000292e2b7224 */ /* 0x000fc400078e022b */
[----:B------:R-:W-:Y:S01]  /*1b4f0*/  @!P0 IMAD.IADD R37, R37, 0x1, -R46 ;  /* 0x0000000125258824 */ /* 0x000fe200078e0a2e */
[----:B------:R-:W-:Y:S01]  /*1b500*/  ISETP.GT.U32.AND P0, PT, R46, R33, PT ;  /* 0x000000212e00720c */ /* 0x000fe20003f04070 */
[----:B0-----:R-:W-:Y:S01]  /*1b510*/  IMAD.MOV.U32 R7, RZ, RZ, R38 ;  /* 0x000000ffff077224 */ /* 0x001fe200078e0026 */
[----:B------:R-:W-:Y:S01]  /*1b520*/  IABS R42, R50 ;  /* 0x00000032002a7213 */ /* 0x000fe20000000000 */
[----:B------:R-:W-:Y:S01]  /*1b530*/  @!P1 IMAD.IADD R32, R32, 0x1, -R46 ;  /* 0x0000000120209824 */ /* 0x000fe200078e0a2e */
[C---:B------:R-:W-:Y:S01]  /*1b540*/  ISETP.GT.U32.AND P6, PT, R46.reuse, R37, PT ;  /* 0x000000252e00720c */ /* 0x040fe20003fc4070 */
[----:B-1----:R-:W-:Y:S02]  /*1b550*/  IMAD.MOV.U32 R4, RZ, RZ, R36 ;  /* 0x000000ffff047224 */ /* 0x002fe400078e0024 */
[----:B------:R-:W-:Y:S01]  /*1b560*/  IMAD.HI.U32 R39, R49, R42, RZ ;  /* 0x0000002a31277227 */ /* 0x000fe200078e00ff */
[----:B------:R-:W-:-:S03]  /*1b570*/  ISETP.GT.U32.AND P1, PT, R46, R32, PT ;  /* 0x000000202e00720c */ /* 0x000fc60003f24070 */
[----:B------:R-:W-:Y:S01]  /*1b580*/  @!P5 IMAD.MOV R4, RZ, RZ, -R4 ;  /* 0x000000ffff04d224 */ /* 0x000fe200078e0a04 */
[----:B------:R-:W-:Y:S01]  /*1b590*/  ISETP.GT.U32.AND P5, PT, R46, R43, PT ;  /* 0x0000002b2e00720c */ /* 0x000fe20003fa4070 */
[----:B------:R-:W-:Y:S01]  /*1b5a0*/  @!P2 IMAD.MOV R7, RZ, RZ, -R7 ;  /* 0x000000ffff07a224 */ /* 0x000fe200078e0a07 */
[----:B------:R-:W-:Y:S01]  /*1b5b0*/  ISETP.GE.AND P2, PT, R47, RZ, PT ;  /* 0x000000ff2f00720c */ /* 0x000fe20003f46270 */
[C---:B------:R-:W-:Y:S02]  /*1b5c0*/  VIADD R48, R0.reuse, 0x2d ;  /* 0x0000002d00307836 */ /* 0x040fe40000000000 */
[----:B------:R-:W-:Y:S01]  /*1b5d0*/  @!P0 IMAD.IADD R33, R33, 0x1, -R46 ;  /* 0x0000000121218824 */ /* 0x000fe200078e0a2e */
[----:B------:R-:W-:Y:S01]  /*1b5e0*/  STL [R1+0x1f8], R7 ;  /* 0x0001f80701007387 */ /* 0x000fe20000100800 */
[----:B------:R-:W-:Y:S01]  /*1b5f0*/  IMAD.MOV R39, RZ, RZ, -R39 ;  /* 0x000000ffff277224 */ /* 0x000fe200078e0a27 */
[----:B------:R-:W-:Y:S01]  /*1b600*/  IABS R44, R48 ;  /* 0x00000030002c7213 */ /* 0x000fe20000000000 */
[----:B------:R-:W-:Y:S01]  /*1b610*/  VIADD R47, R0, 0x2c ;  /* 0x0000002c002f7836 */ /* 0x000fe20000000000 */
[----:B------:R0:W-:Y:S01]  /*1b620*/  STL [R1+0x1fc], R4 ;  /* 0x0001fc0401007387 */ /* 0x0001e20000100800 */
[----:B------:R-:W-:Y:S01]  /*1b630*/  IMAD R42, R46, R39, R42 ;  /* 0x000000272e2a7224 */ /* 0x000fe200078e022a */
[----:B------:R-:W-:Y:S01]  /*1b640*/  ISETP.GE.AND P0, PT, R51, RZ, PT ;  /* 0x000000ff3300720c */ /* 0x000fe20003f06270 */
[----:B------:R-:W-:Y:S01]  /*1b650*/  @!P5 IMAD.IADD R43, R43, 0x1, -R46 ;  /* 0x000000012b2bd824 */ /* 0x000fe200078e0a2e */
[----:B------:R-:W-:Y:S01]  /*1b660*/  IABS R36, R47 ;  /* 0x0000002f00247213 */ /* 0x000fe20000000000 */
[----:B------:R-:W-:Y:S01]  /*1b670*/  IMAD.HI.U32 R38, R49, R44, RZ ;  /* 0x0000002c31267227 */ /* 0x000fe200078e00ff */
[----:B------:R-:W-:-:S03]  /*1b680*/  ISETP.GE.AND P5, PT, R48, RZ, PT ;  /* 0x000000ff3000720c */ /* 0x000fc60003fa6270 */
[--C-:B------:R-:W-:Y:S01]  /*1b690*/  @!P1 IMAD.IADD R32, R32, 0x1, -R46.reuse ;  /* 0x0000000120209824 */ /* 0x100fe200078e0a2e */
[----:B------:R-:W-:Y:S01]  /*1b6a0*/  ISETP.GT.U32.AND P1, PT, R46, R42, PT ;  /* 0x0000002a2e00720c */ /* 0x000fe20003f24070 */
[----:B0-----:R-:W-:Y:S02]  /*1b6b0*/  IMAD.MOV.U32 R4, RZ, RZ, R33 ;  /* 0x000000ffff047224 */ /* 0x001fe400078e0021 */
[----:B------:R-:W-:Y:S01]  /*1b6c0*/  @!P6 IMAD.IADD R37, R37, 0x1, -R46 ;  /* 0x000000012525e824 */ /* 0x000fe200078e0a2e */
[----:B------:R-:W-:Y:S01]  /*1b6d0*/  ISETP.GE.AND P6, PT, R50, RZ, PT ;  /* 0x000000ff3200720c */ /* 0x000fe20003fc6270 */
[----:B------:R-:W-:Y:S01]  /*1b6e0*/  @!P3 IMAD.MOV R4, RZ, RZ, -R4 ;  /* 0x000000ffff04b224 */ /* 0x000fe200078e0a04 */
[C---:B------:R-:W-:Y:S01]  /*1b6f0*/  ISETP.GT.U32.AND P3, PT, R46.reuse, R43, PT ;  /* 0x0000002b2e00720c */ /* 0x040fe20003f64070 */
[----:B------:R-:W-:Y:S02]  /*1b700*/  IMAD.MOV R38, RZ, RZ, -R38 ;  /* 0x000000ffff267224 */ /* 0x000fe400078e0a26 */
[----:B------:R-:W-:Y:S01]  /*1b710*/  IMAD.MOV.U32 R7, RZ, RZ, R37 ;  /* 0x000000ffff077224 */ /* 0x000fe200078e0025 */
[----:B------:R0:W-:Y:S01]  /*1b720*/  STL [R1+0x1f4], R4 ;  /* 0x0001f40401007387 */ /* 0x0001e20000100800 */
[----:B------:R-:W-:-:S02]  /*1b730*/  IMAD R44, R46, R38, R44 ;  /* 0x000000262e2c7224 */ /* 0x000fc400078e022c */
[----:B------:R-:W-:-:S04]  /*1b740*/  IMAD.HI.U32 R33, R49, R36, RZ ;  /* 0x0000002431217227 */ /* 0x000fc800078e00ff */
[----:B------:R-:W-:Y:S01]  /*1b750*/  @!P4 IMAD.MOV R7, RZ, RZ, -R7 ;  /* 0x000000ffff07c224 */ /* 0x000fe200078e0a07 */
[----:B------:R-:W-:Y:S01]  /*1b760*/  ISETP.GE.AND P4, PT, R47, RZ, PT ;  /* 0x000000ff2f00720c */ /* 0x000fe20003f86270 */
[----:B------:R-:W-:Y:S02]  /*1b770*/  IMAD.MOV R33, RZ, RZ, -R33 ;  /* 0x000000ffff217224 */ /* 0x000fe400078e0a21 */
[----:B0-----:R-:W-:Y:S01]  /*1b780*/  IMAD.MOV.U32 R4, RZ, RZ, R32 ;  /* 0x000000ffff047224 */ /* 0x001fe200078e0020 */
[----:B------:R-:W-:Y:S01]  /*1b790*/  STL [R1+0x1d8], R7 ;  /* 0x0001d80701007387 */ /* 0x000fe20000100800 */
[----:B------:R-:W-:Y:S02]  /*1b7a0*/  @!P3 IMAD.IADD R43, R43, 0x1, -R46 ;  /* 0x000000012b2bb824 */ /* 0x000fe400078e0a2e */
[----:B------:R-:W-:Y:S01]  /*1b7b0*/  @!P2 IMAD.MOV R4, RZ, RZ, -R4 ;  /* 0x000000ffff04a224 */ /* 0x000fe200078e0a04 */
[----:B------:R-:W-:Y:S01]  /*1b7c0*/  ISETP.GT.U32.AND P2, PT, R46, R44, PT ;  /* 0x0000002c2e00720c */ /* 0x000fe20003f44070 */
[----:B------:R-:W-:-:S02]  /*1b7d0*/  @!P1 IMAD.IADD R42, R42, 0x1, -R46 ;  /* 0x000000012a2a9824 */ /* 0x000fc400078e0a2e */
[----:B------:R-:W-:Y:S01]  /*1b7e0*/  IMAD R36, R46, R33, R36 ;  /* 0x000000212e247224 */ /* 0x000fe200078e0224 */
[----:B------:R0:W-:Y:S01]  /*1b7f0*/  STL [R1+0x1e8], R4 ;  /* 0x0001e80401007387 */ /* 0x0001e20000100800 */
[----:B------:R-:W-:Y:S01]  /*1b800*/  VIADD R47, R0, 0x2a ;  /* 0x0000002a002f7836 */ /* 0x000fe20000000000 */
[----:B------:R-:W-:Y:S01]  /*1b810*/  ISETP.GT.U32.AND P1, PT, R46, R42, PT ;  /* 0x0000002a2e00720c */ /* 0x000fe20003f24070 */
[C---:B------:R-:W-:Y:S02]  /*1b820*/  VIADD R48, R0.reuse, 0x2b ;  /* 0x0000002b00307836 */ /* 0x040fe40000000000 */
[C---:B------:R-:W-:Y:S01]  /*1b830*/  VIADD R52, R0.reuse, 0x29 ;  /* 0x0000002900347836 */ /* 0x040fe20000000000 */
[----:B------:R-:W-:Y:S01]  /*1b840*/  IABS R32, R47 ;  /* 0x0000002f00207213 */ /* 0x000fe20000000000 */
[----:B------:R-:W-:Y:S01]  /*1b850*/  VIADD R50, R0, 0x28 ;  /* 0x0000002800327836 */ /* 0x000fe20000000000 */
[----:B------:R-:W-:Y:S01]  /*1b860*/  IABS R33, R48 ;  /* 0x0000003000217213 */ /* 0x000fe20000000000 */
[----:B------:R-:W-:Y:S01]  /*1b870*/  @!P2 IMAD.IADD R44, R44, 0x1, -R46 ;  /* 0x000000012c2ca824 */ /* 0x000fe200078e0a2e */
[----:B------:R-:W-:Y:S01]  /*1b880*/  IABS R40, R52 ;  /* 0x0000003400287213 */ /* 0x000fe20000000000 */
[----:B0-----:R-:W-:Y:S01]  /*1b890*/  IMAD.MOV.U32 R4, RZ, RZ, R43 ;  /* 0x000000ffff047224 */ /* 0x001fe200078e002b */
[----:B------:R-:W-:Y:S01]  /*1b8a0*/  IABS R37, R50 ;  /* 0x0000003200257213 */ /* 0x000fe20000000000 */
[----:B------:R-:W-:Y:S01]  /*1b8b0*/  IMAD.HI.U32 R41, R49, R32, RZ ;  /* 0x0000002031297227 */ /* 0x000fe200078e00ff */
[----:B------:R-:W-:-:S02]  /*1b8c0*/  ISETP.GT.U32.AND P2, PT, R46, R44, PT ;  /* 0x0000002c2e00720c */ /* 0x000fc40003f44070 */
[----:B------:R-:W-:Y:S01]  /*1b8d0*/  ISETP.GE.AND P3, PT, R48, RZ, PT ;  /* 0x000000ff3000720c */ /* 0x000fe20003f66270 */
[----:B------:R-:W-:Y:S01]  /*1b8e0*/  @!P0 IMAD.MOV R4, RZ, RZ, -R4 ;  /* 0x000000ffff048224 */ /* 0x000fe200078e0a04 */
[----:B------:R-:W-:Y:S01]  /*1b8f0*/  ISETP.GT.U32.AND P0, PT, R46, R36, PT ;  /* 0x000000242e00720c */ /* 0x000fe20003f04070 */
[----:B------:R-:W-:-:S03]  /*1b900*/  IMAD.HI.U32 R45, R49, R33, RZ ;  /* 0x00000021312d7227 */ /* 0x000fc600078e00ff */
[----:B------:R0:W-:Y:S01]  /*1b910*/  STL [R1+0x1dc], R4 ;  /* 0x0001dc0401007387 */ /* 0x0001e20000100800 */
[----:B------:R-:W-:Y:S01]  /*1b920*/  @!P1 IMAD.IADD R42, R42, 0x1, -R46 ;  /* 0x000000012a2a9824 */ /* 0x000fe200078e0a2e */
[----:B------:R-:W-:Y:S01]  /*1b930*/  ISETP.GE.AND P1, PT, R47, RZ, PT ;  /* 0x000000ff2f00720c */ /* 0x000fe20003f26270 */
[----:B------:R-:W-:Y:S02]  /*1b940*/  IMAD.MOV R41, RZ, RZ, -R41 ;  /* 0x000000ffff297224 */ /* 0x000fe400078e0a29 */
[----:B------:R-:W-:Y:S02]  /*1b950*/  IMAD.MOV R43, RZ, RZ, -R45 ;  /* 0x000000ffff2b7224 */ /* 0x000fe400078e0a2d */
[----:B------:R-:W-:Y:S02]  /*1b960*/  IMAD R32, R46, R41, R32 ;  /* 0x000000292e207224 */ /* 0x000fe400078e0220 */
[----:B------:R-:W-:Y:S02]  /*1b970*/  @!P0 IMAD.IADD R36, R36, 0x1, -R46 ;  /* 0x0000000124248824 */ /* 0x000fe400078e0a2e */
[----:B0-----:R-:W-:Y:S01]  /*1b980*/  IMAD.MOV.U32 R4, RZ, RZ, R42 ;  /* 0x000000ffff047224 */ /* 0x001fe200078e002a */
[C---:B------:R-:W-:Y:S01]  /*1b990*/  ISETP.GT.U32.AND P0, PT, R46.reuse, R32, PT ;  /* 0x000000202e00720c */ /* 0x040fe20003f04070 */
[----:B------:R-:W-:-:S02]  /*1b9a0*/  IMAD R33, R46, R43, R33 ;  /* 0x0000002b2e217224 */ /* 0x000fc400078e0221 */
[----:B------:R-:W-:Y:S01]  /*1b9b0*/  @!P6 IMAD.MOV R4, RZ, RZ, -R4 ;  /* 0x000000ffff04e224 */ /* 0x000fe200078e0a04 */
[----:B------:R-:W-:Y:S01]  /*1b9c0*/  ISETP.GT.U32.AND P6, PT, R46, R36, PT ;  /* 0x000000242e00720c */ /* 0x000fe20003fc4070 */
[----:B------:R-:W-:-:S03]  /*1b9d0*/  IMAD.HI.U32 R38, R49, R40, RZ ;  /* 0x0000002831267227 */ /* 0x000fc600078e00ff */
[----:B------:R0:W-:Y:S01]  /*1b9e0*/  STL [R1+0x1a8], R4 ;  /* 0x0001a80401007387 */ /* 0x0001e20000100800 */
[----:B------:R-:W-:-:S04]  /*1b9f0*/  IMAD.HI.U32 R39, R49, R37, RZ ;  /* 0x0000002531277227 */ /* 0x000fc800078e00ff */
[----:B------:R-:W-:Y:S01]  /*1ba00*/  @!P2 IMAD.IADD R44, R44, 0x1, -R46 ;  /* 0x000000012c2ca824 */ /* 0x000fe200078e0a2e */
[----:B------:R-:W-:Y:S01]  /*1ba10*/  ISETP.GT.U32.AND P2, PT, R46, R33, PT ;  /* 0x000000212e00720c */ /* 0x000fe20003f44070 */
[C---:B------:R-:W-:Y:S02]  /*1ba20*/  VIADD R51, R0.reuse, 0x25 ;  /* 0x0000002500337836 */ /* 0x040fe40000000000 */
[----:B------:R-:W-:Y:S02]  /*1ba30*/  IMAD.MOV R38, RZ, RZ, -R38 ;  /* 0x000000ffff267224 */ /* 0x000fe400078e0a26 */
[----:B------:R-:W-:Y:S01]  /*1ba40*/  IMAD.MOV R39, RZ, RZ, -R39 ;  /* 0x000000ffff277224 */ /* 0x000fe200078e0a27 */
[----:B------:R-:W-:Y:S01]  /*1ba50*/  IABS R43, R51 ;  /* 0x00000033002b7213 */ /* 0x000fe20000000000 */
[----:B------:R-:W-:Y:S02]  /*1ba60*/  VIADD R54, R0, 0x26 ;  /* 0x0000002600367836 */ /* 0x000fe40000000000 */
[----:B------:R-:W-:-:S02]  /*1ba70*/  IMAD R40, R46, R38, R40 ;  /* 0x000000262e287224 */ /* 0x000fc400078e0228 */
[----:B------:R-:W-:Y:S01]  /*1ba80*/  IMAD R37, R46, R39, R37 ;  /* 0x000000272e257224 */ /* 0x000fe200078e0225 */
[----:B------:R-:W-:Y:S01]  /*1ba90*/  IABS R38, R54 ;  /* 0x0000003600267213 */ /* 0x000fe20000000000 */
[----:B------:R-:W-:Y:S02]  /*1baa0*/  VIADD R55, R0, 0x27 ;  /* 0x0000002700377836 */ /* 0x000fe40000000000 */
[----:B------:R-:W-:Y:S01]  /*1bab0*/  @!P6 IMAD.IADD R36, R36, 0x1, -R46 ;  /* 0x000000012424e824 */ /* 0x000fe200078e0a2e */
[----:B------:R-:W-:Y:S01]  /*1bac0*/  ISETP.GT.U32.AND P6, PT, R46, R37, PT ;  /* 0x000000252e00720c */ /* 0x000fe20003fc4070 */
[----:B------:R-:W-:Y:S01]  /*1bad0*/  IMAD.MOV.U32 R42, RZ, RZ, R43 ;  /* 0x000000ffff2a7224 */ /* 0x000fe200078e002b */
[----:B------:R-:W-:Y:S01]  /*1bae0*/  IABS R39, R55 ;  /* 0x0000003700277213 */ /* 0x000fe20000000000 */
[----:B------:R-:W-:-:S04]  /*1baf0*/  IMAD.HI.U32 R43, R49, R38, RZ ;  /* 0x00000026312b7227 */ /* 0x000fc800078e00ff */
[--C-:B------:R-:W-:Y:S02]  /*1bb00*/  @!P0 IMAD.IADD R32, R32, 0x1, -R46.reuse ;  /* 0x0000000120208824 */ /* 0x100fe400078e0a2e */
[----:B------:R-:W-:Y:S02]  /*1bb10*/  @!P2 IMAD.IADD R33, R33, 0x1, -R46 ;  /* 0x000000012121a824 */ /* 0x000fe400078e0a2e */
[----:B0-----:R-:W-:Y:S01]  /*1bb20*/  IMAD.MOV.U32 R4, RZ, RZ, R44 ;  /* 0x000000ffff047224 */ /* 0x001fe200078e002c */
[C---:B------:R-:W-:Y:S01]  /*1bb30*/  ISETP.GT.U32.AND P0, PT, R46.reuse, R32, PT ;  /* 0x000000202e00720c */ /* 0x040fe20003f04070 */
[----:B------:R-:W-:Y:S01]  /*1bb40*/  IMAD.MOV R43, RZ, RZ, -R43 ;  /* 0x000000ffff2b7224 */ /* 0x000fe200078e0a2b */
[----:B------:R-:W-:Y:S01]  /*1bb50*/  ISETP.GT.U32.AND P2, PT, R46, R33, PT ;  /* 0x000000212e00720c */ /* 0x000fe20003f44070 */
[----:B------:R-:W-:-:S04]  /*1bb60*/  IMAD.HI.U32 R47, R49, R39, RZ ;  /* 0x00000027312f7227 */ /* 0x000fc800078e00ff */
[----:B------:R-:W-:Y:S01]  /*1bb70*/  @!P5 IMAD.MOV R4, RZ, RZ, -R4 ;  /* 0x000000ffff04d224 */ /* 0x000fe200078e0a04 */
[C---:B------:R-:W-:Y:S01]  /*1bb80*/  ISETP.GT.U32.AND P5, PT, R46.reuse, R40, PT ;  /* 0x000000282e00720c */ /* 0x040fe20003fa4070 */
[C---:B------:R-:W-:Y:S02]  /*1bb90*/  IMAD R38, R46.reuse, R43, R38 ;  /* 0x0000002b2e267224 */ /* 0x040fe400078e0226 */
[----:B------:R-:W-:Y:S01]  /*1bba0*/  IMAD.MOV R47, RZ, RZ, -R47 ;  /* 0x000000ffff2f7224 */ /* 0x000fe200078e0a2f */
[----:B------:R0:W-:Y:S01]  /*1bbb0*/  STL [R1+0x1a4], R4 ;  /* 0x0001a40401007387 */ /* 0x0001e20000100800 */
[----:B------:R-:W-:Y:S01]  /*1bbc0*/  @!P6 IMAD.IADD R37, R37, 0x1, -R46 ;  /* 0x000000012525e824 */ /* 0x000fe200078e0a2e */
[C---:B------:R-:W-:Y:S01]  /*1bbd0*/  ISETP.GT.U32.AND P6, PT, R46.reuse, R38, PT ;  /* 0x000000262e00720c */ /* 0x040fe20003fc4070 */
[----:B------:R-:W-:Y:S02]  /*1bbe0*/  IMAD R39, R46, R47, R39 ;  /* 0x0000002f2e277224 */ /* 0x000fe400078e0227 */
[----:B------:R-:W-:-:S04]  /*1bbf0*/  IMAD.HI.U32 R44, R49, R42, RZ ;  /* 0x0000002a312c7227 */ /* 0x000fc800078e00ff */
[----:B------:R-:W-:Y:S01]  /*1bc00*/  @!P0 IMAD.IADD R32, R32, 0x1, -R46 ;  /* 0x0000000120208824 */ /* 0x000fe200078e0a2e */
[----:B------:R-:W-:Y:S01]  /*1bc10*/  ISETP.GT.U32.AND P0, PT, R46, R39, PT ;  /* 0x000000272e00720c */ /* 0x000fe20003f04070 */
[----:B0-----:R-:W-:Y:S02]  /*1bc20*/  IMAD.MOV.U32 R4, RZ, RZ, R36 ;  /* 0x000000ffff047224 */ /* 0x001fe400078e0024 */
[C---:B------:R-:W-:Y:S02]  /*1bc30*/  VIADD R48, R0.reuse, 0x24 ;  /* 0x0000002400307836 */ /* 0x040fe40000000000 */
[----:B------:R-:W-:Y:S02]  /*1bc40*/  @!P4 IMAD.MOV R4, RZ, RZ, -R4 ;  /* 0x000000ffff04c224 */ /* 0x000fe400078e0a04 */
[----:B------:R-:W-:Y:S01]  /*1bc50*/  @!P2 IMAD.IADD R33, R33, 0x1, -R46 ;  /* 0x000000012121a824 */ /* 0x000fe200078e0a2e */
[----:B------:R-:W-:Y:S01]  /*1bc60*/  IABS R41, R48 ;  /* 0x0000003000297213 */ /* 0x000fe20000000000 */
[----:B------:R-:W-:Y:S01]  /*1bc70*/  IMAD.MOV R44, RZ, RZ, -R44 ;  /* 0x000000ffff2c7224 */ /* 0x000fe200078e0a2c */
[----:B------:R0:W-:Y:S01]  /*1bc80*/  STL [R1+0x178], R4 ;  /* 0x0001780401007387 */ /* 0x0001e20000100800 */
[----:B------:R-:W-:Y:S01]  /*1bc90*/  VIADD R53, R0, 0x23 ;  /* 0x0000002300357836 */ /* 0x000fe20000000000 */
[----:B------:R-:W-:Y:S01]  /*1bca0*/  ISETP.GE.AND P2, PT, R52, RZ, PT ;  /* 0x000000ff3400720c */ /* 0x000fe20003f46270 */
[----:B------:R-:W-:Y:S01]  /*1bcb0*/  @!P5 IMAD.IADD R40, R40, 0x1, -R46 ;  /* 0x000000012828d824 */ /* 0x000fe200078e0a2e */
[----:B------:R-:W-:Y:S01]  /*1bcc0*/  ISETP.GE.AND P5, PT, R50, RZ, PT ;  /* 0x000000ff3200720c */ /* 0x000fe20003fa6270 */
[----:B------:R-:W-:Y:S01]  /*1bcd0*/  IMAD R42, R46, R44, R42 ;  /* 0x0000002c2e2a7224 */ /* 0x000fe200078e022a */
[----:B------:R-:W-:Y:S01]  /*1bce0*/  IABS R44, R53 ;  /* 0x00000035002c7213 */ /* 0x000fe20000000000 */
[----:B------:R-:W-:Y:S01]  /*1bcf0*/  @!P6 IMAD.IADD R38, R38, 0x1, -R46 ;  /* 0x000000012626e824 */ /* 0x000fe200078e0a2e */
[----:B------:R-:W-:Y:S01]  /*1bd00*/  ISETP.GT.U32.AND P4, PT, R46, R40, PT ;  /* 0x000000282e00720c */ /* 0x000fe20003f84070 */
[----:B------:R-:W-:-:S02]  /*1bd10*/  VIADD R50, R0, 0x21 ;  /* 0x0000002100327836 */ /* 0x000fc40000000000 */
[----:B0-----:R-:W-:Y:S02]  /*1bd20*/  IMAD.MOV.U32 R4, RZ, RZ, R33 ;  /* 0x000000ffff047224 */ /* 0x001fe400078e0021 */
[----:B------:R-:W-:Y:S01]  /*1bd30*/  IMAD.HI.U32 R45, R49, R41, RZ ;  /* 0x00000029312d7227 */ /* 0x000fe200078e00ff */
[----:B------:R-:W-:-:S03]  /*1bd40*/  IABS R43, R50 ;  /* 0x00000032002b7213 */ /* 0x000fc60000000000 */
[----:B------:R-:W-:Y:S01]  /*1bd50*/  @!P3 IMAD.MOV R4, RZ, RZ, -R4 ;  /* 0x000000ffff04b224 */ /* 0x000fe200078e0a04 */
[C---:B------:R-:W-:Y:S01]  /*1bd60*/  ISETP.GT.U32.AND P3, PT, R46.reuse, R38, PT ;  /* 0x000000262e00720c */ /* 0x040fe20003f64070 */
[----:B------:R-:W-:Y:S01]  /*1bd70*/  @!P0 IMAD.IADD R39, R39, 0x1, -R46 ;  /* 0x0000000127278824 */ /* 0x000fe200078e0a2e */
[C---:B------:R-:W-:Y:S01]  /*1bd80*/  ISETP.GT.U32.AND P0, PT, R46.reuse, R37, PT ;  /* 0x000000252e00720c */ /* 0x040fe20003f04070 */
[----:B------:R-:W-:Y:S01]  /*1bd90*/  IMAD.HI.U32 R33, R49, R44, RZ ;  /* 0x0000002c31217227 */ /* 0x000fe200078e00ff */
[----:B------:R0:W-:Y:S02]  /*1bda0*/  STL [R1+0x168], R4 ;  /* 0x0001680401007387 */ /* 0x0001e40000100800 */
[----:B------:R-:W-:Y:S01]  /*1bdb0*/  ISETP.GT.U32.AND P6, PT, R46, R39, PT ;  /* 0x000000272e00720c */ /* 0x000fe20003fc4070 */
[----:B------:R-:W-:Y:S02]  /*1bdc0*/  IMAD.MOV R45, RZ, RZ, -R45 ;  /* 0x000000ffff2d7224 */ /* 0x000fe400078e0a2d */
[----:B------:R-:W-:-:S02]  /*1bdd0*/  VIADD R52, R0, 0x22 ;  /* 0x0000002200347836 */ /* 0x000fc40000000000 */
[----:B------:R-:W-:Y:S02]  /*1bde0*/  IMAD.MOV R33, RZ, RZ, -R33 ;  /* 0x000000ffff217224 */ /* 0x000fe400078e0a21 */
[C---:B------:R-:W-:Y:S01]  /*1bdf0*/  IMAD R41, R46.reuse, R45, R41 ;  /* 0x0000002d2e297224 */ /* 0x040fe200078e0229 */
[----:B------:R-:W-:Y:S01]  /*1be00*/  IABS R45, R52 ;  /* 0x00000034002d7213 */ /* 0x000fe20000000000 */
[----:B0-----:R-:W-:Y:S02]  /*1be10*/  IMAD.MOV.U32 R4, RZ, RZ, R32 ;  /* 0x000000ffff047224 */ /* 0x001fe400078e0020 */
[----:B------:R-:W-:Y:S02]  /*1be20*/  IMAD.MOV.U32 R32, RZ, RZ, R43 ;  /* 0x000000ffff207224 */ /* 0x000fe400078e002b */
[----:B------:R-:W-:Y:S01]  /*1be30*/  @!P1 IMAD.MOV R4, RZ, RZ, -R4 ;  /* 0x000000ffff049224 */ /* 0x000fe200078e0a04 */
[C---:B------:R-:W-:Y:S01]  /*1be40*/  ISETP.GT.U32.AND P1, PT, R46.reuse, R42, PT ;  /* 0x0000002a2e00720c */ /* 0x040fe20003f24070 */
[----:B------:R-:W-:-:S02]  /*1be50*/  IMAD R43, R46, R33, R44 ;  /* 0x000000212e2b7224 */ /* 0x000fc400078e022c */
[--C-:B------:R-:W-:Y:S01]  /*1be60*/  @!P4 IMAD.IADD R40, R40, 0x1, -R46.reuse ;  /* 0x000000012828c824 */ /* 0x100fe200078e0a2e */
[----:B------:R-:W-:Y:S01]  /*1be70*/  ISETP.GT.U32.AND P4, PT, R46, R41, PT ;  /* 0x000000292e00720c */ /* 0x000fe20003f84070 */
[----:B------:R-:W-:Y:S01]  /*1be80*/  IMAD.MOV.U32 R36, RZ, RZ, R45 ;  /* 0x000000ffff247224 */ /* 0x000fe200078e002d */
[----:B------:R0:W-:Y:S01]  /*1be90*/  STL [R1+0x158], R4 ;  /* 0x0001580401007387 */ /* 0x0001e20000100800 */
[--C-:B------:R-:W-:Y:S01]  /*1bea0*/  @!P3 IMAD.IADD R38, R38, 0x1, -R46.reuse ;  /* 0x000000012626b824 */ /* 0x100fe200078e0a2e */
[----:B------:R-:W-:Y:S01]  /*1beb0*/  ISETP.GT.U32.AND P3, PT, R46, R43, PT ;  /* 0x0000002b2e00720c */ /* 0x000fe20003f64070 */
[----:B------:R-:W-:Y:S01]  /*1bec0*/  @!P0 IMAD.IADD R37, R37, 0x1, -R46 ;  /* 0x0000000125258824 */ /* 0x000fe200078e0a2e */
[----:B------:R-:W-:Y:S01]  /*1bed0*/  ISETP.GE.AND P0, PT, R55, RZ, PT ;  /* 0x000000ff3700720c */ /* 0x000fe20003f06270 */
[----:B------:R-:W-:Y:S02]  /*1bee0*/  IMAD.MOV.U32 R7, RZ, RZ, R40 ;  /* 0x000000ffff077224 */ /* 0x000fe400078e0028 */
[----:B------:R-:W-:-:S04]  /*1bef0*/  IMAD.HI.U32 R33, R49, R36, RZ ;  /* 0x0000002431217227 */ /* 0x000fc800078e00ff */
[----:B------:R-:W-:Y:S02]  /*1bf00*/  @!P2 IMAD.MOV R7, RZ, RZ, -R7 ;  /* 0x000000ffff07a224 */ /* 0x000fe400078e0a07 */
[--C-:B------:R-:W-:Y:S01]  /*1bf10*/  @!P6 IMAD.IADD R39, R39, 0x1, -R46.reuse ;  /* 0x000000012727e824 */ /* 0x100fe200078e0a2e */
[----:B------:R-:W-:Y:S01]  /*1bf20*/  ISETP.GE.AND P6, PT, R54, RZ, PT ;  /* 0x000000ff3600720c */ /* 0x000fe20003fc6270 */
[----:B------:R-:W-:Y:S01]  /*1bf30*/  IMAD.MOV R33, RZ, RZ, -R33 ;  /* 0x000000ffff217224 */ /* 0x000fe200078e0a21 */
[----:B------:R1:W-:Y:S01]  /*1bf40*/  STL [R1+0x140], R7 ;  /* 0x0001400701007387 */ /* 0x0003e20000100800 */
[----:B------:R-:W-:Y:S01]  /*1bf50*/  @!P1 IMAD.IADD R42, R42, 0x1, -R46 ;  /* 0x000000012a2a9824 */ /* 0x000fe200078e0a2e */
[----:B------:R-:W-:Y:S01]  /*1bf60*/  ISETP.GE.AND P1, PT, R51, RZ, PT ;  /* 0x000000ff3300720c */ /* 0x000fe20003f26270 */
[----:B0-----:R-:W-:Y:S02]  /*1bf70*/  IMAD.MOV.U32 R4, RZ, RZ, R37 ;  /* 0x000000ffff047224 */ /* 0x001fe400078e0025 */
[C---:B------:R-:W-:Y:S01]  /*1bf80*/  IMAD R33, R46.reuse, R33, R36 ;  /* 0x000000212e217224 */ /* 0x040fe200078e0224 */
[----:B------:R-:W-:Y:S01]  /*1bf90*/  ISETP.GT.U32.AND P2, PT, R46, R42, PT ;  /* 0x0000002a2e00720c */ /* 0x000fe20003f44070 */
[----:B------:R-:W-:-:S02]  /*1bfa0*/  @!P3 IMAD.IADD R43, R43, 0x1, -R46 ;  /* 0x000000012b2bb824 */ /* 0x000fc400078e0a2e */
[----:B------:R-:W-:Y:S02]  /*1bfb0*/  @!P5 IMAD.MOV R4, RZ, RZ, -R4 ;  /* 0x000000ffff04d224 */ /* 0x000fe400078e0a04 */
[----:B-1----:R-:W-:Y:S01]  /*1bfc0*/  IMAD.MOV.U32 R7, RZ, RZ, R39 ;  /* 0x000000ffff077224 */ /* 0x002fe200078e0027 */
[----:B------:R-:W-:Y:S01]  /*1bfd0*/  ISETP.GT.U32.AND P3, PT, R46, R43, PT ;  /* 0x0000002b2e00720c */ /* 0x000fe20003f64070 */
[----:B------:R-:W-:Y:S01]  /*1bfe0*/  @!P4 IMAD.IADD R41, R41, 0x1, -R46 ;  /* 0x000000012929c824 */ /* 0x000fe200078e0a2e */
[----:B------:R-:W-:Y:S01]  /*1bff0*/  ISETP.GE.AND P4, PT, R48, RZ, PT ;  /* 0x000000ff3000720c */ /* 0x000fe20003f86270 */
[----:B------:R-:W-:Y:S01]  /*1c000*/  @!P0 IMAD.MOV R7, RZ, RZ, -R7 ;  /* 0x000000ffff078224 */ /* 0x000fe200078e0a07 */
[----:B------:R-:W-:Y:S01]  /*1c010*/  ISETP.GT.U32.AND P0, PT, R46, R33, PT ;  /* 0x000000212e00720c */ /* 0x000fe20003f04070 */
[----:B------:R-:W-:Y:S01]  /*1c020*/  VIADD R48, R0, 0x20 ;  /* 0x0000002000307836 */ /* 0x000fe20000000000 */
[----:B------:R0:W-:Y:S01]  /*1c030*/  STL [R1+0x138], R4 ;  /* 0x0001380401007387 */ /* 0x0001e20000100800 */
[----:B------:R-:W-:Y:S01]  /*1c040*/  IMAD.HI.U32 R44, R49, R32, RZ ;  /* 0x00000020312c7227 */ /* 0x000fe200078e00ff */
[----:B------:R-:W-:-:S02]  /*1c050*/  ISETP.GT.U32.AND P5, PT, R46, R41, PT ;  /* 0x000000292e00720c */ /* 0x000fc40003fa4070 */
[----:B------:R-:W-:Y:S01]  /*1c060*/  IABS R36, R48 ;  /* 0x0000003000247213 */ /* 0x000fe20000000000 */
[----:B------:R-:W-:Y:S01]  /*1c070*/  VIADD R51, R0, 0x1f ;  /* 0x0000001f00337836 */ /* 0x000fe20000000000 */
[----:B------:R-:W-:Y:S01]  /*1c080*/  STL [R1+0x120], R7 ;  /* 0x0001200701007387 */ /* 0x000fe20000100800 */
[----:B------:R-:W-:Y:S02]  /*1c090*/  IMAD.MOV R44, RZ, RZ, -R44 ;  /* 0x000000ffff2c7224 */ /* 0x000fe400078e0a2c */
[----:B------:R-:W-:Y:S01]  /*1c0a0*/  @!P2 IMAD.IADD R42, R42, 0x1, -R46 ;  /* 0x000000012a2aa824 */ /* 0x000fe200078e0a2e */
[----:B------:R-:W-:Y:S01]  /*1c0b0*/  IABS R40, R51 ;  /* 0x0000003300287213 */ /* 0x000fe20000000000 */
[----:B0-----:R-:W-:Y:S02]  /*1c0c0*/  IMAD.MOV.U32 R4, RZ, RZ, R38 ;  /* 0x000000ffff047224 */ /* 0x001fe400078e0026 */
[C---:B------:R-:W-:Y:S02]  /*1c0d0*/  IMAD R32, R46.reuse, R44, R32 ;  /* 0x0000002c2e207224 */ /* 0x040fe400078e0220 */
[----:B------:R-:W-:Y:S01]  /*1c0e0*/  @!P6 IMAD.MOV R4, RZ, RZ, -R4 ;  /* 0x000000ffff04e224 */ /* 0x000fe200078e0a04 */
[----:B------:R-:W-:Y:S01]  /*1c0f0*/  ISETP.GE.AND P6, PT, R53, RZ, PT ;  /* 0x000000ff3500720c */ /* 0x000fe20003fc6270 */
[----:B------:R-:W-:Y:S01]  /*1c100*/  IMAD.HI.U32 R44, R49, R36, RZ ;  /* 0x00000024312c7227 */ /* 0x000fe200078e00ff */
[----:B------:R-:W-:-:S02]  /*1c110*/  ISETP.GT.U32.AND P2, PT, R46, R32, PT ;  /* 0x000000202e00720c */ /* 0x000fc40003f44070 */
[----:B------:R0:W-:Y:S01]  /*1c120*/  STL [R1+0x118], R4 ;  /* 0x0001180401007387 */ /* 0x0001e20000100800 */
[----:B------:R-:W-:Y:S01]  /*1c130*/  @!P0 IMAD.IADD R33, R33, 0x1, -R46 ;  /* 0x0000000121218824 */ /* 0x000fe200078e0a2e */
[----:B------:R-:W-:Y:S01]  /*1c140*/  ISETP.GE.AND P0, PT, R48, RZ, PT ;  /* 0x000000ff3000720c */ /* 0x000fe20003f06270 */
[----:B------:R-:W-:Y:S02]  /*1c150*/  IMAD.MOV.U32 R37, RZ, RZ, R40 ;  /* 0x000000ffff257224 */ /* 0x000fe400078e0028 */
[----:B------:R-:W-:Y:S01]  /*1c160*/  @!P3 IMAD.IADD R43, R43, 0x1, -R46 ;  /* 0x000000012b2bb824 */ /* 0x000fe200078e0a2e */
[----:B------:R-:W-:Y:S01]  /*1c170*/  ISETP.GE.AND P3, PT, R50, RZ, PT ;  /* 0x000000ff3200720c */ /* 0x000fe20003f66270 */
[----:B------:R-:W-:Y:S02]  /*1c180*/  IMAD.MOV R44, RZ, RZ, -R44 ;  /* 0x000000ffff2c7224 */ /* 0x000fe400078e0a2c */
[----:B------:R-:W-:Y:S01]  /*1c190*/  @!P5 IMAD.IADD R41, R41, 0x1, -R46 ;  /* 0x000000012929d824 */ /* 0x000fe200078e0a2e */
[----:B------:R-:W-:Y:S01]  /*1c1a0*/  ISETP.GE.AND P5, PT, R52, RZ, PT ;  /* 0x000000ff3400720c */ /* 0x000fe20003fa6270 */
[----:B0-----:R-:W-:-:S02]  /*1c1b0*/  IMAD.MOV.U32 R4, RZ, RZ, R42 ;  /* 0x000000ffff047224 */ /* 0x001fc400078e002a */
[----:B------:R-:W-:Y:S02]  /*1c1c0*/  VIADD R50, R0, 0x1e ;  /* 0x0000001e00327836 */ /* 0x000fe40000000000 */
[----:B------:R-:W-:Y:S01]  /*1c1d0*/  @!P1 IMAD.MOV R4, RZ, RZ, -R4 ;  /* 0x000000ffff049224 */ /* 0x000fe200078e0a04 */
[C---:B------:R-:W-:Y:S01]  /*1c1e0*/  ISETP.GT.U32.AND P1, PT, R46.reuse, R33, PT ;  /* 0x000000212e00720c */ /* 0x040fe20003f24070 */
[----:B------:R-:W-:Y:S01]  /*1c1f0*/  IMAD.HI.U32 R38, R49, R37, RZ ;  /* 0x0000002531267227 */ /* 0x000fe200078e00ff */
[----:B------:R-:W-:Y:S02]  /*1c200*/  IABS R40, R50 ;  /* 0x0000003200287213 */ /* 0x000fe40000000000 */
[----:B------:R0:W-:Y:S01]  /*1c210*/  STL [R1+0x114], R4 ;  /* 0x0001140401007387 */ /* 0x0001e20000100800 */
[----:B------:R-:W-:Y:S02]  /*1c220*/  IMAD R44, R46, R44, R36 ;  /* 0x0000002c2e2c7224 */ /* 0x000fe400078e0224 */
[----:B------:R-:W-:-:S02]  /*1c230*/  IMAD.MOV.U32 R36, RZ, RZ, R41 ;  /* 0x000000ffff247224 */ /* 0x000fc400078e0029 */
[----:B------:R-:W-:Y:S02]  /*1c240*/  IMAD.MOV R38, RZ, RZ, -R38 ;  /* 0x000000ffff267224 */ /* 0x000fe400078e0a26 */
[----:B------:R-:W-:Y:S01]  /*1c250*/  @!P4 IMAD.MOV R36, RZ, RZ, -R36 ;  /* 0x000000ffff24c224 */ /* 0x000fe200078e0a24 */
[C---:B------:R-:W-:Y:S01]  /*1c260*/  ISETP.GT.U32.AND P4, PT, R46.reuse, R44, PT ;  /* 0x0000002c2e00720c */ /* 0x040fe20003f84070 */
[----:B------:R-:W-:Y:S02]  /*1c270*/  IMAD R41, R46, R38, R37 ;  /* 0x000000262e297224 */ /* 0x000fe400078e0225 */
[----:B------:R-:W-:-:S04]  /*1c280*/  IMAD.HI.U32 R37, R49, R40, RZ ;  /* 0x0000002831257227 */ /* 0x000fc800078e00ff */
[----:B------:R-:W-:Y:S02]  /*1c290*/  IMAD.MOV R37, RZ, RZ, -R37 ;  /* 0x000000ffff257224 */ /* 0x000fe400078e0a25 */
[----:B------:R-:W-:Y:S01]  /*1c2a0*/  @!P1 IMAD.IADD R33, R33, 0x1, -R46 ;  /* 0x0000000121219824 */ /* 0x000fe200078e0a2e */
[C---:B------:R-:W-:Y:S01]  /*1c2b0*/  ISETP.GT.U32.AND P1, PT, R46.reuse, R41, PT ;  /* 0x000000292e00720c */ /* 0x040fe20003f24070 */
[----:B------:R-:W-:Y:S02]  /*1c2c0*/  IMAD R40, R46, R37, R40 ;  /* 0x000000252e287224 */ /* 0x000fe400078e0228 */
[----:B------:R-:W-:Y:S02]  /*1c2d0*/  VIADD R48, R0, 0x1d ;  /* 0x0000001d00307836 */ /* 0x000fe40000000000 */
[--C-:B------:R-:W-:Y:S02]  /*1c2e0*/  @!P2 IMAD.IADD R32, R32, 0x1, -R46.reuse ;  /* 0x000000012020a824 */ /* 0x100fe400078e0a2e */
[--C-:B------:R-:W-:Y:S01]  /*1c2f0*/  @!P4 IMAD.IADD R44, R44, 0x1, -R46.reuse ;  /* 0x000000012c2cc824 */ /* 0x100fe200078e0a2e */
[----:B------:R-:W-:Y:S01]  /*1c300*/  ISETP.GT.U32.AND P4, PT, R46, R40, PT ;  /* 0x000000282e00720c */ /* 0x000fe20003f84070 */
[----:B0-----:R-:W-:Y:S01]  /*1c310*/  IMAD.MOV.U32 R4, RZ, RZ, R43 ;  /* 0x000000ffff047224 */ /* 0x001fe200078e002b */
[----:B------:R-:W-:Y:S01]  /*1c320*/  IABS R38, R48 ;  /* 0x0000003000267213 */ /* 0x000fe20000000000 */
[----:B------:R-:W-:Y:S01]  /*1c330*/  VIADD R52, R0, 0x1c ;  /* 0x0000001c00347836 */ /* 0x000fe20000000000 */
[C---:B------:R-:W-:Y:S01]  /*1c340*/  ISETP.GT.U32.AND P2, PT, R46.reuse, R32, PT ;  /* 0x000000202e00720c */ /* 0x040fe20003f44070 */
[----:B------:R-:W-:Y:S01]  /*1c350*/  @!P1 IMAD.IADD R41, R41, 0x1, -R46 ;  /* 0x0000000129299824 */ /* 0x000fe200078e0a2e */
[----:B------:R-:W-:Y:S01]  /*1c360*/  ISETP.GT.U32.AND P1, PT, R46, R44, PT ;  /* 0x0000002c2e00720c */ /* 0x000fe20003f24070 */
[----:B------:R-:W-:Y:S01]  /*1c370*/  IMAD.HI.U32 R43, R49, R38, RZ ;  /* 0x00000026312b7227 */ /* 0x000fe200078e00ff */
[----:B------:R-:W-:-:S03]  /*1c380*/  IABS R42, R52 ;  /* 0x00000034002a7213 */ /* 0x000fc60000000000 */
[----:B------:R-:W-:Y:S02]  /*1c390*/  IMAD.MOV.U32 R37, RZ, RZ, R33 ;  /* 0x000000ffff257224 */ /* 0x000fe400078e0021 */
[----:B------:R-:W-:Y:S02]  /*1c3a0*/  IMAD.MOV R33, RZ, RZ, -R43 ;  /* 0x000000ffff217224 */ /* 0x000fe400078e0a2b */
[----:B------:R-:W-:Y:S02]  /*1c3b0*/  @!P4 IMAD.IADD R40, R40, 0x1, -R46 ;  /* 0x000000012828c824 */ /* 0x000fe400078e0a2e */
[C---:B------:R-:W-:Y:S02]  /*1c3c0*/  IMAD R38, R46.reuse, R33, R38 ;  /* 0x000000212e267224 */ /* 0x040fe400078e0226 */
[----:B------:R-:W-:Y:S01]  /*1c3d0*/  @!P6 IMAD.MOV R4, RZ, RZ, -R4 ;  /* 0x000000ffff04e224 */ /* 0x000fe200078e0a04 */
[----:B------:R-:W-:Y:S01]  /*1c3e0*/  ISETP.GT.U32.AND P4, PT, R46, R40, PT ;  /* 0x000000282e00720c */ /* 0x000fe20003f84070 */
[----:B------:R-:W-:Y:S01]  /*1c3f0*/  @!P2 IMAD.IADD R32, R32, 0x1, -R46 ;  /* 0x000000012020a824 */ /* 0x000fe200078e0a2e */
[----:B------:R-:W-:Y:S01]  /*1c400*/  ISETP.GE.AND P2, PT, R50, RZ, PT ;  /* 0x000000ff3200720c */ /* 0x000fe20003f46270 */
[----:B------:R-:W-:Y:S01]  /*1c410*/  VIADD R50, R0, 0x1b ;  /* 0x0000001b00327836 */ /* 0x000fe20000000000 */
[----:B------:R0:W-:Y:S01]  /*1c420*/  STL [R1+0x110], R4 ;  /* 0x0001100401007387 */ /* 0x0001e20000100800 */
[----:B------:R-:W-:Y:S01]  /*1c430*/  IMAD.HI.U32 R45, R49, R42, RZ ;  /* 0x0000002a312d7227 */ /* 0x000fe200078e00ff */
[----:B------:R-:W-:-:S02]  /*1c440*/  ISETP.GE.AND P6, PT, R51, RZ, PT ;  /* 0x000000ff3300720c */ /* 0x000fc40003fc6270 */
[----:B------:R-:W-:Y:S01]  /*1c450*/  IABS R39, R50 ;  /* 0x0000003200277213 */ /* 0x000fe20000000000 */
[----:B------:R-:W-:Y:S01]  /*1c460*/  @!P1 IMAD.IADD R44, R44, 0x1, -R46 ;  /* 0x000000012c2c9824 */ /* 0x000fe200078e0a2e */
[C---:B------:R-:W-:Y:S01]  /*1c470*/  ISETP.GT.U32.AND P1, PT, R46.reuse, R38, PT ;  /* 0x000000262e00720c */ /* 0x040fe20003f24070 */
[----:B------:R-:W-:Y:S02]  /*1c480*/  IMAD.MOV R45, RZ, RZ, -R45 ;  /* 0x000000ffff2d7224 */ /* 0x000fe400078e0a2d */
[----:B------:R-:W-:Y:S01]  /*1c490*/  @!P5 IMAD.MOV R37, RZ, RZ, -R37 ;  /* 0x000000ffff25d224 */ /* 0x000fe200078e0a25 */
[C---:B------:R-:W-:Y:S01]  /*1c4a0*/  ISETP.GT.U32.AND P5, PT, R46.reuse, R41, PT ;  /* 0x000000292e00720c */ /* 0x040fe20003fa4070 */
[----:B0-----:R-:W-:Y:S02]  /*1c4b0*/  IMAD.MOV.U32 R4, RZ, RZ, R32 ;  /* 0x000000ffff047224 */ /* 0x001fe400078e0020 */
[----:B------:R-:W-:Y:S01]  /*1c4c0*/  IMAD R42, R46, R45, R42 ;  /* 0x0000002d2e2a7224 */ /* 0x000fe200078e022a */
[----:B------:R-:W-:Y:S01]  /*1c4d0*/  IABS R45, R2 ;  /* 0x00000002002d7213 */ /* 0x000fe20000000000 */
[----:B------:R-:W-:Y:S01]  /*1c4e0*/  @!P3 IMAD.MOV R4, RZ, RZ, -R4 ;  /* 0x000000ffff04b224 */ /* 0x000fe200078e0a04 */
[----:B------:R-:W-:Y:S01]  /*1c4f0*/  ISETP.GE.AND P3, PT, R48, RZ, PT ;  /* 0x000000ff3000720c */ /* 0x000fe20003f66270 */
[----:B------:R-:W-:-:S02]  /*1c500*/  VIADD R48, R0, 0x1a ;  /* 0x0000001a00307836 */ /* 0x000fc40000000000 */
[----:B------:R-:W-:Y:S01]  /*1c510*/  IMAD.HI.U32 R33, R49, R39, RZ ;  /* 0x0000002731217227 */ /* 0x000fe200078e00ff */
[----:B------:R0:W-:Y:S02]  /*1c520*/  STL [R1+0x108], R4 ;  /* 0x0001080401007387 */ /* 0x0001e40000100800 */
[----:B------:R-:W-:Y:S01]  /*1c530*/  IABS R32, R48 ;  /* 0x0000003000207213 */ /* 0x000fe20000000000 */
[--C-:B------:R-:W-:Y:S01]  /*1c540*/  @!P4 IMAD.IADD R40, R40, 0x1, -R46.reuse ;  /* 0x000000012828c824 */ /* 0x100fe200078e0a2e */
[----:B------:R-:W-:Y:S01]  /*1c550*/  ISETP.GT.U32.AND P4, PT, R46, R42, PT ;  /* 0x0000002a2e00720c */ /* 0x000fe20003f84070 */
[----:B------:R-:W-:Y:S02]  /*1c560*/  IMAD.MOV R33, RZ, RZ, -R33 ;  /* 0x000000ffff217224 */ /* 0x000fe400078e0a21 */
[----:B------:R-:W-:Y:S02]  /*1c570*/  @!P1 IMAD.IADD R38, R38, 0x1, -R46 ;  /* 0x0000000126269824 */ /* 0x000fe400078e0a2e */
[----:B------:R-:W-:-:S02]  /*1c580*/  IMAD R39, R46, R33, R39 ;  /* 0x000000212e277224 */ /* 0x000fc400078e0227 */
[----:B0-----:R-:W-:Y:S01]  /*1c590*/  IMAD.MOV.U32 R4, RZ, RZ, R44 ;  /* 0x000000ffff047224 */ /* 0x001fe200078e002c */
[----:B------:R-:W-:Y:S01]  /*1c5a0*/  ISETP.GT.U32.AND P1, PT, R46, R38, PT ;  /* 0x000000262e00720c */ /* 0x000fe20003f24070 */
[----:B------:R-:W-:-:S04]  /*1c5b0*/  IMAD.HI.U32 R33, R49, R32, RZ ;  /* 0x0000002031217227 */ /* 0x000fc800078e00ff */
[----:B------:R-:W-:Y:S01]  /*1c5c0*/  @!P0 IMAD.MOV R4, RZ, RZ, -R4 ;  /* 0x000000ffff048224 */ /* 0x000fe200078e0a04 */
[----:B------:R-:W-:Y:S01]  /*1c5d0*/  ISETP.GT.U32.AND P0, PT, R46, R39, PT ;  /* 0x000000272e00720c */ /* 0x000fe20003f04070 */
[----:B------:R-:W-:Y:S02]  /*1c5e0*/  VIADD R51, R0, 0x19 ;  /* 0x0000001900337836 */ /* 0x000fe40000000000 */
[--C-:B------:R-:W-:Y:S01]  /*1c5f0*/  @!P5 IMAD.IADD R41, R41, 0x1, -R46.reuse ;  /* 0x000000012929d824 */ /* 0x100fe200078e0a2e */
[----:B------:R0:W-:Y:S01]  /*1c600*/  STL [R1+0x74], R4 ;  /* 0x0000740401007387 */ /* 0x0001e20000100800 */
[--C-:B------:R-:W-:Y:S01]  /*1c610*/  @!P4 IMAD.IADD R42, R42, 0x1, -R46.reuse ;  /* 0x000000012a2ac824 */ /* 0x100fe200078e0a2e */
[----:B------:R-:W-:Y:S01]  /*1c620*/  IABS R43, R51 ;  /* 0x00000033002b7213 */ /* 0x000fe20000000000 */
[----:B------:R-:W-:Y:S01]  /*1c630*/  IMAD.MOV.U32 R7, RZ, RZ, R41 ;  /* 0x000000ffff077224 */ /* 0x000fe200078e0029 */
[----:B------:R-:W-:Y:S01]  /*1c640*/  ISETP.GE.AND P5, PT, R52, RZ, PT ;  /* 0x000000ff3400720c */ /* 0x000fe20003fa6270 */
[--C-:B------:R-:W-:Y:S01]  /*1c650*/  @!P1 IMAD.IADD R38, R38, 0x1, -R46.reuse ;  /* 0x0000000126269824 */ /* 0x100fe200078e0a2e */
[----:B------:R-:W-:Y:S01]  /*1c660*/  ISETP.GT.U32.AND P4, PT, R46, R42, PT ;  /* 0x0000002a2e00720c */ /* 0x000fe20003f84070 */
[----:B------:R-:W-:Y:S01]  /*1c670*/  @!P6 IMAD.MOV R7, RZ, RZ, -R7 ;  /* 0x000000ffff07e224 */ /* 0x000fe200078e0a07 */
[----:B------:R-:W-:Y:S01]  /*1c680*/  ISETP.GE.AND P6, PT, R50, RZ, PT ;  /* 0x000000ff3200720c */ /* 0x000fe20003fc6270 */
[----:B------:R-:W-:-:S02]  /*1c690*/  @!P0 IMAD.IADD R39, R39, 0x1, -R46 ;  /* 0x0000000127278824 */ /* 0x000fc400078e0a2e */
[----:B0-----:R-:W-:Y:S01]  /*1c6a0*/  IMAD.MOV.U32 R4, RZ, RZ, R40 ;  /* 0x000000ffff047224 */ /* 0x001fe200078e0028 */
[----:B------:R-:W-:Y:S01]  /*1c6b0*/  STL [R1+0x90], R7 ;  /* 0x0000900701007387 */ /* 0x000fe20000100800 */
[----:B------:R-:W-:Y:S01]  /*1c6c0*/  IMAD.MOV R40, RZ, RZ, -R33 ;  /* 0x000000ffff287224 */ /* 0x000fe200078e0a21 */
[----:B------:R-:W-:Y:S01]  /*1c6d0*/  ISETP.GT.U32.AND P0, PT, R46, R39, PT ;  /* 0x000000272e00720c */ /* 0x000fe20003f04070 */
[----:B------:R-:W-:-:S04]  /*1c6e0*/  IMAD.HI.U32 R33, R49, R43, RZ ;  /* 0x0000002b31217227 */ /* 0x000fc800078e00ff */
[----:B------:R-:W-:Y:S02]  /*1c6f0*/  IMAD R32, R46, R40, R32 ;  /* 0x000000282e207224 */ /* 0x000fe400078e0220 */
[----:B------:R-:W-:Y:S01]  /*1c700*/  @!P2 IMAD.MOV R4, RZ, RZ, -R4 ;  /* 0x000000ffff04a224 */ /* 0x000fe200078e0a04 */
[----:B------:R-:W-:Y:S01]  /*1c710*/  ISETP.GE.AND P2, PT, R48, RZ, PT ;  /* 0x000000ff3000720c */ /* 0x000fe20003f46270 */
[----:B------:R-:W-:Y:S01]  /*1c720*/  IMAD.MOV R33, RZ, RZ, -R33 ;  /* 0x000000ffff217224 */ /* 0x000fe200078e0a21 */
[----:B------:R-:W-:Y:S01]  /*1c730*/  ISETP.GT.U32.AND P1, PT, R46, R32, PT ;  /* 0x000000202e00720c */ /* 0x000fe20003f24070 */
[----:B------:R-:W-:Y:S01]  /*1c740*/  @!P4 IMAD.IADD R42, R42, 0x1, -R46 ;  /* 0x000000012a2ac824 */ /* 0x000fe200078e0a2e */
[----:B------:R0:W-:Y:S01]  /*1c750*/  STL [R1+0xd8], R4 ;  /* 0x0000d80401007387 */ /* 0x0001e20000100800 */
[----:B------:R-:W-:Y:S02]  /*1c760*/  IMAD R43, R46, R33, R43 ;  /* 0x000000212e2b7224 */ /* 0x000fe400078e022b */
[----:B------:R-:W-:-:S02]  /*1c770*/  VIADD R50, R0, 0x18 ;  /* 0x0000001800327836 */ /* 0x000fc40000000000 */
[----:B------:R-:W-:Y:S01]  /*1c780*/  VIADD R48, R0, 0x17 ;  /* 0x0000001700307836 */ /* 0x000fe20000000000 */
[----:B------:R-:W-:Y:S01]  /*1c790*/  ISETP.GT.U32.AND P4, PT, R46, R43, PT ;  /* 0x0000002b2e00720c */ /* 0x000fe20003f84070 */
[----:B------:R-:W-:Y:S01]  /*1c7a0*/  @!P0 IMAD.IADD R39, R39, 0x1, -R46 ;  /* 0x0000000127278824 */ /* 0x000fe200078e0a2e */
[----:B------:R-:W-:Y:S01]  /*1c7b0*/  IABS R41, R50 ;  /* 0x0000003200297213 */ /* 0x000fe20000000000 */
[----:B------:R-:W-:Y:S01]  /*1c7c0*/  VIADD R53, R0, 0x14 ;  /* 0x0000001400357836 */ /* 0x000fe20000000000 */
[----:B------:R-:W-:Y:S01]  /*1c7d0*/  IABS R40, R48 ;  /* 0x0000003000287213 */ /* 0x000fe20000000000 */
[----:B0-----:R-:W-:Y:S01]  /*1c7e0*/  IMAD.MOV.U32 R4, RZ, RZ, R38 ;  /* 0x000000ffff047224 */ /* 0x001fe200078e0026 */
[----:B------:R-:W-:Y:S01]  /*1c7f0*/  ISETP.GE.AND P0, PT, R48, RZ, PT ;  /* 0x000000ff3000720c */ /* 0x000fe20003f06270 */
[----:B------:R-:W-:Y:S02]  /*1c800*/  @!P1 IMAD.IADD R32, R32, 0x1, -R46 ;  /* 0x0000000120209824 */ /* 0x000fe400078e0a2e */
[----:B------:R-:W-:Y:S01]  /*1c810*/  @!P3 IMAD.MOV R4, RZ, RZ, -R4 ;  /* 0x000000ffff04b224 */ /* 0x000fe200078e0a04 */
[----:B------:R-:W-:Y:S01]  /*1c820*/  ISETP.GE.AND P3, PT, R51, RZ, PT ;  /* 0x000000ff3300720c */ /* 0x000fe20003f66270 */
[----:B------:R-:W-:Y:S01]  /*1c830*/  IMAD.HI.U32 R38, R49, R41, RZ ;  /* 0x0000002931267227 */ /* 0x000fe200078e00ff */
[----:B------:R-:W-:-:S02]  /*1c840*/  ISETP.GT.U32.AND P1, PT, R46, R32, PT ;  /* 0x000000202e00720c */ /* 0x000fc40003f24070 */
[----:B------:R0:W-:Y:S01]  /*1c850*/  STL [R1+0xc8], R4 ;  /* 0x0000c80401007387 */ /* 0x0001e20000100800 */
[----:B------:R-:W-:Y:S02]  /*1c860*/  @!P4 IMAD.IADD R43, R43, 0x1, -R46 ;  /* 0x000000012b2bc824 */ /* 0x000fe400078e0a2e */
[----:B------:R-:W-:Y:S02]  /*1c870*/  IMAD.MOV R38, RZ, RZ, -R38 ;  /* 0x000000ffff267224 */ /* 0x000fe400078e0a26 */
[----:B------:R-:W-:-:S04]  /*1c880*/  IMAD.HI.U32 R33, R49, R40, RZ ;  /* 0x0000002831217227 */ /* 0x000fc800078e00ff */
[----:B------:R-:W-:Y:S02]  /*1c890*/  IMAD R41, R46, R38, R41 ;  /* 0x000000262e297224 */ /* 0x000fe400078e0229 */
[----:B0-----:R-:W-:Y:S02]  /*1c8a0*/  IMAD.MOV.U32 R4, RZ, RZ, R42 ;  /* 0x000000ffff047224 */ /* 0x001fe400078e002a */
[----:B------:R-:W-:Y:S02]  /*1c8b0*/  @!P1 IMAD.IADD R32, R32, 0x1, -R46 ;  /* 0x0000000120209824 */ /* 0x000fe400078e0a2e */
[----:B------:R-:W-:Y:S01]  /*1c8c0*/  @!P5 IMAD.MOV R4, RZ, RZ, -R4 ;  /* 0x000000ffff04d224 */ /* 0x000fe200078e0a04 */
[----:B------:R-:W-:Y:S01]  /*1c8d0*/  ISETP.GE.AND P5, PT, R50, RZ, PT ;  /* 0x000000ff3200720c */ /* 0x000fe20003fa6270 */
[----:B------:R-:W-:Y:S02]  /*1c8e0*/  IMAD.MOV R38, RZ, RZ, -R33 ;  /* 0x000000ffff267224 */ /* 0x000fe400078e0a21 */
[----:B------:R-:W-:Y:S01]  /*1c8f0*/  VIADD R48, R0, 0x16 ;  /* 0x0000001600307836 */ /* 0x000fe20000000000 */
[----:B------:R0:W-:Y:S01]  /*1c900*/  STL [R1+0x9c], R4 ;  /* 0x00009c0401007387 */ /* 0x0001e20000100800 */
[----:B------:R-:W-:Y:S01]  /*1c910*/  IMAD R40, R46, R38, R40 ;  /* 0x000000262e287224 */ /* 0x000fe200078e0228 */
[----:B------:R-:W-:Y:S01]  /*1c920*/  IABS R38, R53 ;  /* 0x0000003500267213 */ /* 0x000fe20000000000 */
[C---:B------:R-:W-:Y:S01]  /*1c930*/  VIADD R52, R0.reuse, 0x13 ;  /* 0x0000001300347836 */ /* 0x040fe20000000000 */
[----:B------:R-:W-:Y:S01]  /*1c940*/  IABS R33, R48 ;  /* 0x0000003000217213 */ /* 0x000fe20000000000 */
[----:B------:R-:W-:Y:S01]  /*1c950*/  VIADD R50, R0, 0x11 ;  /* 0x0000001100327836 */ /* 0x000fe20000000000 */
[----:B------:R-:W-:Y:S01]  /*1c960*/  ISETP.GE.AND P4, PT, R48, RZ, PT ;  /* 0x000000ff3000720c */ /* 0x000fe20003f86270 */
[----:B------:R-:W-:-:S02]  /*1c970*/  VIADD R48, R0, 0x15 ;  /* 0x0000001500307836 */ /* 0x000fc40000000000 */
[----:B------:R-:W-:Y:S01]  /*1c980*/  IMAD.HI.U32 R42, R49, R33, RZ ;  /* 0x00000021312a7227 */ /* 0x000fe200078e00ff */
[----:B------:R-:W-:Y:S02]  /*1c990*/  IABS R55, R50 ;  /* 0x0000003200377213 */ /* 0x000fe40000000000 */
[----:B------:R-:W-:Y:S01]  /*1c9a0*/  ISETP.GE.AND P1, PT, R48, RZ, PT ;  /* 0x000000ff3000720c */ /* 0x000fe20003f26270 */
[----:B0-----:R-:W-:Y:S01]  /*1c9b0*/  IMAD.MOV.U32 R4, RZ, RZ, R39 ;  /* 0x000000ffff047224 */ /* 0x001fe200078e0027 */
[----:B------:R-:W-:Y:S01]  /*1c9c0*/  IABS R39, R52 ;  /* 0x0000003400277213 */ /* 0x000fe20000000000 */
[----:B------:R-:W-:Y:S02]  /*1c9d0*/  IMAD.MOV R42, RZ, RZ, -R42 ;  /* 0x000000ffff2a7224 */ /* 0x000fe400078e0a2a */
[----:B------:R-:W-:Y:S01]  /*1c9e0*/  @!P6 IMAD.MOV R4, RZ, RZ, -R4 ;  /* 0x000000ffff04e224 */ /* 0x000fe200078e0a04 */
[C---:B------:R-:W-:Y:S01]  /*1c9f0*/  ISETP.GT.U32.AND P6, PT, R46.reuse, R43, PT ;  /* 0x0000002b2e00720c */ /* 0x040fe20003fc4070 */
[----:B------:R-:W-:-:S02]  /*1ca00*/  IMAD R33, R46, R42, R33 ;  /* 0x0000002a2e217224 */ /* 0x000fc400078e0221 */
[----:B------:R-:W-:Y:S01]  /*1ca10*/  IMAD.HI.U32 R44, R49, R38, RZ ;  /* 0x00000026312c7227 */ /* 0x000fe200078e00ff */
[----:B------:R0:W-:Y:S03]  /*1ca20*/  STL [R1+0xa0], R4 ;  /* 0x0000a00401007387 */ /* 0x0001e60000100800 */
[----:B------:R-:W-:Y:S02]  /*1ca30*/  IMAD.MOV R44, RZ, RZ, -R44 ;  /* 0x000000ffff2c7224 */ /* 0x000fe400078e0a2c */
[----:B------:R-:W-:Y:S02]  /*1ca40*/  VIADD R59, R0, 0xf ;  /* 0x0000000f003b7836 */ /* 0x000fe40000000000 */
[C---:B------:R-:W-:Y:S02]  /*1ca50*/  IMAD R38, R46.reuse, R44, R38 ;  /* 0x0000002c2e267224 */ /* 0x040fe400078e0226 */
[----:B------:R-:W-:Y:S01]  /*1ca60*/  @!P6 IMAD.IADD R43, R43, 0x1, -R46 ;  /* 0x000000012b2be824 */ /* 0x000fe200078e0a2e */
[----:B------:R-:W-:Y:S01]  /*1ca70*/  ISETP.GT.U32.AND P6, PT, R46, R40, PT ;  /* 0x000000282e00720c */ /* 0x000fe20003fc4070 */
[----:B0-----:R-:W-:Y:S01]  /*1ca80*/  IMAD.MOV.U32 R4, RZ, RZ, R32 ;  /* 0x000000ffff047224 */ /* 0x001fe200078e0020 */
[----:B------:R-:W-:Y:S01]  /*1ca90*/  IABS R32, R48 ;  /* 0x0000003000207213 */ /* 0x000fe20000000000 */
[----:B------:R-:W-:Y:S01]  /*1caa0*/  VIADD R48, R0, 0x10 ;  /* 0x0000001000307836 */ /* 0x000fe20000000000 */
[----:B------:R-:W-:Y:S01]  /*1cab0*/  IABS R57, R59 ;  /* 0x0000003b00397213 */ /* 0x000fe20000000000 */
[----:B------:R-:W-:Y:S01]  /*1cac0*/  @!P2 IMAD.MOV R4, RZ, RZ, -R4 ;  /* 0x000000ffff04a224 */ /* 0x000fe200078e0a04 */
[----:B------:R-:W-:Y:S01]  /*1cad0*/  ISETP.GT.U32.AND P2, PT, R46, R41, PT ;  /* 0x000000292e00720c */ /* 0x000fe20003f44070 */
[----:B------:R-:W-:Y:S01]  /*1cae0*/  IMAD.HI.U32 R42, R49, R32, RZ ;  /* 0x00000020312a7227 */ /* 0x000fe200078e00ff */
[----:B------:R-:W-:-:S02]  /*1caf0*/  IABS R56, R48 ;  /* 0x0000003000387213 */ /* 0x000fc40000000000 */
[----:B------:R0:W-:Y:S01]  /*1cb00*/  STL [R1+0xa8], R4 ;  /* 0x0000a80401007387 */ /* 0x0001e20000100800 */
[----:B------:R-:W-:Y:S02]  /*1cb10*/  IMAD.MOV R42, RZ, RZ, -R42 ;  /* 0x000000ffff2a7224 */ /* 0x000fe400078e0a2a */
[----:B------:R-:W-:Y:S02]  /*1cb20*/  @!P6 IMAD.IADD R40, R40, 0x1, -R46 ;  /* 0x000000012828e824 */ /* 0x000fe400078e0a2e */
[----:B------:R-:W-:Y:S02]  /*1cb30*/  IMAD R32, R46, R42, R32 ;  /* 0x0000002a2e207224 */ /* 0x000fe400078e0220 */
[----:B------:R-:W-:Y:S02]  /*1cb40*/  VIADD R51, R0, 0x12 ;  /* 0x0000001200337836 */ /* 0x000fe40000000000 */
[----:B------:R-:W-:Y:S01]  /*1cb50*/  @!P2 IMAD.IADD R41, R41, 0x1, -R46 ;  /* 0x000000012929a824 */ /* 0x000fe200078e0a2e */
[C---:B------:R-:W-:Y:S01]  /*1cb60*/  ISETP.GT.U32.AND P2, PT, R46.reuse, R33, PT ;  /* 0x000000212e00720c */ /* 0x040fe20003f44070 */
[----:B0-----:R-:W-:Y:S01]  /*1cb70*/  IMAD.MOV.U32 R4, RZ, RZ, R43 ;  /* 0x000000ffff047224 */ /* 0x001fe200078e002b */
[----:B------:R-:W-:Y:S01]  /*1cb80*/  IABS R54, R51 ;  /* 0x0000003300367213 */ /* 0x000fe20000000000 */
[----:B------:R-:W-:Y:S01]  /*1cb90*/  IMAD.HI.U32 R43, R49, R39, RZ ;  /* 0x00000027312b7227 */ /* 0x000fe200078e00ff */
[----:B------:R-:W-:-:S03]  /*1cba0*/  ISETP.GT.U32.AND P6, PT, R46, R41, PT ;  /* 0x000000292e00720c */ /* 0x000fc60003fc4070 */
[----:B------:R-:W-:Y:S01]  /*1cbb0*/  @!P3 IMAD.MOV R4, RZ, RZ, -R4 ;  /* 0x000000ffff04b224 */ /* 0x000fe200078e0a04 */
[C---:B------:R-:W-:Y:S01]  /*1cbc0*/  ISETP.GT.U32.AND P3, PT, R46.reuse, R40, PT ;  /* 0x000000282e00720c */ /* 0x040fe20003f64070 */
[----:B------:R-:W-:Y:S02]  /*1cbd0*/  IMAD.MOV R43, RZ, RZ, -R43 ;  /* 0x000000ffff2b7224 */ /* 0x000fe400078e0a2b */
[----:B------:R-:W-:Y:S01]  /*1cbe0*/  IMAD.HI.U32 R42, R49, R54, RZ ;  /* 0x00000036312a7227 */ /* 0x000fe200078e00ff */
[----:B------:R0:W-:Y:S03]  /*1cbf0*/  STL [R1+0x8c], R4 ;  /* 0x00008c0401007387 */ /* 0x0001e60000100800 */
[--C-:B------:R-:W-:Y:S02]  /*1cc00*/  @!P2 IMAD.IADD R33, R33, 0x1, -R46.reuse ;  /* 0x000000012121a824 */ /* 0x100fe400078e0a2e */
[--C-:B------:R-:W-:Y:S01]  /*1cc10*/  @!P6 IMAD.IADD R41, R41, 0x1, -R46.reuse ;  /* 0x000000012929e824 */ /* 0x100fe200078e0a2e */
[C---:B------:R-:W-:Y:S01]  /*1cc20*/  ISETP.GT.U32.AND P6, PT, R46.reuse, R32, PT ;  /* 0x000000202e00720c */ /* 0x040fe20003fc4070 */
[C---:B------:R-:W-:Y:S01]  /*1cc30*/  IMAD R39, R46.reuse, R43, R39 ;  /* 0x0000002b2e277224 */ /* 0x040fe200078e0227 */
[----:B------:R-:W-:Y:S01]  /*1cc40*/  ISETP.GT.U32.AND P2, PT, R46, R33, PT ;  /* 0x000000212e00720c */ /* 0x000fe20003f44070 */
[----:B------:R-:W-:Y:S01]  /*1cc50*/  @!P3 IMAD.IADD R40, R40, 0x1, -R46 ;  /* 0x000000012828b824 */ /* 0x000fe200078e0a2e */
[----:B------:R-:W-:Y:S01]  /*1cc60*/  ISETP.GT.U32.AND P3, PT, R46, R38, PT ;  /* 0x000000262e00720c */ /* 0x000fe20003f64070 */
[----:B------:R-:W-:-:S02]  /*1cc70*/  IMAD.MOV.U32 R7, RZ, RZ, R41 ;  /* 0x000000ffff077224 */ /* 0x000fc400078e0029 */
[----:B------:R-:W-:-:S04]  /*1cc80*/  IMAD.HI.U32 R41, R49, R55, RZ ;  /* 0x0000003731297227 */ /* 0x000fc800078e00ff */
[----:B------:R-:W-:Y:S01]  /*1cc90*/  @!P5 IMAD.MOV R7, RZ, RZ, -R7 ;  /* 0x000000ffff07d224 */ /* 0x000fe200078e0a07 */
[----:B------:R-:W-:Y:S01]  /*1cca0*/  ISETP.GT.U32.AND P5, PT, R46, R39, PT ;  /* 0x000000272e00720c */ /* 0x000fe20003fa4070 */
[--C-:B------:R-:W-:Y:S01]  /*1ccb0*/  @!P6 IMAD.IADD R32, R32, 0x1, -R46.reuse ;  /* 0x000000012020e824 */ /* 0x100fe200078e0a2e */
[----:B------:R-:W-:Y:S01]  /*1ccc0*/  ISETP.GE.AND P6, PT, R52, RZ, PT ;  /* 0x000000ff3400720c */ /* 0x000fe20003fc6270 */
[----:B------:R-:W-:Y:S01]  /*1ccd0*/  IMAD.MOV R41, RZ, RZ, -R41 ;  /* 0x000000ffff297224 */ /* 0x000fe200078e0a29 */
[----:B------:R-:W-:Y:S01]  /*1cce0*/  STL [R1+0x48], R7 ;  /* 0x0000480701007387 */ /* 0x000fe20000100800 */
[----:B------:R-:W-:Y:S01]  /*1ccf0*/  @!P3 IMAD.IADD R38, R38, 0x1, -R46 ;  /* 0x000000012626b824 */ /* 0x000fe200078e0a2e */
[C---:B------:R-:W-:Y:S01]  /*1cd00*/  ISETP.GT.U32.AND P3, PT, R46.reuse, R32, PT ;  /* 0x000000202e00720c */ /* 0x040fe20003f64070 */
[----:B0-----:R-:W-:Y:S02]  /*1cd10*/  IMAD.MOV.U32 R4, RZ, RZ, R40 ;  /* 0x000000ffff047224 */ /* 0x001fe400078e0028 */
[----:B------:R-:W-:-:S02]  /*1cd20*/  IMAD R55, R46, R41, R55 ;  /* 0x000000292e377224 */ /* 0x000fc400078e0237 */
[----:B------:R-:W-:Y:S01]  /*1cd30*/  @!P0 IMAD.MOV R4, RZ, RZ, -R4 ;  /* 0x000000ffff048224 */ /* 0x000fe200078e0a04 */
[----:B------:R-:W0:Y:S01]  /*1cd40*/  I2F.RP R41, R45 ;  /* 0x0000002d00297306 */ /* 0x000e220000209400 */
[--C-:B------:R-:W-:Y:S01]  /*1cd50*/  @!P2 IMAD.IADD R33, R33, 0x1, -R46.reuse ;  /* 0x000000012121a824 */ /* 0x100fe200078e0a2e */
[----:B------:R-:W-:Y:S01]  /*1cd60*/  ISETP.GE.AND P2, PT, R53, RZ, PT ;  /* 0x000000ff3500720c */ /* 0x000fe20003f46270 */
[--C-:B------:R-:W-:Y:S01]  /*1cd70*/  @!P5 IMAD.IADD R39, R39, 0x1, -R46.reuse ;  /* 0x000000012727d824 */ /* 0x100fe200078e0a2e */
[----:B------:R1:W-:Y:S01]  /*1cd80*/  STL [R1+0x54], R4 ;  /* 0x0000540401007387 */ /* 0x0003e20000100800 */
[----:B------:R-:W-:Y:S01]  /*1cd90*/  VIADD R53, R0, 0xe ;  /* 0x0000000e00357836 */ /* 0x000fe20000000000 */
[----:B------:R-:W-:Y:S01]  /*1cda0*/  ISETP.GT.U32.AND P5, PT, R46, R38, PT ;  /* 0x000000262e00720c */ /* 0x000fe20003fa4070 */
[----:B------:R-:W-:Y:S01]  /*1cdb0*/  @!P3 IMAD.IADD R32, R32, 0x1, -R46 ;  /* 0x000000012020b824 */ /* 0x000fe200078e0a2e */
[----:B------:R-:W-:Y:S01]  /*1cdc0*/  ISETP.GT.U32.AND P3, PT, R46, R55, PT ;  /* 0x000000372e00720c */ /* 0x000fe20003f64070 */
[----:B------:R-:W-:Y:S01]  /*1cdd0*/  VIADD R52, R0, 0xd ;  /* 0x0000000d00347836 */ /* 0x000fe20000000000 */
[----:B------:R-:W-:Y:S01]  /*1cde0*/  IABS R58, R53 ;  /* 0x00000035003a7213 */ /* 0x000fe20000000000 */
[----:B------:R-:W-:-:S02]  /*1cdf0*/  IMAD.MOV R42, RZ, RZ, -R42 ;  /* 0x000000ffff2a7224 */ /* 0x000fc400078e0a2a */
[----:B------:R-:W-:Y:S02]  /*1ce00*/  VIADD R15, R0, 0xb ;  /* 0x0000000b000f7836 */ /* 0x000fe40000000000 */
[----:B-1----:R-:W-:Y:S02]  /*1ce10*/  IMAD.MOV.U32 R4, RZ, RZ, R33 ;  /* 0x000000ffff047224 */ /* 0x002fe400078e0021 */
[----:B------:R-:W-:Y:S01]  /*1ce20*/  IMAD.HI.U32 R33, R49, R56, RZ ;  /* 0x0000003831217227 */ /* 0x000fe200078e00ff */
[----:B------:R-:W-:-:S03]  /*1ce30*/  IABS R44, R15 ;  /* 0x0000000f002c7213 */ /* 0x000fc60000000000 */
[----:B------:R-:W-:Y:S01]  /*1ce40*/  @!P4 IMAD.MOV R4, RZ, RZ, -R4 ;  /* 0x000000ffff04c224 */ /* 0x000fe200078e0a04 */
[C---:B------:R-:W-:Y:S01]  /*1ce50*/  ISETP.GT.U32.AND P4, PT, R46.reuse, R39, PT ;  /* 0x000000272e00720c */ /* 0x040fe20003f84070 */
[----:B------:R-:W-:Y:S02]  /*1ce60*/  @!P3 IMAD.IADD R55, R55, 0x1, -R46 ;  /* 0x000000013737b824 */ /* 0x000fe400078e0a2e */
[----:B------:R-:W-:Y:S01]  /*1ce70*/  IMAD.MOV R33, RZ, RZ, -R33 ;  /* 0x000000ffff217224 */ /* 0x000fe200078e0a21 */
[----:B------:R1:W-:Y:S01]  /*1ce80*/  STL [R1+0x58], R4 ;  /* 0x0000580401007387 */ /* 0x0003e20000100800 */
[C---:B------:R-:W-:Y:S01]  /*1ce90*/  IMAD R54, R46.reuse, R42, R54 ;  /* 0x0000002a2e367224 */ /* 0x040fe200078e0236 */
[C---:B------:R-:W-:Y:S01]  /*1cea0*/  ISETP.GT.U32.AND P3, PT, R46.reuse, R55, PT ;  /* 0x000000372e00720c */ /* 0x040fe20003f64070 */
[C---:B------:R-:W-:Y:S02]  /*1ceb0*/  IMAD R56, R46.reuse, R33, R56 ;  /* 0x000000212e387224 */ /* 0x040fe400078e0238 */
[----:B------:R-:W-:Y:S01]  /*1cec0*/  IMAD.HI.U32 R33, R49, R57, RZ ;  /* 0x0000003931217227 */ /* 0x000fe200078e00ff */
[----:B------:R-:W-:-:S03]  /*1ced0*/  ISETP.GT.U32.AND P0, PT, R46, R54, PT ;  /* 0x000000362e00720c */ /* 0x000fc60003f04070 */
[----:B------:R-:W-:Y:S01]  /*1cee0*/  @!P4 IMAD.IADD R39, R39, 0x1, -R46 ;  /* 0x000000012727c824 */ /* 0x000fe200078e0a2e */
[----:B------:R-:W-:Y:S01]  /*1cef0*/  ISETP.GT.U32.AND P4, PT, R46, R56, PT ;  /* 0x000000382e00720c */ /* 0x000fe20003f84070 */
[----:B-1----:R-:W-:Y:S02]  /*1cf00*/  IMAD.MOV.U32 R4, RZ, RZ, R32 ;  /* 0x000000ffff047224 */ /* 0x002fe400078e0020 */
[----:B------:R-:W-:Y:S02]  /*1cf10*/  IMAD.MOV R33, RZ, RZ, -R33 ;  /* 0x000000ffff217224 */ /* 0x000fe400078e0a21 */
[----:B------:R-:W-:-:S04]  /*1cf20*/  IMAD.HI.U32 R32, R49, R58, RZ ;  /* 0x0000003a31207227 */ /* 0x000fc800078e00ff */
[----:B------:R-:W-:Y:S01]  /*1cf30*/  @!P1 IMAD.MOV R4, RZ, RZ, -R4 ;  /* 0x000000ffff049224 */ /* 0x000fe200078e0a04 */
[----:B------:R-:W-:Y:S01]  /*1cf40*/  ISETP.GE.AND P1, PT, R48, RZ, PT ;  /* 0x000000ff3000720c */ /* 0x000fe20003f26270 */
[C---:B------:R-:W-:Y:S01]  /*1cf50*/  IMAD R57, R46.reuse, R33, R57 ;  /* 0x000000212e397224 */ /* 0x040fe200078e0239 */
[----:B------:R-:W-:Y:S01]  /*1cf60*/  IABS R48, R52 ;  /* 0x0000003400307213 */ /* 0x000fe20000000000 */
[----:B------:R-:W-:Y:S01]  /*1cf70*/  IMAD.MOV R32, RZ, RZ, -R32 ;  /* 0x000000ffff207224 */ /* 0x000fe200078e0a20 */
[----:B------:R1:W-:Y:S01]  /*1cf80*/  STL [R1+0x50], R4 ;  /* 0x0000500401007387 */ /* 0x0003e20000100800 */
[----:B------:R-:W-:Y:S01]  /*1cf90*/  @!P3 IMAD.IADD R55, R55, 0x1, -R46 ;  /* 0x000000013737b824 */ /* 0x000fe200078e0a2e */
[C---:B------:R-:W-:Y:S01]  /*1cfa0*/  ISETP.GT.U32.AND P3, PT, R46.reuse, R57, PT ;  /* 0x000000392e00720c */ /* 0x040fe20003f64070 */
[----:B------:R-:W-:Y:S01]  /*1cfb0*/  IMAD R58, R46, R32, R58 ;  /* 0x000000202e3a7224 */ /* 0x000fe200078e023a */
[----:B------:R2:W-:Y:S01]  /*1cfc0*/  STL [R1+0x2734], R6 ;  /* 0x0027340601007387 */ /* 0x0005e20000100800 */
[----:B------:R-:W-:-:S03]  /*1cfd0*/  IMAD.HI.U32 R32, R49, R48, RZ ;  /* 0x0000003031207227 */ /* 0x000fc600078e00ff */
[----:B------:R3:W-:Y:S01]  /*1cfe0*/  STL [R1+0x2738], R5 ;  /* 0x0027380501007387 */ /* 0x0007e20000100800 */
[----:B------:R-:W-:Y:S02]  /*1cff0*/  @!P4 IMAD.IADD R56, R56, 0x1, -R46 ;  /* 0x000000013838c824 */ /* 0x000fe400078e0a2e */
[----:B------:R-:W-:Y:S02]  /*1d000*/  IMAD.MOV R32, RZ, RZ, -R32 ;  /* 0x000000ffff207224 */ /* 0x000fe400078e0a20 */
[----:B------:R-:W-:Y:S01]  /*1d010*/  VIADD R14, R0, 0xa ;  /* 0x0000000a000e7836 */ /* 0x000fe20000000000 */
[C---:B------:R-:W-:Y:S01]  /*1d020*/  ISETP.GT.U32.AND P4, PT, R46.reuse, R56, PT ;  /* 0x000000382e00720c */ /* 0x040fe20003f84070 */
[----:B------:R-:W-:Y:S02]  /*1d030*/  IMAD R48, R46, R32, R48 ;  /* 0x000000202e307224 */ /* 0x000fe400078e0230 */
[----:B------:R-:W-:Y:S01]  /*1d040*/  @!P3 IMAD.IADD R57, R57, 0x1, -R46 ;  /* 0x000000013939b824 */ /* 0x000fe200078e0a2e */
[----:B------:R-:W-:Y:S01]  /*1d050*/  IABS R43, R14 ;  /* 0x0000000e002b7213 */ /* 0x000fe20000000000 */
[----:B------:R-:W-:Y:S01]  /*1d060*/  VIADD R16, R0, 0xc ;  /* 0x0000000c00107836 */ /* 0x000fe20000000000 */
[----:B------:R-:W-:Y:S01]  /*1d070*/  ISETP.GT.U32.AND P3, PT, R46, R48, PT ;  /* 0x000000302e00720c */ /* 0x000fe20003f64070 */
[----:B------:R-:W-:-:S03]  /*1d080*/  IMAD.HI.U32 R33, R49, R44, RZ ;  /* 0x0000002c31217227 */ /* 0x000fc600078e00ff */
[----:B------:R-:W-:Y:S01]  /*1d090*/  IABS R47, R16 ;  /* 0x00000010002f7213 */ /* 0x000fe20000000000 */
[----:B------:R-:W-:Y:S02]  /*1d0a0*/  VIADD R13, R0, 0x9 ;  /* 0x00000009000d7836 */ /* 0x000fe40000000000 */
[----:B------:R-:W-:Y:S01]  /*1d0b0*/  @!P4 IMAD.IADD R56, R56, 0x1, -R46 ;  /* 0x000000013838c824 */ /* 0x000fe200078e0a2e */
[----:B------:R-:W-:Y:S01]  /*1d0c0*/  ISETP.GT.U32.AND P4, PT, R46, R58, PT ;  /* 0x0000003a2e00720c */ /* 0x000fe20003f84070 */
[----:B------:R-:W-:Y:S01]  /*1d0d0*/  IMAD.MOV R33, RZ, RZ, -R33 ;  /* 0x000000ffff217224 */ /* 0x000fe200078e0a21 */
[----:B------:R-:W-:Y:S01]  /*1d0e0*/  IABS R42, R13 ;  /* 0x0000000d002a7213 */ /* 0x000fe20000000000 */
[----:B------:R-:W-:-:S04]  /*1d0f0*/  IMAD.HI.U32 R32, R49, R43, RZ ;  /* 0x0000002b31207227 */ /* 0x000fc800078e00ff */
[----:B------:R-:W-:Y:S02]  /*1d100*/  @!P0 IMAD.IADD R54, R54, 0x1, -R46 ;  /* 0x0000000136368824 */ /* 0x000fe400078e0a2e */
[----:B------:R-:W-:-:S03]  /*1d110*/  IMAD.HI.U32 R40, R49, R47, RZ ;  /* 0x0000002f31287227 */ /* 0x000fc600078e00ff */
[----:B------:R-:W-:Y:S01]  /*1d120*/  ISETP.GT.U32.AND P0, PT, R46, R54, PT ;  /* 0x000000362e00720c */ /* 0x000fe20003f04070 */
[----:B------:R-:W-:Y:S01]  /*1d130*/  @!P3 IMAD.IADD R48, R48, 0x1, -R46 ;  /* 0x000000013030b824 */ /* 0x000fe200078e0a2e */
[C---:B------:R-:W-:Y:S01]  /*1d140*/  ISETP.GT.U32.AND P3, PT, R46.reuse, R57, PT ;  /* 0x000000392e00720c */ /* 0x040fe20003f64070 */
[----:B------:R-:W-:Y:S02]  /*1d150*/  IMAD.MOV R32, RZ, RZ, -R32 ;  /* 0x000000ffff207224 */ /* 0x000fe400078e0a20 */
[C---:B------:R-:W-:Y:S02]  /*1d160*/  IMAD R44, R46.reuse, R33, R44 ;  /* 0x000000212e2c7224 */ /* 0x040fe400078e022c */
[----:B0-----:R0:W0:Y:S01]  /*1d170*/  MUFU.RCP R33, R41 ;  /* 0x0000002900217308 */ /* 0x0010220000001000 */
[----:B------:R-:W-:Y:S02]  /*1d180*/  IMAD.MOV R40, RZ, RZ, -R40 ;  /* 0x000000ffff287224 */ /* 0x000fe400078e0a28 */
[----:B------:R-:W-:Y:S01]  /*1d190*/  @!P6 IMAD.MOV R39, RZ, RZ, -R39 ;  /* 0x000000ffff27e224 */ /* 0x000fe200078e0a27 */
[C---:B------:R-:W-:Y:S01]  /*1d1a0*/  ISETP.GT.U32.AND P6, PT, R46.reuse, R48, PT ;  /* 0x000000302e00720c */ /* 0x040fe20003fc4070 */
[----:B------:R-:W-:-:S02]  /*1d1b0*/  IMAD R43, R46, R32, R43 ;  /* 0x000000202e2b7224 */ /* 0x000fc400078e022b */
[----:B------:R-:W-:-:S04]  /*1d1c0*/  IMAD.HI.U32 R32, R49, R42, RZ ;  /* 0x0000002a31207227 */ /* 0x000fc800078e00ff */
[----:B------:R-:W-:Y:S02]  /*1d1d0*/  IMAD R47, R46, R40, R47 ;  /* 0x000000282e2f7224 */ /* 0x000fe400078e022f */
[--C-:B------:R-:W-:Y:S01]  /*1d1e0*/  @!P5 IMAD.IADD R38, R38, 0x1, -R46.reuse ;  /* 0x000000012626d824 */ /* 0x100fe200078e0a2e */
[----:B------:R-:W-:Y:S01]  /*1d1f0*/  ISETP.GE.AND P5, PT, R51, RZ, PT ;  /* 0x000000ff3300720c */ /* 0x000fe20003fa6270 */
[----:B------:R-:W-:Y:S01]  /*1d200*/  @!P4 IMAD.IADD R58, R58, 0x1, -R46 ;  /* 0x000000013a3ac824 */ /* 0x000fe200078e0a2e */
[----:B------:R-:W-:Y:S01]  /*1d210*/  ISETP.GT.U32.AND P4, PT, R46, R47, PT ;  /* 0x0000002f2e00720c */ /* 0x000fe20003f84070 */
[----:B------:R-:W-:Y:S02]  /*1d220*/  VIADD R12, R0, 0x8 ;  /* 0x00000008000c7836 */ /* 0x000fe40000000000 */
[----:B------:R-:W-:Y:S02]  /*1d230*/  IMAD.MOV R32, RZ, RZ, -R32 ;  /* 0x000000ffff207224 */ /* 0x000fe400078e0a20 */
[----:B------:R-:W-:Y:S01]  /*1d240*/  @!P2 IMAD.MOV R38, RZ, RZ, -R38 ;  /* 0x000000ffff26a224 */ /* 0x000fe200078e0a26 */
[C---:B------:R-:W-:Y:S01]  /*1d250*/  ISETP.GT.U32.AND P2, PT, R46.reuse, R58, PT ;  /* 0x0000003a2e00720c */ /* 0x040fe20003f44070 */
[----:B------:R-:W-:Y:S01]  /*1d260*/  IMAD R42, R46, R32, R42 ;  /* 0x000000202e2a7224 */ /* 0x000fe200078e022a */
[----:B0-----:R-:W-:Y:S01]  /*1d270*/  IABS R41, R12 ;  /* 0x0000000c00297213 */ /* 0x001fe20000000000 */
[--C-:B------:R-:W-:Y:S01]  /*1d280*/  @!P0 IMAD.IADD R54, R54, 0x1, -R46.reuse ;  /* 0x0000000136368824 */ /* 0x100fe200078e0a2e */
[----:B------:R-:W-:Y:S01]  /*1d290*/  ISETP.GE.AND P0, PT, R50, RZ, PT ;  /* 0x000000ff3200720c */ /* 0x000fe20003f06270 */
[----:B------:R-:W-:Y:S01]  /*1d2a0*/  @!P6 IMAD.IADD R48, R48, 0x1, -R46 ;  /* 0x000000013030e824 */ /* 0x000fe200078e0a2e */
[----:B------:R-:W-:Y:S01]  /*1d2b0*/  ISETP.GT.U32.AND P6, PT, R46, R42, PT ;  /* 0x0000002a2e00720c */ /* 0x000fe20003fc4070 */
[----:B------:R-:W-:-:S02]  /*1d2c0*/  VIADD R32, R33, 0xffffffe ;  /* 0x0ffffffe21207836 */ /* 0x000fc40000000000 */
[----:B------:R-:W-:Y:S02]  /*1d2d0*/  IMAD.HI.U32 R50, R49, R41, RZ ;  /* 0x0000002931327227 */ /* 0x000fe400078e00ff */
[----:B------:R0:W1:Y:S02]  /*1d2e0*/  F2I.FTZ.U32.TRUNC.NTZ R33, R32 ;  /* 0x0000002000217305 */ /* 0x000064000021f000 */
[----:B------:R-:W-:Y:S02]  /*1d2f0*/  VIADD R11, R0, 0x7 ;  /* 0x00000007000b7836 */ /* 0x000fe40000000000 */
[--C-:B------:R-:W-:Y:S02]  /*1d300*/  @!P4 IMAD.IADD R47, R47, 0x1, -R46.reuse ;  /* 0x000000012f2fc824 */ /* 0x100fe400078e0a2e */
[--C-:B------:R-:W-:Y:S01]  /*1d310*/  @!P3 IMAD.IADD R57, R57, 0x1, -R46.reuse ;  /* 0x000000013939b824 */ /* 0x100fe200078e0a2e */
[----:B------:R-:W-:Y:S01]  /*1d320*/  ISETP.GT.U32.AND P3, PT, R46, R44, PT ;  /* 0x0000002c2e00720c */ /* 0x000fe20003f64070 */
[----:B------:R-:W-:Y:S01]  /*1d330*/  @!P2 IMAD.IADD R58, R58, 0x1, -R46 ;  /* 0x000000013a3aa824 */ /* 0x000fe200078e0a2e */
[----:B------:R-:W-:Y:S01]  /*1d340*/  IABS R40, R11 ;  /* 0x0000000b00287213 */ /* 0x000fe20000000000 */
[----:B0-----:R-:W-:Y:S01]  /*1d350*/  IMAD.MOV R32, RZ, RZ, -R50 ;  /* 0x000000ffff207224 */ /* 0x001fe200078e0a32 */
[----:B------:R-:W-:Y:S01]  /*1d360*/  ISETP.GT.U32.AND P2, PT, R46, R43, PT ;  /* 0x0000002b2e00720c */ /* 0x000fe20003f44070 */
[----:B------:R-:W-:Y:S01]  /*1d370*/  @!P6 IMAD.IADD R42, R42, 0x1, -R46 ;  /* 0x000000012a2ae824 */ /* 0x000fe200078e0a2e */
[C---:B------:R-:W-:Y:S01]  /*1d380*/  ISETP.GT.U32.AND P4, PT, R46.reuse, R47, PT ;  /* 0x0000002f2e00720c */ /* 0x040fe20003f84070 */
[----:B------:R-:W-:-:S02]  /*1d390*/  IMAD R41, R46, R32, R41 ;  /* 0x000000202e297224 */ /* 0x000fc400078e0229 */
[----:B------:R-:W-:-:S03]  /*1d3a0*/  IMAD.HI.U32 R51, R49, R40, RZ ;  /* 0x0000002831337227 */ /* 0x000fc600078e00ff */
[----:B------:R-:W-:Y:S01]  /*1d3b0*/  ISETP.GT.U32.AND P6, PT, R46, R41, PT ;  /* 0x000000292e00720c */ /* 0x000fe20003fc4070 */
[----:B------:R-:W-:Y:S02]  /*1d3c0*/  IMAD.MOV R50, RZ, RZ, -R51 ;  /* 0x000000ffff327224 */ /* 0x000fe400078e0a33 */
[C---:B------:R-:W-:Y:S02]  /*1d3d0*/  VIADD R10, R0.reuse, 0x6 ;  /* 0x00000006000a7836 */ /* 0x040fe40000000000 */
[C---:B------:R-:W-:Y:S02]  /*1d3e0*/  VIADD R9, R0.reuse, 0x5 ;  /* 0x0000000500097836 */ /* 0x040fe40000000000 */
[----:B------:R-:W-:Y:S02]  /*1d3f0*/  VIADD R61, R0, 0x3 ;  /* 0x00000003003d7836 */ /* 0x000fe40000000000 */
[--C-:B------:R-:W-:Y:S01]  /*1d400*/  @!P3 IMAD.IADD R44, R44, 0x1, -R46.reuse ;  /* 0x000000012c2cb824 */ /* 0x100fe200078e0a2e */
[----:B------:R-:W-:Y:S01]  /*1d410*/  ISETP.GE.AND P3, PT, R53, RZ, PT ;  /* 0x000000ff3500720c */ /* 0x000fe20003f66270 */
[----:B------:R-:W-:Y:S01]  /*1d420*/  @!P2 IMAD.IADD R43, R43, 0x1, -R46 ;  /* 0x000000012b2ba824 */ /* 0x000fe200078e0a2e */
[----:B------:R-:W-:Y:S01]  /*1d430*/  ISETP.GE.AND P2, PT, R52, RZ, PT ;  /* 0x000000ff3400720c */ /* 0x000fe20003f46270 */
[----:B------:R-:W-:Y:S01]  /*1d440*/  IMAD R40, R46, R50, R40 ;  /* 0x000000322e287224 */ /* 0x000fe200078e0228 */
[----:B------:R-:W-:Y:S01]  /*1d450*/  IABS R53, R10 ;  /* 0x0000000a00357213 */ /* 0x000fe20000000000 */
[--C-:B------:R-:W-:Y:S01]  /*1d460*/  @!P4 IMAD.IADD R47, R47, 0x1, -R46.reuse ;  /* 0x000000012f2fc824 */ /* 0x100fe200078e0a2e */
[----:B------:R-:W-:Y:S01]  /*1d470*/  IABS R52, R9 ;  /* 0x0000000900347213 */ /* 0x000fe20000000000 */
[----:B------:R-:W-:Y:S01]  /*1d480*/  @!P6 IMAD.IADD R41, R41, 0x1, -R46 ;  /* 0x000000012929e824 */ /* 0x000fe200078e0a2e */
[----:B------:R-:W-:Y:S01]  /*1d490*/  IABS R50, R61 ;  /* 0x0000003d00327213 */ /* 0x000fe20000000000 */
[----:B------:R-:W-:Y:S01]  /*1d4a0*/  IMAD.HI.U32 R60, R49, R53, RZ ;  /* 0x00000035313c7227 */ /* 0x000fe200078e00ff */
[----:B------:R-:W-:-:S02]  /*1d4b0*/  ISETP.GE.AND P4, PT, R59, RZ, PT ;  /* 0x000000ff3b00720c */ /* 0x000fc40003f86270 */
[----:B------:R-:W-:Y:S01]  /*1d4c0*/  ISETP.GT.U32.AND P6, PT, R46, R40, PT ;  /* 0x000000282e00720c */ /* 0x000fe20003fc4070 */
[----:B-1----:R-:W-:Y:S02]  /*1d4d0*/  IMAD.MOV R59, RZ, RZ, -R33 ;  /* 0x000000ffff3b7224 */ /* 0x002fe400078e0a21 */
[----:B------:R-:W-:-:S04]  /*1d4e0*/  IMAD.HI.U32 R18, R49, R52, RZ ;  /* 0x0000003431127227 */ /* 0x000fc800078e00ff */
[----:B------:R-:W-:-:S04]  /*1d4f0*/  IMAD.HI.U32 R7, R49, R50, RZ ;  /* 0x0000003231077227 */ /* 0x000fc800078e00ff */
[----:B------:R-:W-:Y:S02]  /*1d500*/  IMAD.MOV.U32 R32, RZ, RZ, RZ ;  /* 0x000000ffff207224 */ /* 0x000fe400078e00ff */
[----:B------:R-:W-:Y:S02]  /*1d510*/  IMAD R4, R59, R45, RZ ;  /* 0x0000002d3b047224 */ /* 0x000fe400078e02ff */
[----:B------:R-:W-:Y:S02]  /*1d520*/  IMAD.MOV R59, RZ, RZ, -R60 ;  /* 0x000000ffff3b7224 */ /* 0x000fe400078e0a3c */
[----:B------:R-:W-:Y:S02]  /*1d530*/  IMAD.MOV R60, RZ, RZ, -R18 ;  /* 0x000000ffff3c7224 */ /* 0x000fe400078e0a12 */
[----:B------:R-:W-:Y:S02]  /*1d540*/  IMAD.MOV R7, RZ, RZ, -R7 ;  /* 0x000000ffff077224 */ /* 0x000fe400078e0a07 */
[----:B------:R-:W-:-:S04]  /*1d550*/  IMAD.HI.U32 R18, R33, R4, R32 ;  /* 0x0000000421127227 */ /* 0x000fc800078e0020 */
[----:B------:R-:W-:Y:S02]  /*1d560*/  VIADD R4, R0, 0x2 ;  /* 0x0000000200047836 */ /* 0x000fe40000000000 */
[----:B------:R-:W-:Y:S02]  /*1d570*/  IMAD R50, R46, R7, R50 ;  /* 0x000000072e327224 */ /* 0x000fe400078e0232 */
[C---:B------:R-:W-:Y:S01]  /*1d580*/  VIADD R8, R0.reuse, 0x4 ;  /* 0x0000000400087836 */ /* 0x040fe20000000000 */
[----:B------:R-:W-:Y:S01]  /*1d590*/  IABS R32, R4 ;  /* 0x0000000400207213 */ /* 0x000fe20000000000 */
[----:B------:R-:W-:Y:S02]  /*1d5a0*/  VIADD R7, R0, 0x1 ;  /* 0x0000000100077836 */ /* 0x000fe40000000000 */
[----:B------:R-:W-:Y:S01]  /*1d5b0*/  IMAD R53, R46, R59, R53 ;  /* 0x0000003b2e357224 */ /* 0x000fe200078e0235 */
[----:B------:R-:W-:Y:S01]  /*1d5c0*/  IABS R59, R0 ;  /* 0x00000000003b7213 */ /* 0x000fe20000000000 */
[----:B------:R-:W-:Y:S01]  /*1d5d0*/  @!P6 IMAD.IADD R40, R40, 0x1, -R46 ;  /* 0x000000012828e824 */ /* 0x000fe200078e0a2e */
[----:B------:R-:W-:Y:S01]  /*1d5e0*/  IABS R51, R8 ;  /* 0x0000000800337213 */ /* 0x000fe20000000000 */
[----:B------:R-:W-:Y:S01]  /*1d5f0*/  @!P3 IMAD.MOV R58, RZ, RZ, -R58 ;  /* 0x000000ffff3ab224 */ /* 0x000fe200078e0a3a */
[----:B------:R-:W-:Y:S01]  /*1d600*/  IABS R33, R7 ;  /* 0x0000000700217213 */ /* 0x000fe20000000000 */
[----:B------:R-:W-:Y:S01]  /*1d610*/  IMAD.HI.U32 R22, R49, R32, RZ ;  /* 0x0000002031167227 */ /* 0x000fe200078e00ff */
[----:B------:R-:W-:-:S02]  /*1d620*/  ISETP.GT.U32.AND P3, PT, R46, R40, PT ;  /* 0x000000282e00720c */ /* 0x000fc40003f64070 */
[----:B------:R-:W-:Y:S01]  /*1d630*/  ISETP.GT.U32.AND P6, PT, R46, R53, PT ;  /* 0x000000352e00720c */ /* 0x000fe20003fc4070 */
[----:B------:R-:W-:-:S04]  /*1d640*/  IMAD.HI.U32 R20, R49, R59, RZ ;  /* 0x0000003b31147227 */ /* 0x000fc800078e00ff */
[----:B------:R-:W-:-:S04]  /*1d650*/  IMAD.HI.U32 R17, R49, R51, RZ ;  /* 0x0000003331117227 */ /* 0x000fc800078e00ff */
[----:B------:R-:W-:-:S04]  /*1d660*/  IMAD.HI.U32 R21, R49, R33, RZ ;  /* 0x0000002131157227 */ /* 0x000fc800078e00ff */
[----:B------:R-:W-:Y:S02]  /*1d670*/  IMAD.MOV R49, RZ, RZ, -R22 ;  /* 0x000000ffff317224 */ /* 0x000fe400078e0a16 */
[----:B------:R-:W-:Y:S02]  /*1d680*/  IMAD.MOV R20, RZ, RZ, -R20 ;  /* 0x000000ffff147224 */ /* 0x000fe400078e0a14 */
[C---:B------:R-:W-:Y:S02]  /*1d690*/  IMAD R49, R46.reuse, R49, R32 ;  /* 0x000000312e317224 */ /* 0x040fe400078e0220 */
[----:B------:R-:W-:Y:S02]  /*1d6a0*/  IMAD R32, R46, R20, R59 ;  /* 0x000000142e207224 */ /* 0x000fe400078e023b */
[----:B------:R-:W-:Y:S02]  /*1d6b0*/  @!P3 IMAD.IADD R40, R40, 0x1, -R46 ;  /* 0x000000012828b824 */ /* 0x000fe400078e0a2e */
[C---:B------:R-:W-:Y:S01]  /*1d6c0*/  IMAD R52, R46.reuse, R60, R52 ;  /* 0x0000003c2e347224 */ /* 0x040fe200078e0234 */
[C---:B------:R-:W-:Y:S01]  /*1d6d0*/  ISETP.GT.U32.AND P3, PT, R46.reuse, R32, PT ;  /* 0x000000202e00720c */ /* 0x040fe20003f64070 */
[----:B------:R-:W-:Y:S01]  /*1d6e0*/  @!P4 IMAD.MOV R57, RZ, RZ, -R57 ;  /* 0x000000ffff39c224 */ /* 0x000fe200078e0a39 */
[C---:B------:R-:W-:Y:S01]  /*1d6f0*/  ISETP.GT.U32.AND P4, PT, R46.reuse, R41, PT ;  /* 0x000000292e00720c */ /* 0x040fe20003f84070 */
[----:B------:R-:W-:Y:S01]  /*1d700*/  @!P6 IMAD.IADD R53, R53, 0x1, -R46 ;  /* 0x000000013535e824 */ /* 0x000fe200078e0a2e */
[C---:B------:R-:W-:Y:S01]  /*1d710*/  ISETP.GT.U32.AND P6, PT, R46.reuse, R52, PT ;  /* 0x000000342e00720c */ /* 0x040fe20003fc4070 */
[----:B------:R-:W-:Y:S01]  /*1d720*/  @!P1 IMAD.MOV R56, RZ, RZ, -R56 ;  /* 0x000000ffff389224 */ /* 0x000fe200078e0a38 */
[----:B------:R-:W-:Y:S01]  /*1d730*/  IABS R60, R6 ;  /* 0x00000006003c7213 */ /* 0x000fe20000000000 */
[----:B------:R-:W-:Y:S01]  /*1d740*/  @!P2 IMAD.MOV R48, RZ, RZ, -R48 ;  /* 0x000000ffff30a224 */ /* 0x000fe200078e0a30 */
[C---:B------:R-:W-:Y:S01]  /*1d750*/  ISETP.GT.U32.AND P1, PT, R46.reuse, R42, PT ;  /* 0x0000002a2e00720c */ /* 0x040fe20003f24070 */
[----:B------:R-:W-:Y:S01]  /*1d760*/  IMAD.MOV R17, RZ, RZ, -R17 ;  /* 0x000000ffff117224 */ /* 0x000fe200078e0a11 */
[----:B------:R-:W-:Y:S01]  /*1d770*/  ISETP.GT.U32.AND P2, PT, R46, R53, PT ;  /* 0x000000352e00720c */ /* 0x000fe20003f44070 */
[----:B------:R-:W-:-:S04]  /*1d780*/  IMAD.HI.U32 R19, R18, R60, RZ ;  /* 0x0000003c12137227 */ /* 0x000fc800078e00ff */
[----:B------:R-:W-:Y:S01]  /*1d790*/  @!P3 IMAD.IADD R32, R32, 0x1, -R46 ;  /* 0x000000012020b824 */ /* 0x000fe200078e0a2e */
[----:B------:R-:W-:Y:S01]  /*1d7a0*/  ISETP.GE.AND P3, PT, R12, RZ, PT ;  /* 0x000000ff0c00720c */ /* 0x000fe20003f66270 */
[----:B------:R-:W-:Y:S01]  /*1d7b0*/  @!P5 IMAD.MOV R54, RZ, RZ, -R54 ;  /* 0x000000ffff36d224 */ /* 0x000fe200078e0a36 */
[C---:B------:R-:W-:Y:S01]  /*1d7c0*/  ISETP.GT.U32.AND P5, PT, R46.reuse, R44, PT ;  /* 0x0000002c2e00720c */ /* 0x040fe20003fa4070 */
[----:B------:R-:W-:Y:S01]  /*1d7d0*/  @!P0 IMAD.MOV R55, RZ, RZ, -R55 ;  /* 0x000000ffff378224 */ /* 0x000fe200078e0a37 */
[C---:B------:R-:W-:Y:S01]  /*1d7e0*/  ISETP.GT.U32.AND P0, PT, R46.reuse, R43, PT ;  /* 0x0000002b2e00720c */ /* 0x040fe20003f04070 */
[----:B------:R-:W-:Y:S02]  /*1d7f0*/  @!P4 IMAD.IADD R41, R41, 0x1, -R46 ;  /* 0x000000012929c824 */ /* 0x000fe400078e0a2e */
[----:B------:R-:W-:Y:S01]  /*1d800*/  IMAD R51, R46, R17, R51 ;  /* 0x000000112e337224 */ /* 0x000fe200078e0233 */
[----:B------:R-:W-:Y:S01]  /*1d810*/  IABS R17, R5 ;  /* 0x0000000500117213 */ /* 0x000fe20000000000 */
[----:B------:R-:W-:-:S02]  /*1d820*/  IMAD.MOV R19, RZ, RZ, -R19 ;  /* 0x000000ffff137224 */ /* 0x000fc400078e0a13 */
[----:B------:R-:W-:Y:S02]  /*1d830*/  @!P6 IMAD.IADD R52, R52, 0x1, -R46 ;  /* 0x000000013434e824 */ /* 0x000fe400078e0a2e */
[----:B------:R-:W-:Y:S01]  /*1d840*/  @!P3 IMAD.MOV R41, RZ, RZ, -R41 ;  /* 0x000000ffff29b224 */ /* 0x000fe200078e0a29 */
[C---:B------:R-:W-:Y:S01]  /*1d850*/  ISETP.GT.U32.AND P3, PT, R46.reuse, R32, PT ;  /* 0x000000202e00720c */ /* 0x040fe20003f64070 */
[----:B------:R-:W-:Y:S01]  /*1d860*/  IMAD R59, R45, R19, R60 ;  /* 0x000000132d3b7224 */ /* 0x000fe200078e023c */
[----:B------:R-:W-:Y:S01]  /*1d870*/  ISETP.GT.U32.AND P6, PT, R46, R52, PT ;  /* 0x000000342e00720c */ /* 0x000fe20003fc4070 */
[----:B------:R-:W-:Y:S02]  /*1d880*/  IMAD.MOV R21, RZ, RZ, -R21 ;  /* 0x000000ffff157224 */ /* 0x000fe400078e0a15 */
[----:B------:R-:W-:-:S04]  /*1d890*/  IMAD.HI.U32 R18, R18, R17, RZ ;  /* 0x0000001112127227 */ /* 0x000fc800078e00ff */
[--C-:B------:R-:W-:Y:S01]  /*1d8a0*/  @!P1 IMAD.IADD R42, R42, 0x1, -R46.reuse ;  /* 0x000000012a2a9824 */ /* 0x100fe200078e0a2e */
[C---:B------:R-:W-:Y:S01]  /*1d8b0*/  ISETP.GT.U32.AND P1, PT, R46.reuse, R49, PT ;  /* 0x000000312e00720c */ /* 0x040fe20003f24070 */
[----:B------:R-:W-:Y:S01]  /*1d8c0*/  @!P2 IMAD.IADD R53, R53, 0x1, -R46 ;  /* 0x000000013535a824 */ /* 0x000fe200078e0a2e */
[----:B------:R-:W-:Y:S01]  /*1d8d0*/  ISETP.GT.U32.AND P2, PT, R45, R59, PT ;  /* 0x0000003b2d00720c */ /* 0x000fe20003f44070 */
[----:B------:R-:W-:Y:S02]  /*1d8e0*/  IMAD R33, R46, R21, R33 ;  /* 0x000000152e217224 */ /* 0x000fe400078e0221 */
[----:B------:R-:W-:Y:S02]  /*1d8f0*/  IMAD.MOV R60, RZ, RZ, -R18 ;  /* 0x000000ffff3c7224 */ /* 0x000fe400078e0a12 */
[--C-:B------:R-:W-:Y:S01]  /*1d900*/  @!P5 IMAD.IADD R44, R44, 0x1, -R46.reuse ;  /* 0x000000012c2cd824 */ /* 0x100fe200078e0a2e */
[C---:B------:R-:W-:Y:S01]  /*1d910*/  ISETP.GT.U32.AND P5, PT, R46.reuse, R51, PT ;  /* 0x000000332e00720c */ /* 0x040fe20003fa4070 */
[--C-:B------:R-:W-:Y:S01]  /*1d920*/  @!P0 IMAD.IADD R43, R43, 0x1, -R46.reuse ;  /* 0x000000012b2b8824 */ /* 0x100fe200078e0a2e */
[C---:B------:R-:W-:Y:S01]  /*1d930*/  ISETP.GT.U32.AND P0, PT, R46.reuse, R50, PT ;  /* 0x000000322e00720c */ /* 0x040fe20003f04070 */
[----:B------:R-:W-:Y:S01]  /*1d940*/  IMAD R60, R45, R60, R17 ;  /* 0x0000003c2d3c7224 */ /* 0x000fe200078e0211 */
[----:B------:R-:W-:Y:S01]  /*1d950*/  ISETP.GT.U32.AND P4, PT, R46, R33, PT ;  /* 0x000000212e00720c */ /* 0x000fe20003f84070 */
[--C-:B------:R-:W-:Y:S01]  /*1d960*/  @!P3 IMAD.IADD R32, R32, 0x1, -R46.reuse ;  /* 0x000000012020b824 */ /* 0x100fe200078e0a2e */
[----:B------:R-:W-:Y:S01]  /*1d970*/  ISETP.GE.AND P3, PT, R61, RZ, PT ;  /* 0x000000ff3d00720c */ /* 0x000fe20003f66270 */
[--C-:B------:R-:W-:Y:S01]  /*1d980*/  @!P6 IMAD.IADD R52, R52, 0x1, -R46.reuse ;  /* 0x000000013434e824 */ /* 0x100fe200078e0a2e */
[----:B------:R-:W-:Y:S01]  /*1d990*/  ISETP.GT.U32.AND P6, PT, R45, R60, PT ;  /* 0x0000003c2d00720c */ /* 0x000fe20003fc4070 */
[----:B------:R-:W0:Y:S01]  /*1d9a0*/  S2R R61, SR_TID.X ;  /* 0x00000000003d7919 */ /* 0x000e220000002100 */
[--C-:B------:R-:W-:Y:S01]  /*1d9b0*/  @!P1 IMAD.IADD R49, R49, 0x1, -R46.reuse ;  /* 0x0000000131319824 */ /* 0x100fe200078e0a2e */
[----:B------:R-:W-:Y:S01]  /*1d9c0*/  ISETP.GE.AND P1, PT, R14, RZ, PT ;  /* 0x000000ff0e00720c */ /* 0x000fe20003f26270 */
[----:B------:R-:W-:Y:S01]  /*1d9d0*/  @!P2 IMAD.IADD R59, R59, 0x1, -R45 ;  /* 0x000000013b3ba824 */ /* 0x000fe200078e0a2d */
[----:B------:R-:W-:Y:S01]  /*1d9e0*/  ISETP.GE.AND P2, PT, R11, RZ, PT ;  /* 0x000000ff0b00720c */ /* 0x000fe20003f46270 */
[--C-:B------:R-:W-:Y:S01]  /*1d9f0*/  @!P5 IMAD.IADD R51, R51, 0x1, -R46.reuse ;  /* 0x000000013333d824 */ /* 0x100fe200078e0a2e */
[----:B------:R-:W-:Y:S01]  /*1da00*/  ISETP.GE.AND P5, PT, R16, RZ, PT ;  /* 0x000000ff1000720c */ /* 0x000fe20003fa6270 */
[--C-:B------:R-:W-:Y:S01]  /*1da10*/  @!P0 IMAD.IADD R50, R50, 0x1, -R46.reuse ;  /* 0x0000000132328824 */ /* 0x100fe200078e0a2e */
[----:B------:R-:W-:Y:S01]  /*1da20*/  ISETP.GE.AND P0, PT, R15, RZ, PT ;  /* 0x000000ff0f00720c */ /* 0x000fe20003f06270 */
[----:B------:R-:W-:Y:S01]  /*1da30*/  @!P4 IMAD.IADD R33, R33, 0x1, -R46 ;  /* 0x000000012121c824 */ /* 0x000fe200078e0a2e */
[----:B------:R-:W-:-:S02]  /*1da40*/  ISETP.GE.AND P4, PT, R13, RZ, PT ;  /* 0x000000ff0d00720c */ /* 0x000fc40003f86270 */
[----:B------:R-:W-:-:S03]  /*1da50*/  @!P6 IMAD.IADD R60, R60, 0x1, -R45 ;  /* 0x000000013c3ce824 */ /* 0x000fc600078e0a2d */
[----:B------:R-:W-:Y:S01]  /*1da60*/  @!P1 IMAD.MOV R43, RZ, RZ, -R43 ;  /* 0x000000ffff2b9224 */ /* 0x000fe200078e0a2b */
[C---:B------:R-:W-:Y:S01]  /*1da70*/  ISETP.GT.U32.AND P1, PT, R46.reuse, R49, PT ;  /* 0x000000312e00720c */ /* 0x040fe20003f24070 */
[----:B------:R-:W-:Y:S01]  /*1da80*/  @!P2 IMAD.MOV R40, RZ, RZ, -R40 ;  /* 0x000000ffff28a224 */ /* 0x000fe200078e0a28 */
[C---:B------:R-:W-:Y:S01]  /*1da90*/  ISETP.GT.U32.AND P2, PT, R45.reuse, R59, PT ;  /* 0x0000003b2d00720c */ /* 0x040fe20003f44070 */
[----:B------:R-:W-:Y:S01]  /*1daa0*/  @!P5 IMAD.MOV R47, RZ, RZ, -R47 ;  /* 0x000000ffff2fd224 */ /* 0x000fe200078e0a2f */
[----:B------:R-:W-:Y:S01]  /*1dab0*/  ISETP.GT.U32.AND P6, PT, R45, R60, PT ;  /* 0x0000003c2d00720c */ /* 0x000fe20003fc4070 */
[----:B------:R-:W-:Y:S01]  /*1dac0*/  @!P0 IMAD.MOV R44, RZ, RZ, -R44 ;  /* 0x000000ffff2c8224 */ /* 0x000fe200078e0a2c */
[C---:B------:R-:W-:Y:S01]  /*1dad0*/  ISETP.GT.U32.AND P5, PT, R46.reuse, R51, PT ;  /* 0x000000332e00720c */ /* 0x040fe20003fa4070 */
[----:B------:R-:W-:Y:S01]  /*1dae0*/  @!P4 IMAD.MOV R42, RZ, RZ, -R42 ;  /* 0x000000ffff2ac224 */ /* 0x000fe200078e0a2a */
[C---:B------:R-:W-:Y:S02]  /*1daf0*/  ISETP.GT.U32.AND P0, PT, R46.reuse, R50, PT ;  /* 0x000000322e00720c */ /* 0x040fe40003f04070 */
[----:B------:R-:W-:-:S03]  /*1db00*/  ISETP.GT.U32.AND P4, PT, R46, R33, PT ;  /* 0x000000212e00720c */ /* 0x000fc60003f84070 */
[--C-:B------:R-:W-:Y:S01]  /*1db10*/  @!P1 IMAD.IADD R49, R49, 0x1, -R46.reuse ;  /* 0x0000000131319824 */ /* 0x100fe200078e0a2e */
[----:B------:R-:W-:Y:S01]  /*1db20*/  ISETP.GE.AND P1, PT, R6, RZ, PT ;  /* 0x000000ff0600720c */ /* 0x000fe20003f26270 */
[--C-:B------:R-:W-:Y:S01]  /*1db30*/  @!P2 IMAD.IADD R59, R59, 0x1, -R45.reuse ;  /* 0x000000013b3ba824 */ /* 0x100fe200078e0a2d */
[----:B------:R-:W-:Y:S01]  /*1db40*/  ISETP.GE.AND P2, PT, R4, RZ, PT ;  /* 0x000000ff0400720c */ /* 0x000fe20003f46270 */
[----:B------:R-:W-:Y:S01]  /*1db50*/  @!P6 IMAD.IADD R60, R60, 0x1, -R45 ;  /* 0x000000013c3ce824 */ /* 0x000fe200078e0a2d */
[C---:B0-----:R-:W-:Y:S01]  /*1db60*/  LOP3.LUT R45, R61.reuse, 0x7, RZ, 0xc0, !PT ;  /* 0x000000073d2d7812 */ /* 0x041fe200078ec0ff */
[----:B--2---:R-:W-:Y:S01]  /*1db70*/  IMAD.SHL.U32 R6, R61, 0x8, RZ ;  /* 0x000000083d067824 */ /* 0x004fe200078e00ff */
[----:B------:R-:W-:Y:S01]  /*1db80*/  ISETP.GE.AND P6, PT, R5, RZ, PT ;  /* 0x000000ff0500720c */ /* 0x000fe20003fc6270 */
[--C-:B------:R-:W-:Y:S01]  /*1db90*/  @!P5 IMAD.IADD R51, R51, 0x1, -R46.reuse ;  /* 0x000000013333d824 */ /* 0x100fe200078e0a2e */
[----:B------:R-:W-:Y:S01]  /*1dba0*/  ISETP.GE.AND P5, PT, R10, RZ, PT ;  /* 0x000000ff0a00720c */ /* 0x000fe20003fa6270 */
[--C-:B------:R-:W-:Y:S01]  /*1dbb0*/  @!P0 IMAD.IADD R50, R50, 0x1, -R46.reuse ;  /* 0x0000000132328824 */ /* 0x100fe200078e0a2e */
[----:B------:R-:W-:Y:S01]  /*1dbc0*/  LOP3.LUT R6, R6, 0x30, RZ, 0xc0, !PT ;  /* 0x0000003006067812 */ /* 0x000fe200078ec0ff */
[----:B------:R-:W-:Y:S01]  /*1dbd0*/  @!P4 IMAD.IADD R33, R33, 0x1, -R46 ;  /* 0x000000012121c824 */ /* 0x000fe200078e0a2e */
[----:B------:R-:W-:Y:S01]  /*1dbe0*/  ISETP.GE.AND P0, PT, R9, RZ, PT ;  /* 0x000000ff0900720c */ /* 0x000fe20003f06270 */
[----:B------:R-:W-:Y:S01]  /*1dbf0*/  IMAD.SHL.U32 R4, R61, 0x2, RZ ;  /* 0x000000023d047824 */ /* 0x000fe200078e00ff */
[----:B------:R-:W-:Y:S01]  /*1dc00*/  ISETP.GE.AND P4, PT, R8, RZ, PT ;  /* 0x000000ff0800720c */ /* 0x000fe20003f86270 */
[----:B------:R-:W-:-:S02]  /*1dc10*/  IMAD R46, R45, 0x90, RZ ;  /* 0x000000902d2e7824 */ /* 0x000fc400078e02ff */
[C---:B---3--:R-:W-:Y:S01]  /*1dc20*/  IMAD.SHL.U32 R5, R61.reuse, 0x40, RZ ;  /* 0x000000403d057824 */ /* 0x048fe200078e00ff */
[----:B------:R-:W-:Y:S01]  /*1dc30*/  LOP3.LUT R61, R61, 0x1f, RZ, 0xc0, !PT ;  /* 0x0000001f3d3d7812 */ /* 0x000fe200078ec0ff */
[----:B------:R-:W-:Y:S01]  /*1dc40*/  IMAD R45, R45, 0x40, R6 ;  /* 0x000000402d2d7824 */ /* 0x000fe200078e0206 */
[----:B------:R-:W-:Y:S01]  /*1dc50*/  LOP3.LUT R46, R46, 0x10, R4, 0x78, !PT ;  /* 0x000000102e2e7812 */ /* 0x000fe200078e7804 */
[----:B------:R-:W-:Y:S01]  /*1dc60*/  @!P6 IMAD.MOV R60, RZ, RZ, -R60 ;  /* 0x000000ffff3ce224 */ /* 0x000fe200078e0a3c */
[----:B------:R-:W-:Y:S01]  /*1dc70*/  ISETP.NE.AND P6, PT, R2, RZ, PT ;  /* 0x000000ff0200720c */ /* 0x000fe20003fc5270 */
[----:B------:R-:W-:Y:S01]  /*1dc80*/  @!P1 IMAD.MOV R59, RZ, RZ, -R59 ;  /* 0x000000ffff3b9224 */ /* 0x000fe200078e0a3b */
[----:B------:R-:W-:Y:S01]  /*1dc90*/  LOP3.LUT R5, R46, 0x400, R5, 0xf8, !PT ;  /* 0x000004002e057812 */ /* 0x000fe200078ef805 */
[----:B------:R-:W-:Y:S01]  /*1dca0*/  IMAD R5, R61, UR6, RZ ;  /* 0x000000063d057c24 */ /* 0x000fe2000f8e02ff */
[----:B------:R-:W-:Y:S01]  /*1dcb0*/  LOP3.LUT R46, RZ, R2, RZ, 0x33, !PT ;  /* 0x00000002ff2e7212 */ /* 0x000fe200078e33ff */
[----:B------:R-:W-:Y:S01]  /*1dcc0*/  @!P5 IMAD.MOV R53, RZ, RZ, -R53 ;  /* 0x000000ffff35d224 */ /* 0x000fe200078e0a35 */
[----:B------:R-:W-:Y:S01]  /*1dcd0*/  LOP3.LUT R2, R45, 0x30, R4, 0x78, !PT ;  /* 0x000000302d027812 */ /* 0x000fe200078e7804 */
[----:B------:R-:W-:Y:S01]  /*1dce0*/  @!P0 IMAD.MOV R52, RZ, RZ, -R52 ;  /* 0x000000ffff348224 */ /* 0x000fe200078e0a34 */
[----:B------:R-:W-:-:S02]  /*1dcf0*/  ISETP.GE.AND P1, PT, R7, RZ, PT ;  /* 0x000000ff0700720c */ /* 0x000fc40003f26270 */
[----:B------:R-:W-:Y:S01]  /*1dd00*/  ISETP.NE.AND P5, PT, R3, RZ, PT ;  /* 0x000000ff0300720c */ /* 0x000fe20003fa5270 */
[----:B------:R-:W-:Y:S01]  /*1dd10*/  STL [R1+0x273c], R2 ;  /* 0x00273c0201007387 */ /* 0x000fe20000100800 */
[----:B------:R-:W-:Y:S02]  /*1dd20*/  LOP3.LUT R3, RZ, R3, RZ, 0x33, !PT ;  /* 0x00000003ff037212 */ /* 0x000fe400078e33ff */
[C---:B------:R-:W-:Y:S01]  /*1dd30*/  SEL R59, R46.reuse, R59, !P6 ;  /* 0x0000003b2e3b7207 */ /* 0x040fe20007000000 */
[----:B------:R0:W-:Y:S01]  /*1dd40*/  STL [R1+0x2740], R0 ;  /* 0x0027400001007387 */ /* 0x0001e20000100800 */
[----:B------:R-:W-:Y:S02]  /*1dd50*/  LEA R45, P0, R5, UR8, 0x1 ;  /* 0x00000008052d7c11 */ /* 0x000fe4000f8008ff */
[----:B------:R-:W-:Y:S01]  /*1dd60*/  SEL R46, R46, R60, !P6 ;  /* 0x0000003c2e2e7207 */ /* 0x000fe20007000000 */
[----:B------:R-:W2:Y:S01]  /*1dd70*/  LDL.LU R25, [R1+0x34c] ;  /* 0x00034c0001197983 */ /* 0x000ea20000300800 */
[----:B------:R-:W-:-:S03]  /*1dd80*/  ISETP.GE.AND P6, PT, R0, RZ, PT ;  /* 0x000000ff0000720c */ /* 0x000fc60003fc6270 */
[----:B------:R-:W0:Y:S04]  /*1dd90*/  LDL.LU R24, [R1+0x350] ;  /* 0x0003500001187983 */ /* 0x000e280000300800 */
[----:B------:R-:W3:Y:S04]  /*1dda0*/  LDL.LU R23, [R1+0x354] ;  /* 0x0003540001177983 */ /* 0x000ee80000300800 */
[----:B------:R-:W4:Y:S04]  /*1ddb0*/  LDL.LU R22, [R1+0x358] ;  /* 0x0003580001167983 */ /* 0x000f280000300800 */
        /* <DEDUP_REMOVED lines=17> */
[----:B------:R-:W-:Y:S01]  /*1ded0*/  STL [R1+0x2758], R45 ;  /* 0x0027582d01007387 */ /* 0x000fe20000100800 */
[----:B--2---:R-:W-:-:S02]  /*1dee0*/  SEL R6, R3, R25, !P5 ;  /* 0x0000001903067207 */ /* 0x004fc40006800000 */
[----:B0-----:R-:W-:-:S03]  /*1def0*/  SEL R0, R3, R24, !P5 ;  /* 0x0000001803007207 */ /* 0x001fc60006800000 */
[----:B------:R4:W-:Y:S01]  /*1df00*/  STL [R1+0x34c], R6 ;  /* 0x00034c0601007387 */ /* 0x0009e20000100800 */
[----:B---3--:R-:W-:-:S03]  /*1df10*/  SEL R2, R3, R23, !P5 ;  /* 0x0000001703027207 */ /* 0x008fc60006800000 */
[----:B------:R0:W-:Y:S01]  /*1df20*/  STL [R1+0x350], R0 ;  /* 0x0003500001007387 */ /* 0x0001e20000100800 */
[----:B----4-:R-:W-:-:S03]  /*1df30*/  SEL R6, R3, R22, !P5 ;  /* 0x0000001603067207 */ /* 0x010fc60006800000 */
[----:B------:R1:W-:Y:S01]  /*1df40*/  STL [R1+0x354], R2 ;  /* 0x0003540201007387 */ /* 0x0003e20000100800 */
[----:B0-----:R-:W-:-:S03]  /*1df50*/  SEL R0, R3, R21, !P5 ;  /* 0x0000001503007207 */ /* 0x001fc60006800000 */
[----:B------:R0:W-:Y:S01]  /*1df60*/  STL [R1+0x358], R6 ;  /* 0x0003580601007387 */ /* 0x0001e20000100800 */
[----:B-1----:R-:W-:-:S03]  /*1df70*/  SEL R2, R3, R20, !P5 ;  /* 0x0000001403027207 */ /* 0x002fc60006800000 */
[----:B------:R1:W-:Y:S01]  /*1df80*/  STL [R1+0x35c], R0 ;  /* 0x00035c0001007387 */ /* 0x0003e20000100800 */
[----:B0-----:R-:W-:-:S03]  /*1df90*/  SEL R6, R3, R19, !P5 ;  /* 0x0000001303067207 */ /* 0x001fc60006800000 */
[----:B------:R0:W-:Y:S04]  /*1dfa0*/  STL [R1+0x360], R2 ;  /* 0x0003600201007387 */ /* 0x0001e80000100800 */
[----:B------:R2:W-:Y:S01]  /*1dfb0*/  STL [R1+0x364], R6 ;  /* 0x0003640601007387 */ /* 0x0005e20000100800 */
[C---:B-1----:R-:W-:Y:S02]  /*1dfc0*/  SEL R0, R3.reuse, R18, !P5 ;  /* 0x0000001203007207 */ /* 0x042fe40006800000 */
[----:B0-----:R-:W-:-:S03]  /*1dfd0*/  SEL R2, R3, R17, !P5 ;  /* 0x0000001103027207 */ /* 0x001fc60006800000 */
[----:B------:R0:W-:Y:S01]  /*1dfe0*/  STL [R1+0x368], R0 ;  /* 0x0003680001007387 */ /* 0x0001e20000100800 */
[----:B--2---:R-:W-:-:S03]  /*1dff0*/  SEL R6, R3, R16, !P5 ;  /* 0x0000001003067207 */ /* 0x004fc60006800000 */
[----:B------:R1:W-:Y:S04]  /*1e000*/  STL [R1+0x36c], R2 ;  /* 0x00036c0201007387 */ /* 0x0003e80000100800 */
[----:B------:R2:W-:Y:S01]  /*1e010*/  STL [R1+0x370], R6 ;  /* 0x0003700601007387 */ /* 0x0005e20000100800 */
[C---:B0-----:R-:W-:Y:S02]  /*1e020*/  SEL R0, R3.reuse, R15, !P5 ;  /* 0x0000000f03007207 */ /* 0x041fe40006800000 */
[----:B-1----:R-:W-:-:S03]  /*1e030*/  SEL R2, R3, R14, !P5 ;  /* 0x0000000e03027207 */ /* 0x002fc60006800000 */
        /* <DEDUP_REMOVED lines=15> */
[----:B------:R-:W-:Y:S01]  /*1e130*/  STL [R1+0x3a8], R6 ;  /* 0x0003a80601007387 */ /* 0x000fe20000100800 */
[----:B0-----:R-:W-:-:S03]  /*1e140*/  SEL R0, R3, R4, !P5 ;  /* 0x0000000403007207 */ /* 0x001fc60006800000 */
[----:B------:R-:W2:Y:S01]  /*1e150*/  LDL.LU R45, [R1+0x8f4] ;  /* 0x0008f400012d7983 */ /* 0x000ea20000300800 */
[----:B-1----:R-:W-:-:S03]  /*1e160*/  SEL R2, R3, R61, !P5 ;  /* 0x0000003d03027207 */ /* 0x002fc60006800000 */
[----:B------:R0:W-:Y:S04]  /*1e170*/  STL [R1+0x3ac], R0 ;  /* 0x0003ac0001007387 */ /* 0x0001e80000100800 */
[----:B0-----:R-:W3:Y:S04]  /*1e180*/  LDL.LU R0, [R1+0x8f0] ;  /* 0x0008f00001007983 */ /* 0x001ee80000300800 */
[----:B------:R0:W-:Y:S04]  /*1e190*/  STL [R1+0x3b0], R2 ;  /* 0x0003b00201007387 */ /* 0x0001e80000100800 */
[----:B------:R-:W4:Y:S04]  /*1e1a0*/  LDL.LU R60, [R1+0x8e4] ;  /* 0x0008e400013c7983 */ /* 0x000f280000300800 */
[----:B0-----:R-:W4:Y:S04]  /*1e1b0*/  LDL.LU R2, [R1+0x8e0] ;  /* 0x0008e00001027983 */ /* 0x001f280000300800 */
        /* <DEDUP_REMOVED lines=26> */
[----:B------:R-:W4:Y:S01]  /*1e360*/  LDL.LU R61, [R1+0x460] ;  /* 0x00046000013d7983 */ /* 0x000f220000300800 */
[----:B--2---:R-:W-:-:S05]  /*1e370*/  SEL R45, R3, R45, !P5 ;  /* 0x0000002d032d7207 */ /* 0x004fca0006800000 */
[----:B------:R3:W-:Y:S02]  /*1e380*/  STL [R1+0x3b8], R45 ;  /* 0x0003b82d01007387 */ /* 0x0007e40000100800 */
[C---:B---3--:R-:W-:Y:S02]  /*1e390*/  SEL R45, R3.reuse, R0, !P5 ;  /* 0x00000000032d7207 */ /* 0x048fe40006800000 */
[----:B----4-:R-:W-:-:S03]  /*1e3a0*/  SEL R0, R3, R60, !P5 ;  /* 0x0000003c03007207 */ /* 0x010fc60006800000 */
[----:B------:R-:W-:Y:S01]  /*1e3b0*/  STL [R1+0x3bc], R45 ;  /* 0x0003bc2d01007387 */ /* 0x000fe20000100800 */
[----:B------:R-:W-:-:S03]  /*1e3c0*/  SEL R2, R3, R2, !P5 ;  /* 0x0000000203027207 */ /* 0x000fc60006800000 */
[----:B------:R0:W-:Y:S01]  /*1e3d0*/  STL [R1+0x3c0], R0 ;  /* 0x0003c00001007387 */ /* 0x0001e20000100800 */
[----:B------:R-:W-:-:S03]  /*1e3e0*/  SEL R6, R3, R6, !P5 ;  /* 0x0000000603067207 */ /* 0x000fc60006800000 */
        /* <DEDUP_REMOVED lines=186> */
[----:B------:R1:W-:Y:S01]  /*1ef90*/  STL [R1+0x524], R2 ;  /* 0x0005240201007387 */ /* 0x0003e20000100800 */
[----:B0-----:R-:W-:-:S03]  /*1efa0*/  SEL R0, R3, R30, !P5 ;  /* 0x0000001e03007207 */ /* 0x001fc60006800000 */
[----:B------:R0:W-:Y:S01]  /*1efb0*/  STL [R1+0x528], R6 ;  /* 0x0005280601007387 */ /* 0x0001e20000100800 */
[----:B-1----:R-:W-:-:S03]  /*1efc0*/  SEL R2, R3, R29, !P5 ;  /* 0x0000001d03027207 */ /* 0x002fc60006800000 */
[----:B------:R1:W-:Y:S01]  /*1efd0*/  STL [R1+0x52c], R0 ;  /* 0x00052c0001007387 */ /* 0x0003e20000100800 */
[----:B0-----:R-:W-:-:S03]  /*1efe0*/  SEL R6, R3, R28, !P5 ;  /* 0x0000001c03067207 */ /* 0x001fc60006800000 */
[----:B------:R0:W-:Y:S01]  /*1eff0*/  STL [R1+0x530], R2 ;  /* 0x0005300201007387 */ /* 0x0001e20000100800 */
[----:B-1----:R-:W-:-:S03]  /*1f000*/  SEL R0, R3, R27, !P5 ;  /* 0x0000001b03007207 */ /* 0x002fc60006800000 */
        /* <DEDUP_REMOVED lines=42> */
[----:B------:R-:W-:Y:S04]  /*1f2b0*/  STL [R1+0x5a8], R6 ;  /* 0x0005a80601007387 */ /* 0x000fe80000100800 */
[----:B------:R-:W2:Y:S01]  /*1f2c0*/  LDL.LU R45, [R1+0x5b4] ;  /* 0x0005b400012d7983 */ /* 0x000ea20000300800 */
[----:B0-----:R-:W-:-:S03]  /*1f2d0*/  SEL R2, R3, R61, !P5 ;  /* 0x0000003d03027207 */ /* 0x001fc60006800000 */
        /* <DEDUP_REMOVED lines=33> */
[----:B------:R4:W-:Y:S01]  /*1f4f0*/  STL [R1+0x5b4], R45 ;  /* 0x0005b42d01007387 */ /* 0x0009e20000100800 */
[----:B---3--:R-:W-:-:S05]  /*1f500*/  SEL R0, R3, R0, !P5 ;  /* 0x0000000003007207 */ /* 0x008fca0006800000 */
[----:B------:R0:W-:Y:S01]  /*1f510*/  STL [R1+0x5b8], R0 ;  /* 0x0005b80001007387 */ /* 0x0001e20000100800 */
[C---:B----4-:R-:W-:Y:S02]  /*1f520*/  SEL R45, R3.reuse, R60, !P5 ;  /* 0x0000003c032d7207 */ /* 0x050fe40006800000 */
[----:B0-----:R-:W-:-:S03]  /*1f530*/  SEL R0, R3, R2, !P5 ;  /* 0x0000000203007207 */ /* 0x001fc60006800000 */
        /* <DEDUP_REMOVED lines=52> */
[----:B------:R-:W-:Y:S04]  /*1f880*/  STL [R1+0x644], R6 ;  /* 0x0006440601007387 */ /* 0x000fe80000100800 */
[----:B------:R-:W2:Y:S01]  /*1f890*/  LDL.LU R30, [R1+0x650] ;  /* 0x00065000011e7983 */ /* 0x000ea20000300800 */
[----:B0-----:R-:W-:-:S03]  /*1f8a0*/  SEL R0, R3, R61, !P5 ;  /* 0x0000003d03007207 */ /* 0x001fc60006800000 */
[----:B------:R-:W-:Y:S04]  /*1f8b0*/  STL [R1+0x648], R2 ;  /* 0x0006480201007387 */ /* 0x000fe80000100800 */
[----:B------:R-:W3:Y:S04]  /*1f8c0*/  LDL.LU R29, [R1+0x654] ;  /* 0x00065400011d7983 */ /* 0x000ee80000300800 */
[----:B------:R0:W-:Y:S04]  /*1f8d0*/  STL [R1+0x64c], R0 ;  /* 0x00064c0001007387 */ /* 0x0001e80000100800 */
        /* <DEDUP_REMOVED lines=25> */
[----:B0-----:R-:W4:Y:S04]  /*1fa70*/  LDL.LU R0, [R1+0x14] ;  /* 0x0000140001007983 */ /* 0x001f280000300800 */
[----:B------:R-:W4:Y:S04]  /*1fa80*/  LDL.LU R60, [R1+0x10] ;  /* 0x00001000013c7983 */ /* 0x000f280000300800 */
[----:B------:R-:W4:Y:S04]  /*1fa90*/  LDL.LU R2, [R1+0x4] ;  /* 0x0000040001027983 */ /* 0x000f280000300800 */
[----:B------:R-:W4:Y:S01]  /*1faa0*/  LDL.LU R6, [R1] ;  /* 0x0000000001067983 */ /* 0x000f220000300800 */
[----:B--2---:R-:W-:-:S05]  /*1fab0*/  SEL R30, R3, R30, !P5 ;  /* 0x0000001e031e7207 */ /* 0x004fca0006800000 */
[----:B------:R0:W-:Y:S01]  /*1fac0*/  STL [R1+0x650], R30 ;  /* 0x0006501e01007387 */ /* 0x0001e20000100800 */
[----:B---3--:R-:W-:-:S03]  /*1fad0*/  SEL R29, R3, R29, !P5 ;  /* 0x0000001d031d7207 */ /* 0x008fc60006800000 */
[----:B0-----:R-:W2:Y:S01]  /*1fae0*/  LDL.LU R30, [R1+0x2828] ;  /* 0x00282800011e7983 */ /* 0x001ea20000300800 */
[----:B----4-:R-:W-:-:S03]  /*1faf0*/  SEL R28, R3, R28, !P5 ;  /* 0x0000001c031c7207 */ /* 0x010fc60006800000 */
[----:B------:R0:W-:Y:S01]  /*1fb00*/  STL [R1+0x654], R29 ;  /* 0x0006541d01007387 */ /* 0x0001e20000100800 */
[C---:B------:R-:W-:Y:S02]  /*1fb10*/  SEL R27, R3.reuse, R27, !P5 ;  /* 0x0000001b031b7207 */ /* 0x040fe40006800000 */
[C---:B------:R-:W-:Y:S01]  /*1fb20*/  SEL R26, R3.reuse, R26, !P5 ;  /* 0x0000001a031a7207 */ /* 0x040fe20006800000 */
[----:B0-----:R-:W3:Y:S01]  /*1fb30*/  LDL.LU R29, [R1+0x2824] ;  /* 0x00282400011d7983 */ /* 0x001ee20000300800 */
[----:B------:R-:W-:-:S03]  /*1fb40*/  SEL R25, R3, R25, !P5 ;  /* 0x0000001903197207 */ /* 0x000fc60006800000 */
[----:B------:R0:W-:Y:S01]  /*1fb50*/  STL [R1+0x658], R28 ;  /* 0x0006581c01007387 */ /* 0x0001e20000100800 */
[C---:B------:R-:W-:Y:S02]  /*1fb60*/  SEL R24, R3.reuse, R24, !P5 ;  /* 0x0000001803187207 */ /* 0x040fe40006800000 */
[C---:B------:R-:W-:Y:S01]  /*1fb70*/  SEL R23, R3.reuse, R23, !P5 ;  /* 0x0000001703177207 */ /* 0x040fe20006800000 */
[----:B0-----:R-:W4:Y:S04]  /*1fb80*/  LDL.LU R28, [R1+0x2820] ;  /* 0x00282000011c7983 */ /* 0x001f280000300800 */
[----:B------:R0:W-:Y:S01]  /*1fb90*/  STL [R1+0x65c], R27 ;  /* 0x00065c1b01007387 */ /* 0x0001e20000100800 */
[C---:B------:R-:W-:Y:S02]  /*1fba0*/  SEL R22, R3.reuse, R22, !P5 ;  /* 0x0000001603167207 */ /* 0x040fe40006800000 */
[C---:B------:R-:W-:Y:S01]  /*1fbb0*/  SEL R21, R3.reuse, R21, !P5 ;  /* 0x0000001503157207 */ /* 0x040fe20006800000 */
[----:B0-----:R-:W2:Y:S04]  /*1fbc0*/  LDL.LU R27, [R1+0x281c] ;  /* 0x00281c00011b7983 */ /* 0x001ea80000300800 */
[----:B------:R0:W-:Y:S01]  /*1fbd0*/  STL [R1+0x660], R26 ;  /* 0x0006601a01007387 */ /* 0x0001e20000100800 */
[----:B------:R-:W-:-:S03]  /*1fbe0*/  SEL R20, R3, R20, !P5 ;  /* 0x0000001403147207 */ /* 0x000fc60006800000 */
        /* <DEDUP_REMOVED lines=27> */
[----:B0-----:R-:W3:Y:S04]  /*1fda0*/  LDL.LU R17, [R1+0x27f4] ;  /* 0x0027f40001117983 */ /* 0x001ee80000300800 */
        /* <DEDUP_REMOVED lines=18> */
[----:B------:R0:W-:Y:S04]  /*1fed0*/  STL [R1+0x708], R10 ;  /* 0x0007080a01007387 */ /* 0x0001e80000100800 */
        /* <DEDUP_REMOVED lines=10> */
[----:B0-----:R-:W4:Y:S01]  /*1ff80*/  LDL.LU R61, [R1+0x27c4] ;  /* 0x0027c400013d7983 */ /* 0x001f220000300800 */
[----:B------:R-:W-:-:S02]  /*1ff90*/  SEL R45, R3, R45, !P5 ;  /* 0x0000002d032d7207 */ /* 0x000fc40006800000 */
[----:B------:R-:W-:-:S03]  /*1ffa0*/  SEL R0, R3, R0, !P5 ;  /* 0x0000000003007207 */ /* 0x000fc60006800000 */
[----:B------:R0:W-:Y:S04]  /*1ffb0*/  STL [R1+0x6f0], R45 ;  /* 0x0006f02d01007387 */ /* 0x0001e80000100800 */
[----:B------:R1:W-:Y:S01]  /*1ffc0*/  STL [R1+0x6ec], R0 ;  /* 0x0006ec0001007387 */ /* 0x0003e20000100800 */
[C---:B------:R-:W-:Y:S02]  /*1ffd0*/  SEL R6, R3.reuse, R6, !P5 ;  /* 0x0000000603067207 */ /* 0x040fe40006800000 */
[C---:B0-----:R-:W-:Y:S02]  /*1ffe0*/  SEL R45, R3.reuse, R60, !P5 ;  /* 0x0000003c032d7207 */ /* 0x041fe40006800000 */
[----:B-1----:R-:W-:-:S03]  /*1fff0*/  SEL R0, R3, R2, !P5 ;  /* 0x0000000203007207 */ /* 0x002fc60006800000 */
[----:B------:R-:W-:Y:S04]  /*20000*/  STL [R1+0x6e8], R45 ;  /* 0x0006e82d01007387 */ /* 0x000fe80000100800 */
[----:B------:R-:W-:Y:S04]  /*20010*/  STL [R1+0x6e4], R0 ;  /* 0x0006e40001007387 */ /* 0x000fe80000100800 */
[----:B------:R2:W-:Y:S02]  /*20020*/  STL [R1+0x6e0], R6 ;  /* 0x0006e00601007387 */ /* 0x0005e40000100800 */
[----:B--2---:R-:W-:-:S02]  /*20030*/  SEL R6, R3, R18, !P5 ;  /* 0x0000001203067207 */ /* 0x004fc40006800000 */
[C---:B---3--:R-:W-:Y:S02]  /*20040*/  SEL R0, R3.reuse, R4, !P5 ;  /* 0x0000000403007207 */ /* 0x048fe40006800000 */
[C---:B------:R-:W-:Y:S02]  /*20050*/  SEL R4, R3.reuse, R7, !P5 ;  /* 0x0000000703047207 */ /* 0x040fe40006800000 */
[----:B----4-:R-:W-:-:S05]  /*20060*/  SEL R2, R3, R61, !P5 ;  /* 0x0000003d03027207 */ /* 0x010fca0006800000 */
[----:B------:R0:W-:Y:S04]  /*20070*/  STL [R1+0x6d4], R2 ;  /* 0x0006d40201007387 */ /* 0x0001e80000100800 */
        /* <DEDUP_REMOVED lines=8> */
[----:B------:R-:W-:Y:S01]  /*20100*/  STL [R1+0x6bc], R4 ;  /* 0x0006bc0401007387 */ /* 0x000fe20000100800 */
[----:B0-----:R-:W-:-:S03]  /*20110*/  SEL R0, R3, R12, !P5 ;  /* 0x0000000c03007207 */ /* 0x001fc60006800000 */
[----:B------:R-:W2:Y:S04]  /*20120*/  LDL.LU R12, [R1+0x774] ;  /* 0x00077400010c7983 */ /* 0x000ea80000300800 */
[----:B------:R0:W-:Y:S04]  /*20130*/  STL [R1+0x6b8], R2 ;  /* 0x0006b80201007387 */ /* 0x0001e80000100800 */
[----:B------:R-:W3:Y:S04]  /*20140*/  LDL.LU R11, [R1+0x778] ;  /* 0x00077800010b7983 */ /* 0x000ee80000300800 */
[----:B------:R1:W-:Y:S04]  /*20150*/  STL [R1+0x6b4], R0 ;  /* 0x0006b40001007387 */ /* 0x0003e80000100800 */
[----:B------:R-:W4:Y:S01]  /*20160*/  LDL.LU R10, [R1+0x794] ;  /* 0x00079400010a7983 */ /* 0x000f220000300800 */
[----:B0-----:R-:W-:-:S03]  /*20170*/  SEL R2, R3, R14, !P5 ;  /* 0x0000000e03027207 */ /* 0x001fc60006800000 */
[----:B------:R-:W2:Y:S01]  /*20180*/  LDL.LU R9, [R1+0x798] ;  /* 0x0007980001097983 */ /* 0x000ea20000300800 */
[----:B-1----:R-:W-:-:S03]  /*20190*/  SEL R0, R3, R13, !P5 ;  /* 0x0000000d03007207 */ /* 0x002fc60006800000 */
[----:B------:R-:W2:Y:S04]  /*201a0*/  LDL.LU R8, [R1+0x7a8] ;  /* 0x0007a80001087983 */ /* 0x000ea80000300800 */
[----:B------:R-:W2:Y:S04]  /*201b0*/  LDL.LU R7, [R1+0x7ac] ;  /* 0x0007ac0001077983 */ /* 0x000ea80000300800 */
[----:B------:R-:W2:Y:S04]  /*201c0*/  LDL.LU R61, [R1+0x7b4] ;  /* 0x0007b400013d7983 */ /* 0x000ea80000300800 */
[----:B------:R-:W2:Y:S04]  /*201d0*/  LDL.LU R13, [R1+0x764] ;  /* 0x00076400010d7983 */ /* 0x000ea80000300800 */
[----:B------:R0:W-:Y:S04]  /*201e0*/  STL [R1+0x6b0], R0 ;  /* 0x0006b00001007387 */ /* 0x0001e80000100800 */
[----:B------:R-:W2:Y:S04]  /*201f0*/  LDL.LU R14, [R1+0x760] ;  /* 0x00076000010e7983 */ /* 0x000ea80000300800 */
[----:B------:R1:W-:Y:S01]  /*20200*/  STL [R1+0x6ac], R2 ;  /* 0x0006ac0201007387 */ /* 0x0003e20000100800 */
[----:B0-----:R-:W-:-:S03]  /*20210*/  SEL R0, R3, R15, !P5 ;  /* 0x0000000f03007207 */ /* 0x001fc60006800000 */
[----:B------:R-:W2:Y:S04]  /*20220*/  LDL.LU R15, [R1+0x75c] ;  /* 0x00075c00010f7983 */ /* 0x000ea80000300800 */
[----:B------:R-:W2:Y:S01]  /*20230*/  LDL.LU R45, [R1+0x7e0] ;  /* 0x0007e000012d7983 */ /* 0x000ea20000300800 */
[----:B-1----:R-:W-:-:S03]  /*20240*/  SEL R2, R3, R16, !P5 ;  /* 0x0000001003027207 */ /* 0x002fc60006800000 */
[----:B------:R0:W-:Y:S04]  /*20250*/  STL [R1+0x6a8], R0 ;  /* 0x0006a80001007387 */ /* 0x0001e80000100800 */
[----:B------:R-:W2:Y:S04]  /*20260*/  LDL.LU R16, [R1+0x754] ;  /* 0x0007540001107983 */ /* 0x000ea80000300800 */
[----:B0-----:R-:W2:Y:S04]  /*20270*/  LDL.LU R0, [R1+0x7dc] ;  /* 0x0007dc0001007983 */ /* 0x001ea80000300800 */
[----:B------:R0:W-:Y:S02]  /*20280*/  STL [R1+0x6a4], R2 ;  /* 0x0006a40201007387 */ /* 0x0001e40000100800 */
[----:B0-----:R-:W-:-:S02]  /*20290*/  SEL R2, R3, R17, !P5 ;  /* 0x0000001103027207 */ /* 0x001fc40006800000 */
[----:B------:R-:W2:Y:S04]  /*202a0*/  LDL.LU R17, [R1+0x750] ;  /* 0x0007500001117983 */ /* 0x000ea80000300800 */
[----:B------:R-:W3:Y:S04]  /*202b0*/  LDL.LU R60, [R1+0x7d8] ;  /* 0x0007d800013c7983 */ /* 0x000ee80000300800 */
[----:B------:R0:W-:Y:S04]  /*202c0*/  STL [R1+0x6a0], R2 ;  /* 0x0006a00201007387 */ /* 0x0001e80000100800 */
[----:B0-----:R-:W4:Y:S04]  /*202d0*/  LDL.LU R2, [R1+0x7d4] ;  /* 0x0007d40001027983 */ /* 0x001f280000300800 */
[----:B------:R0:W-:Y:S04]  /*202e0*/  STL [R1+0x69c], R6 ;  /* 0x00069c0601007387 */ /* 0x0001e80000100800 */
[----:B0-----:R-:W4:Y:S01]  /*202f0*/  LDL.LU R6, [R1+0x7d0] ;  /* 0x0007d00001067983 */ /* 0x001f220000300800 */
[----:B------:R-:W-:-:S02]  /*20300*/  SEL R4, R3, R19, !P5 ;  /* 0x0000001303047207 */ /* 0x000fc40006800000 */
[----:B------:R-:W-:-:S03]  /*20310*/  SEL R18, R3, R20, !P5 ;  /* 0x0000001403127207 */ /* 0x000fc60006800000 */
[----:B------:R0:W-:Y:S01]  /*20320*/  STL [R1+0x698], R4 ;  /* 0x0006980401007387 */ /* 0x0001e20000100800 */
[C---:B------:R-:W-:Y:S02]  /*20330*/  SEL R20, R3.reuse, R21, !P5 ;  /* 0x0000001503147207 */ /* 0x040fe40006800000 */
[C---:B------:R-:W-:Y:S01]  /*20340*/  SEL R19, R3.reuse, R22, !P5 ;  /* 0x0000001603137207 */ /* 0x040fe20006800000 */
[----:B0-----:R-:W4:Y:S04]  /*20350*/  LDL.LU R4, [R1+0x7cc] ;  /* 0x0007cc0001047983 */ /* 0x001f280000300800 */
[----:B------:R0:W-:Y:S04]  /*20360*/  STL [R1+0x694], R18 ;  /* 0x0006941201007387 */ /* 0x0001e80000100800 */
[----:B------:R1:W-:Y:S01]  /*20370*/  STL [R1+0x690], R20 ;  /* 0x0006901401007387 */ /* 0x0003e20000100800 */
[----:B0-----:R-:W-:-:S03]  /*20380*/  SEL R18, R3, R23, !P5 ;  /* 0x0000001703127207 */ /* 0x001fc60006800000 */
[----:B------:R0:W-:Y:S01]  /*20390*/  STL [R1+0x68c], R19 ;  /* 0x00068c1301007387 */ /* 0x0001e20000100800 */
[----:B-1----:R-:W-:-:S03]  /*203a0*/  SEL R20, R3, R24, !P5 ;  /* 0x0000001803147207 */ /* 0x002fc60006800000 */
[----:B------:R2:W-:Y:S01]  /*203b0*/  STL [R1+0x688], R18 ;  /* 0x0006881201007387 */ /* 0x0005e20000100800 */
[----:B0-----:R-:W-:-:S03]  /*203c0*/  SEL R19, R3, R25, !P5 ;  /* 0x0000001903137207 */ /* 0x001fc60006800000 */
[----:B------:R-:W-:Y:S04]  /*203d0*/  STL [R1+0x684], R20 ;  /* 0x0006841401007387 */ /* 0x000fe80000100800 */
[----:B------:R-:W-:Y:S01]  /*203e0*/  STL [R1+0x680], R19 ;  /* 0x0006801301007387 */ /* 0x000fe20000100800 */
[C---:B--2---:R-:W-:Y:S02]  /*203f0*/  SEL R18, R3.reuse, R17, !P5 ;  /* 0x0000001103127207 */ /* 0x044fe40006800000 */
[C---:B------:R-:W-:Y:S02]  /*20400*/  SEL R17, R3.reuse, R16, !P5 ;  /* 0x0000001003117207 */ /* 0x040fe40006800000 */
[C---:B------:R-:W-:Y:S02]  /*20410*/  SEL R16, R3.reuse, R15, !P5 ;  /* 0x0000000f03107207 */ /* 0x040fe40006800000 */
[C---:B------:R-:W-:Y:S01]  /*20420*/  SEL R15, R3.reuse, R14, !P5 ;  /* 0x0000000e030f7207 */ /* 0x040fe20006800000 */
[----:B------:R-:W-:Y:S01]  /*20430*/  STL [R1+0x750], R18 ;  /* 0x0007501201007387 */ /* 0x000fe20000100800 */
[----:B------:R-:W-:-:S02]  /*20440*/  SEL R14, R3, R13, !P5 ;  /* 0x0000000d030e7207 */ /* 0x000fc40006800000 */
[C---:B------:R-:W-:Y:S01]  /*20450*/  SEL R13, R3.reuse, R12, !P5 ;  /* 0x0000000c030d7207 */ /* 0x040fe20006800000 */
[----:B------:R-:W-:Y:S01]  /*20460*/  STL [R1+0x754], R17 ;  /* 0x0007541101007387 */ /* 0x000fe20000100800 */
[C---:B---3--:R-:W-:Y:S02]  /*20470*/  SEL R12, R3.reuse, R11, !P5 ;  /* 0x0000000b030c7207 */ /* 0x048fe40006800000 */
[C---:B----4-:R-:W-:Y:S01]  /*20480*/  SEL R11, R3.reuse, R10, !P5 ;  /* 0x0000000a030b7207 */ /* 0x050fe20006800000 */
[----:B------:R-:W-:Y:S01]  /*20490*/  STL [R1+0x75c], R16 ;  /* 0x00075c1001007387 */ /* 0x000fe20000100800 */
[C---:B------:R-:W-:Y:S02]  /*204a0*/  SEL R10, R3.reuse, R9, !P5 ;  /* 0x00000009030a7207 */ /* 0x040fe40006800000 */
[C---:B------:R-:W-:Y:S01]  /*204b0*/  SEL R9, R3.reuse, R8, !P5 ;  /* 0x0000000803097207 */ /* 0x040fe20006800000 */
[----:B------:R-:W-:Y:S01]  /*204c0*/  STL [R1+0x760], R15 ;  /* 0x0007600f01007387 */ /* 0x000fe20000100800 */
[----:B------:R-:W-:-:S03]  /*204d0*/  SEL R8, R3, R7, !P5 ;  /* 0x0000000703087207 */ /* 0x000fc60006800000 */
[----:B------:R-:W-:Y:S04]  /*204e0*/  STL [R1+0x764], R14 ;  /* 0x0007640e01007387 */ /* 0x000fe80000100800 */
[----:B------:R-:W-:Y:S01]  /*204f0*/  STL [R1+0x774], R13 ;  /* 0x0007740d01007387 */ /* 0x000fe20000100800 */
[----:B------:R-:W-:-:S03]  /*20500*/  SEL R7, R3, R61, !P5 ;  /* 0x0000003d03077207 */ /* 0x000fc60006800000 */
[----:B------:R-:W-:Y:S04]  /*20510*/  STL [R1+0x778], R12 ;  /* 0x0007780c01007387 */ /* 0x000fe80000100800 */
[----:B------:R-:W-:Y:S04]  /*20520*/  STL [R1+0x794], R11 ;  /* 0x0007940b01007387 */ /* 0x000fe80000100800 */
[----:B------:R-:W-:Y:S04]  /*20530*/  STL [R1+0x798], R10 ;  /* 0x0007980a01007387 */ /* 0x000fe80000100800 */
[----:B------:R-:W-:Y:S04]  /*20540*/  STL [R1+0x7a8], R9 ;  /* 0x0007a80901007387 */ /* 0x000fe80000100800 */
[----:B------:R-:W2:Y:S04]  /*20550*/  LDL.LU R24, [R1+0x7c8] ;  /* 0x0007c80001187983 */ /* 0x000ea80000300800 */
[----:B------:R0:W-:Y:S04]  /*20560*/  STL [R1+0x7ac], R8 ;  /* 0x0007ac0801007387 */ /* 0x0001e80000100800 */
[----:B------:R-:W3:Y:S04]  /*20570*/  LDL.LU R23, [R1+0x7c4] ;  /* 0x0007c40001177983 */ /* 0x000ee80000300800 */
[----:B------:R1:W-:Y:S04]  /*20580*/  STL [R1+0x7b4], R7 ;  /* 0x0007b40701007387 */ /* 0x0003e80000100800 */
[----:B------:R-:W4:Y:S01]  /*20590*/  LDL.LU R61, [R1+0x7c0] ;  /* 0x0007c000013d7983 */ /* 0x000f220000300800 */
[----:B0-----:R-:W-:-:S02]  /*205a0*/  SEL R8, R3, R0, !P5 ;  /* 0x0000000003087207 */ /* 0x001fc40006800000 */
[C---:B-1----:R-:W-:Y:S02]  /*205b0*/  SEL R7, R3.reuse, R45, !P5 ;  /* 0x0000002d03077207 */ /* 0x042fe40006800000 */
[----:B------:R-:W4:Y:S04]  /*205c0*/  LDL.LU R45, [R1+0x7bc] ;  /* 0x0007bc00012d7983 */ /* 0x000f280000300800 */
[----:B------:R0:W-:Y:S04]  /*205d0*/  STL [R1+0x7fc], R7 ;  /* 0x0007fc0701007387 */ /* 0x0001e80000100800 */
[----:B------:R-:W4:Y:S04]  /*205e0*/  LDL.LU R0, [R1+0x7b8] ;  /* 0x0007b80001007983 */ /* 0x000f280000300800 */
[----:B------:R1:W-:Y:S01]  /*205f0*/  STL [R1+0x7f8], R8 ;  /* 0x0007f80801007387 */ /* 0x0003e20000100800 */
[----:B0-----:R-:W-:-:S03]  /*20600*/  SEL R7, R3, R60, !P5 ;  /* 0x0000003c03077207 */ /* 0x001fc60006800000 */
[----:B------:R-:W4:Y:S04]  /*20610*/  LDL.LU R60, [R1+0x7b0] ;  /* 0x0007b000013c7983 */ /* 0x000f280000300800 */
[----:B------:R0:W-:Y:S01]  /*20620*/  STL [R1+0x7f4], R7 ;  /* 0x0007f40701007387 */ /* 0x0001e20000100800 */
[----:B-1----:R-:W-:-:S03]  /*20630*/  SEL R8, R3, R2, !P5 ;  /* 0x0000000203087207 */ /* 0x002fc60006800000 */
[----:B------:R-:W4:Y:S04]  /*20640*/  LDL.LU R2, [R1+0x7a4] ;  /* 0x0007a40001027983 */ /* 0x000f280000300800 */
[----:B------:R1:W-:Y:S01]  /*20650*/  STL [R1+0x7f0], R8 ;  /* 0x0007f00801007387 */ /* 0x0003e20000100800 */
[----:B0-----:R-:W-:-:S03]  /*20660*/  SEL R7, R3, R6, !P5 ;  /* 0x0000000603077207 */ /* 0x001fc60006800000 */
[----:B------:R-:W4:Y:S01]  /*20670*/  LDL.LU R6, [R1+0x7a0] ;  /* 0x0007a00001067983 */ /* 0x000f220000300800 */
[----:B------:R-:W-:-:S03]  /*20680*/  SEL R4, R3, R4, !P5 ;  /* 0x0000000403047207 */ /* 0x000fc60006800000 */
[----:B------:R0:W-:Y:S04]  /*20690*/  STL [R1+0x7ec], R7 ;  /* 0x0007ec0701007387 */ /* 0x0001e80000100800 */
[----:B------:R-:W4:Y:S04]  /*206a0*/  LDL.LU R22, [R1+0x79c] ;  /* 0x00079c0001167983 */ /* 0x000f280000300800 */
[----:B------:R-:W4:Y:S04]  /*206b0*/  LDL.LU R21, [R1+0x790] ;  /* 0x0007900001157983 */ /* 0x000f280000300800 */
        /* <DEDUP_REMOVED lines=13> */
[----:B-1----:R-:W4:Y:S04]  /*20790*/  LDL.LU R8, [R1+0x728] ;  /* 0x0007280001087983 */ /* 0x002f280000300800 */
[----:B0-----:R-:W4:Y:S04]  /*207a0*/  LDL.LU R7, [R1+0x724] ;  /* 0x0007240001077983 */ /* 0x001f280000300800 */
[----:B------:R-:W4:Y:S01]  /*207b0*/  LDL.LU R4, [R1+0x718] ;  /* 0x0007180001047983 */ /* 0x000f220000300800 */
[----:B--2---:R-:W-:-:S05]  /*207c0*/  SEL R25, R3, R24, !P5 ;  /* 0x0000001803197207 */ /* 0x004fca0006800000 */
[----:B------:R-:W-:Y:S01]  /*207d0*/  STL [R1+0x7e4], R25 ;  /* 0x0007e41901007387 */ /* 0x000fe20000100800 */
[C---:B---3--:R-:W-:Y:S02]  /*207e0*/  SEL R23, R3.reuse, R23, !P5 ;  /* 0x0000001703177207 */ /* 0x048fe40006800000 */
[C---:B----4-:R-:W-:Y:S02]  /*207f0*/  SEL R24, R3.reuse, R61, !P5 ;  /* 0x0000003d03187207 */ /* 0x050fe40006800000 */
[----:B------:R-:W2:Y:S04]  /*20800*/  LDL.LU R61, [R1+0x714] ;  /* 0x00071400013d7983 */ /* 0x000ea80000300800 */
[----:B------:R0:W-:Y:S04]  /*20810*/  STL [R1+0x7e0], R23 ;  /* 0x0007e01701007387 */ /* 0x0001e80000100800 */
[----:B------:R1:W-:Y:S01]  /*20820*/  STL [R1+0x7dc], R24 ;  /* 0x0007dc1801007387 */ /* 0x0003e20000100800 */
[----:B0-----:R-:W-:-:S03]  /*20830*/  SEL R23, R3, R45, !P5 ;  /* 0x0000002d03177207 */ /* 0x001fc60006800000 */
[----:B------:R-:W3:Y:S01]  /*20840*/  LDL.LU R45, [R1+0x710] ;  /* 0x00071000012d7983 */ /* 0x000ee20000300800 */
[----:B-1----:R-:W-:-:S03]  /*20850*/  SEL R24, R3, R0, !P5 ;  /* 0x0000000003187207 */ /* 0x002fc60006800000 */
        /* <DEDUP_REMOVED lines=8> */
[----:B------:R-:W-:Y:S01]  /*208e0*/  STL [R1+0x7cc], R24 ;  /* 0x0007cc1801007387 */ /* 0x000fe20000100800 */
[----:B0-----:R-:W-:-:S03]  /*208f0*/  SEL R23, R3, R6, !P5 ;  /* 0x0000000603177207 */ /* 0x001fc60006800000 */
[----:B------:R-:W4:Y:S01]  /*20900*/  LDL.LU R6, [R1+0x6c4] ;  /* 0x0006c40001067983 */ /* 0x000f220000300800 */
[C---:B------:R-:W-:Y:S02]  /*20910*/  SEL R22, R3.reuse, R22, !P5 ;  /* 0x0000001603167207 */ /* 0x040fe40006800000 */
[C---:B------:R-:W-:Y:S01]  /*20920*/  SEL R21, R3.reuse, R21, !P5 ;  /* 0x0000001503157207 */ /* 0x040fe20006800000 */
[----:B------:R-:W-:Y:S01]  /*20930*/  STL [R1+0x7c8], R23 ;  /* 0x0007c81701007387 */ /* 0x000fe20000100800 */
[----:B------:R-:W-:-:S03]  /*20940*/  SEL R20, R3, R20, !P5 ;  /* 0x0000001403147207 */ /* 0x000fc60006800000 */
        /* <DEDUP_REMOVED lines=12> */
[----:B------:R0:W-:Y:S01]  /*20a10*/  STL [R1+0x7a0], R16 ;  /* 0x0007a01001007387 */ /* 0x0001e20000100800 */
[----:B------:R-:W-:-:S03]  /*20a20*/  SEL R13, R3, R13, !P5 ;  /* 0x0000000d030d7207 */ /* 0x000fc60006800000 */
[----:B------:R1:W-:Y:S01]  /*20a30*/  STL [R1+0x79c], R15 ;  /* 0x00079c0f01007387 */ /* 0x0003e20000100800 */
        /* <DEDUP_REMOVED lines=13> */
[----:B------:R-:W-:Y:S04]  /*20b10*/  STL [R1+0x770], R8 ;  /* 0x0007700801007387 */ /* 0x000fe80000100800 */
[----:B0-----:R-:W4:Y:S04]  /*20b20*/  LDL.LU R16, [R1+0x600] ;  /* 0x0006000001107983 */ /* 0x001f280000300800 */
[----:B------:R-:W-:Y:S04]  /*20b30*/  STL [R1+0x76c], R7 ;  /* 0x00076c0701007387 */ /* 0x000fe80000100800 */
[----:B-1----:R-:W4:Y:S04]  /*20b40*/  LDL.LU R15, [R1+0x5f0] ;  /* 0x0005f000010f7983 */ /* 0x002f280000300800 */
[----:B------:R2:W-:Y:S04]  /*20b50*/  STL [R1+0x768], R4 ;  /* 0x0007680401007387 */ /* 0x0005e80000100800 */
[----:B------:R-:W4:Y:S04]  /*20b60*/  LDL.LU R10, [R1+0x5bc] ;  /* 0x0005bc00010a7983 */ /* 0x000f280000300800 */
[----:B------:R-:W4:Y:S01]  /*20b70*/  LDL.LU R9, [R1+0x590] ;  /* 0x0005900001097983 */ /* 0x000f220000300800 */
[----:B--2---:R-:W-:-:S05]  /*20b80*/  SEL R4, R3, R61, !P5 ;  /* 0x0000003d03047207 */ /* 0x004fca0006800000 */
[----:B------:R0:W-:Y:S04]  /*20b90*/  STL [R1+0x758], R4 ;  /* 0x0007580401007387 */ /* 0x0001e80000100800 */
[----:B0-----:R-:W2:Y:S01]  /*20ba0*/  LDL.LU R4, [R1+0x4f8] ;  /* 0x0004f80001047983 */ /* 0x001ea20000300800 */
[----:B---3--:R-:W-:-:S05]  /*20bb0*/  SEL R7, R3, R45, !P5 ;  /* 0x0000002d03077207 */ /* 0x008fca0006800000 */
[----:B------:R0:W-:Y:S01]  /*20bc0*/  STL [R1+0x74c], R7 ;  /* 0x00074c0701007387 */ /* 0x0001e20000100800 */
[----:B----4-:R-:W-:-:S03]  /*20bd0*/  SEL R8, R3, R0, !P5 ;  /* 0x0000000003087207 */ /* 0x010fc60006800000 */
[----:B0-----:R-:W3:Y:S01]  /*20be0*/  LDL.LU R7, [R1+0x50c] ;  /* 0x00050c0001077983 */ /* 0x001ee20000300800 */
[----:B------:R-:W-:-:S03]  /*20bf0*/  SEL R0, R3, R60, !P5 ;  /* 0x0000003c03007207 */ /* 0x000fc60006800000 */
[----:B------:R0:W-:Y:S01]  /*20c00*/  STL [R1+0x748], R8 ;  /* 0x0007480801007387 */ /* 0x0001e20000100800 */
[----:B------:R-:W-:-:S03]  /*20c10*/  SEL R2, R3, R2, !P5 ;  /* 0x0000000203027207 */ /* 0x000fc60006800000 */
[----:B0-----:R-:W4:Y:S04]  /*20c20*/  LDL.LU R8, [R1+0x580] ;  /* 0x0005800001087983 */ /* 0x001f280000300800 */
[----:B------:R0:W-:Y:S04]  /*20c30*/  STL [R1+0x744], R0 ;  /* 0x0007440001007387 */ /* 0x0001e80000100800 */
[----:B------:R-:W4:Y:S04]  /*20c40*/  LDL.LU R61, [R1+0x510] ;  /* 0x00051000013d7983 */ /* 0x000f280000300800 */
[----:B------:R1:W-:Y:S01]  /*20c50*/  STL [R1+0x728], R2 ;  /* 0x0007280201007387 */ /* 0x0003e20000100800 */
[----:B0-----:R-:W-:-:S03]  /*20c60*/  SEL R0, R3, R6, !P5 ;  /* 0x0000000603007207 */ /* 0x001fc60006800000 */
[----:B------:R-:W4:Y:S04]  /*20c70*/  LDL.LU R60, [R1+0x514] ;  /* 0x00051400013c7983 */ /* 0x000f280000300800 */
[----:B------:R0:W-:Y:S04]  /*20c80*/  STL [R1+0x724], R0 ;  /* 0x0007240001007387 */ /* 0x0001e80000100800 */
[----:B------:R-:W4:Y:S01]  /*20c90*/  LDL.LU R6, [R1+0x550] ;  /* 0x0005500001067983 */ /* 0x000f220000300800 */
[C---:B-1----:R-:W-:Y:S02]  /*20ca0*/  SEL R2, R3.reuse, R26, !P5 ;  /* 0x0000001a03027207 */ /* 0x042fe40006800000 */
[----:B0-----:R-:W-:-:S03]  /*20cb0*/  SEL R0, R3, R27, !P5 ;  /* 0x0000001b03007207 */ /* 0x001fc60006800000 */
        /* <DEDUP_REMOVED lines=9> */
[C---:B0-----:R-:W-:Y:S02]  /*20d50*/  SEL R2, R3.reuse, R30, !P5 ;  /* 0x0000001e03027207 */ /* 0x041fe40006800000 */
[C---:B------:R-:W-:Y:S01]  /*20d60*/  SEL R12, R3.reuse, R31, !P5 ;  /* 0x0000001f030c7207 */ /* 0x040fe20006800000 */
[----:B-1----:R-:W4:Y:S04]  /*20d70*/  LDL.LU R0, [R1+0x540] ;  /* 0x0005400001007983 */ /* 0x002f280000300800 */
[----:B------:R0:W-:Y:S01]  /*20d80*/  STL [R1+0x6dc], R2 ;  /* 0x0006dc0201007387 */ /* 0x0001e20000100800 */
[----:B------:R-:W-:-:S03]  /*20d90*/  SEL R11, R3, R34, !P5 ;  /* 0x00000022030b7207 */ /* 0x000fc60006800000 */
[----:B0-----:R-:W4:Y:S04]  /*20da0*/  LDL.LU R2, [R1+0x518] ;  /* 0x0005180001027983 */ /* 0x001f280000300800 */
[----:B------:R0:W-:Y:S01]  /*20db0*/  STL [R1+0x6d8], R12 ;  /* 0x0006d80c01007387 */ /* 0x0001e20000100800 */
[----:B------:R-:W-:-:S03]  /*20dc0*/  SEL R18, R3, R35, !P5 ;  /* 0x0000002303127207 */ /* 0x000fc60006800000 */
[----:B0-----:R-:W4:Y:S04]  /*20dd0*/  LDL.LU R12, [R1+0x508] ;  /* 0x00050800010c7983 */ /* 0x001f280000300800 */
[----:B------:R0:W-:Y:S01]  /*20de0*/  STL [R1+0x6c4], R11 ;  /* 0x0006c40b01007387 */ /* 0x0001e20000100800 */
[----:B------:R-:W-:-:S03]  /*20df0*/  SEL R17, R3, R16, !P5 ;  /* 0x0000001003117207 */ /* 0x000fc60006800000 */
[----:B0-----:R-:W4:Y:S01]  /*20e00*/  LDL.LU R11, [R1+0x4fc] ;  /* 0x0004fc00010b7983 */ /* 0x001f220000300800 */
[C---:B------:R-:W-:Y:S02]  /*20e10*/  SEL R15, R3.reuse, R15, !P5 ;  /* 0x0000000f030f7207 */ /* 0x040fe40006800000 */
[C---:B------:R-:W-:Y:S01]  /*20e20*/  SEL R16, R3.reuse, R10, !P5 ;  /* 0x0000000a03107207 */ /* 0x040fe20006800000 */
[----:B------:R-:W-:Y:S04]  /*20e30*/  STL [R1+0x610], R18 ;  /* 0x0006101201007387 */ /* 0x000fe80000100800 */
[----:B------:R-:W-:Y:S04]  /*20e40*/  STL [R1+0x608], R17 ;  /* 0x0006081101007387 */ /* 0x000fe80000100800 */
[----:B------:R-:W4:Y:S04]  /*20e50*/  LDL.LU R10, [R1+0x408] ;  /* 0x00040800010a7983 */ /* 0x000f280000300800 */
[----:B------:R0:W-:Y:S04]  /*20e60*/  STL [R1+0x600], R15 ;  /* 0x0006000f01007387 */ /* 0x0001e80000100800 */
[----:B------:R2:W-:Y:S01]  /*20e70*/  STL [R1+0x5f0], R16 ;  /* 0x0005f01001007387 */ /* 0x0005e20000100800 */
[----:B0-----:R-:W-:-:S03]  /*20e80*/  SEL R15, R3, R9, !P5 ;  /* 0x00000009030f7207 */ /* 0x001fc60006800000 */
[----:B------:R-:W4:Y:S04]  /*20e90*/  LDL.LU R9, [R1+0x444] ;  /* 0x0004440001097983 */ /* 0x000f280000300800 */
[----:B------:R3:W-:Y:S01]  /*20ea0*/  STL [R1+0x5d0], R15 ;  /* 0x0005d00f01007387 */ /* 0x0007e20000100800 */
[----:B--2---:R-:W-:-:S03]  /*20eb0*/  SEL R16, R3, R4, !P5 ;  /* 0x0000000403107207 */ /* 0x004fc60006800000 */
[----:B------:R-:W2:Y:S04]  /*20ec0*/  LDL.LU R4, [R1+0x4ec] ;  /* 0x0004ec0001047983 */ /* 0x000ea80000300800 */
[----:B------:R4:W-:Y:S01]  /*20ed0*/  STL [R1+0x5cc], R16 ;  /* 0x0005cc1001007387 */ /* 0x0009e20000100800 */
[----:B---3--:R-:W-:-:S03]  /*20ee0*/  SEL R15, R3, R7, !P5 ;  /* 0x00000007030f7207 */ /* 0x008fc60006800000 */
[----:B------:R-:W3:Y:S04]  /*20ef0*/  LDL.LU R7, [R1+0x450] ;  /* 0x0004500001077983 */ /* 0x000ee80000300800 */
[----:B------:R0:W-:Y:S01]  /*20f00*/  STL [R1+0x5c0], R15 ;  /* 0x0005c00f01007387 */ /* 0x0001e20000100800 */
[----:B----4-:R-:W-:-:S03]  /*20f10*/  SEL R16, R3, R8, !P5 ;  /* 0x0000000803107207 */ /* 0x010fc60006800000 */
        /* <DEDUP_REMOVED lines=28> */
[----:B------:R0:W-:Y:S04]  /*210e0*/  STL [R1+0x518], R15 ;  /* 0x0005180f01007387 */ /* 0x0001e80000100800 */
[----:B-1----:R-:W4:Y:S01]  /*210f0*/  LDL.LU R16, [R1+0x384] ;  /* 0x0003840001107983 */ /* 0x002f220000300800 */
[----:B------:R-:W-:-:S03]  /*21100*/  SEL R11, R3, R11, !P5 ;  /* 0x0000000b030b7207 */ /* 0x000fc60006800000 */
[----:B0-----:R-:W4:Y:S04]  /*21110*/  LDL.LU R15, [R1+0x404] ;  /* 0x00040400010f7983 */ /* 0x001f280000300800 */
[----:B------:R0:W-:Y:S01]  /*21120*/  STL [R1+0x514], R11 ;  /* 0x0005140b01007387 */ /* 0x0001e20000100800 */
[----:B------:R-:W-:-:S03]  /*21130*/  SEL R17, R3, R10, !P5 ;  /* 0x0000000a03117207 */ /* 0x000fc60006800000 */
[----:B0-----:R-:W4:Y:S04]  /*21140*/  LDL.LU R11, [R1+0x390] ;  /* 0x00039000010b7983 */ /* 0x001f280000300800 */
[----:B------:R-:W4:Y:S04]  /*21150*/  LDL.LU R10, [R1+0x394] ;  /* 0x00039400010a7983 */ /* 0x000f280000300800 */
[----:B------:R2:W-:Y:S01]  /*21160*/  STL [R1+0x510], R17 ;  /* 0x0005101101007387 */ /* 0x0005e20000100800 */
[----:B------:R-:W-:-:S03]  /*21170*/  SEL R18, R3, R9, !P5 ;  /* 0x0000000903127207 */ /* 0x000fc60006800000 */
        /* <DEDUP_REMOVED lines=37> */
[----:B-1----:R-:W-:-:S03]  /*213d0*/  SEL R17, R3, R16, !P5 ;  /* 0x0000001003117207 */ /* 0x002fc60006800000 */
[----:B------:R-:W-:Y:S04]  /*213e0*/  STL [R1+0x450], R18 ;  /* 0x0004501201007387 */ /* 0x000fe80000100800 */
[----:B------:R-:W-:Y:S01]  /*213f0*/  STL [R1+0x444], R17 ;  /* 0x0004441101007387 */ /* 0x000fe20000100800 */
[C---:B------:R-:W-:Y:S02]  /*21400*/  SEL R15, R3.reuse, R15, !P5 ;  /* 0x0000000f030f7207 */ /* 0x040fe40006800000 */
[C---:B------:R-:W-:Y:S02]  /*21410*/  SEL R16, R3.reuse, R11, !P5 ;  /* 0x0000000b03107207 */ /* 0x040fe40006800000 */
[----:B------:R-:W4:Y:S04]  /*21420*/  LDL.LU R11, [R1+0x33c] ;  /* 0x00033c00010b7983 */ /* 0x000f280000300800 */
[----:B------:R0:W-:Y:S04]  /*21430*/  STL [R1+0x440], R15 ;  /* 0x0004400f01007387 */ /* 0x0001e80000100800 */
[----:B------:R1:W-:Y:S01]  /*21440*/  STL [R1+0x434], R16 ;  /* 0x0004341001007387 */ /* 0x0003e20000100800 */
[----:B0-----:R-:W-:-:S03]  /*21450*/  SEL R15, R3, R10, !P5 ;  /* 0x0000000a030f7207 */ /* 0x001fc60006800000 */
[----:B------:R-:W4:Y:S01]  /*21460*/  LDL.LU R10, [R1+0x340] ;  /* 0x00034000010a7983 */ /* 0x000f220000300800 */
[----:B-1----:R-:W-:-:S03]  /*21470*/  SEL R16, R3, R9, !P5 ;  /* 0x0000000903107207 */ /* 0x002fc60006800000 */
[----:B------:R2:W-:Y:S04]  /*21480*/  STL [R1+0x408], R15 ;  /* 0x0004080f01007387 */ /* 0x0005e80000100800 */
        /* <DEDUP_REMOVED lines=21> */
[----:B------:R-:W4:Y:S01]  /*215e0*/  LDL.LU R14, [R1+0x2ec] ;  /* 0x0002ec00010e7983 */ /* 0x000f220000300800 */
        /* <DEDUP_REMOVED lines=16> */
[----:B------:R0:W-:Y:S04]  /*216f0*/  STL [R1+0x348], R12 ;  /* 0x0003480c01007387 */ /* 0x0001e80000100800 */
[----:B0-----:R-:W4:Y:S01]  /*21700*/  LDL.LU R12, [R1+0x2fc] ;  /* 0x0002fc00010c7983 */ /* 0x001f220000300800 */
[----:B------:R-:W-:-:S03]  /*21710*/  SEL R17, R3, R11, !P5 ;  /* 0x0000000b03117207 */ /* 0x000fc60006800000 */
[----:B------:R-:W4:Y:S04]  /*21720*/  LDL.LU R11, [R1+0x300] ;  /* 0x00030000010b7983 */ /* 0x000f280000300800 */
[----:B------:R0:W-:Y:S01]  /*21730*/  STL [R1+0x344], R17 ;  /* 0x0003441101007387 */ /* 0x0001e20000100800 */
[----:B------:R-:W-:-:S03]  /*21740*/  SEL R18, R3, R10, !P5 ;  /* 0x0000000a03127207 */ /* 0x000fc60006800000 */
[----:B------:R-:W4:Y:S04]  /*21750*/  LDL.LU R10, [R1+0x2f8] ;  /* 0x0002f800010a7983 */ /* 0x000f280000300800 */
        /* <DEDUP_REMOVED lines=82> */
[----:B------:R1:W-:Y:S04]  /*21c80*/  STL [R1+0x2d0], R15 ;  /* 0x0002d00f01007387 */ /* 0x0003e80000100800 */
[----:B0-----:R-:W4:Y:S01]  /*21c90*/  LDL.LU R16, [R1+0x280] ;  /* 0x0002800001107983 */ /* 0x001f220000300800 */
[----:B------:R-:W-:-:S03]  /*21ca0*/  SEL R2, R3, R2, !P5 ;  /* 0x0000000203027207 */ /* 0x000fc60006800000 */
[----:B-1----:R-:W4:Y:S04]  /*21cb0*/  LDL.LU R15, [R1+0x27c] ;  /* 0x00027c00010f7983 */ /* 0x002f280000300800 */
        /* <DEDUP_REMOVED lines=44> */
[----:B------:R-:W-:Y:S01]  /*21f80*/  STL [R1+0x294], R18 ;  /* 0x0002941201007387 */ /* 0x000fe20000100800 */
[----:B------:R-:W-:-:S03]  /*21f90*/  SEL R15, R3, R15, !P5 ;  /* 0x0000000f030f7207 */ /* 0x000fc60006800000 */
[----:B------:R-:W-:Y:S01]  /*21fa0*/  STL [R1+0x290], R17 ;  /* 0x0002901101007387 */ /* 0x000fe20000100800 */
[----:B------:R-:W-:-:S03]  /*21fb0*/  SEL R16, R3, R2, !P5 ;  /* 0x0000000203107207 */ /* 0x000fc60006800000 */
        /* <DEDUP_REMOVED lines=139> */
[----:B------:R-:W4:Y:S01]  /*22870*/  LDL.LU R45, [R1+0x15c] ;  /* 0x00015c00012d7983 */ /* 0x000f220000300800 */
[----:B0-----:R-:W-:-:S03]  /*22880*/  SEL R17, R3, R0, !P5 ;  /* 0x0000000003117207 */ /* 0x001fc60006800000 */
        /* <DEDUP_REMOVED lines=228> */
[C---:B-1----:R-:W-:Y:S02]  /*236d0*/  SEL R17, R3.reuse, R15, !P5 ;  /* 0x0000000f03117207 */ /* 0x042fe40006800000 */
[C---:B------:R-:W-:Y:S01]  /*236e0*/  SEL R15, R3.reuse, R36, !P5 ;  /* 0x00000024030f7207 */ /* 0x040fe20006800000 */
[----:B------:R-:W-:Y:S01]  /*236f0*/  STL [R1+0x20], R18 ;  /* 0x0000201201007387 */ /* 0x000fe20000100800 */
[----:B------:R-:W-:-:S03]  /*23700*/  SEL R16, R3, R14, !P5 ;  /* 0x0000000e03107207 */ /* 0x000fc60006800000 */
[----:B------:R-:W-:Y:S04]  /*23710*/  STL [R1+0x1c], R17 ;  /* 0x00001c1101007387 */ /* 0x000fe80000100800 */
[----:B------:R-:W-:Y:S01]  /*23720*/  STL [R1+0x18], R16 ;  /* 0x0000181001007387 */ /* 0x000fe20000100800 */
[C---:B------:R-:W-:Y:S02]  /*23730*/  SEL R14, R3.reuse, R13, !P5 ;  /* 0x0000000d030e7207 */ /* 0x040fe40006800000 */
[C---:B------:R-:W-:Y:S01]  /*23740*/  SEL R13, R3.reuse, R37, !P5 ;  /* 0x00000025030d7207 */ /* 0x040fe20006800000 */
[----:B------:R-:W-:Y:S04]  /*23750*/  STL [R1+0x14], R15 ;  /* 0x0000140f01007387 */ /* 0x000fe80000100800 */
[----:B------:R-:W-:Y:S01]  /*23760*/  STL [R1+0x10], R14 ;  /* 0x0000100e01007387 */ /* 0x000fe20000100800 */
[----:B------:R-:W-:-:S05]  /*23770*/  SEL R45, R3, R45, !P5 ;  /* 0x0000002d032d7207 */ /* 0x000fca0006800000 */
[----:B------:R-:W-:Y:S01]  /*23780*/  STL [R1+0x275c], R45 ;  /* 0x00275c2d01007387 */ /* 0x000fe20000100800 */
[----:B------:R-:W-:-:S03]  /*23790*/  SEL R0, R3, R0, !P5 ;  /* 0x0000000003007207 */ /* 0x000fc60006800000 */
[----:B------:R0:W-:Y:S04]  /*237a0*/  STL [R1+0xc], R13 ;  /* 0x00000c0d01007387 */ /* 0x0001e80000100800 */
[----:B------:R-:W-:Y:S01]  /*237b0*/  STL [R1+0x2760], R0 ;  /* 0x0027600001007387 */ /* 0x000fe20000100800 */
[----:B------:R-:W-:-:S05]  /*237c0*/  SEL R2, R3, R2, !P5 ;  /* 0x0000000203027207 */ /* 0x000fca0006800000 */
[----:B------:R-:W-:Y:S01]  /*237d0*/  STL [R1+0x2764], R2 ;  /* 0x0027640201007387 */ /* 0x000fe20000100800 */
[----:B------:R-:W-:-:S05]  /*237e0*/  SEL R12, R3, R12, !P5 ;  /* 0x0000000c030c7207 */ /* 0x000fca0006800000 */
[----:B------:R-:W-:Y:S01]  /*237f0*/  STL [R1+0x2768], R12 ;  /* 0x0027680c01007387 */ /* 0x000fe20000100800 */
[----:B0-----:R-:W-:-:S05]  /*23800*/  SEL R13, R3, R11, !P5 ;  /* 0x0000000b030d7207 */ /* 0x001fca0006800000 */
[----:B------:R-:W-:Y:S01]  /*23810*/  STL [R1+0x276c], R13 ;  /* 0x00276c0d01007387 */ /* 0x000fe20000100800 */
[----:B------:R-:W-:-:S05]  /*23820*/  SEL R14, R3, R10, !P5 ;  /* 0x0000000a030e7207 */ /* 0x000fca0006800000 */
[----:B------:R-:W-:Y:S01]  /*23830*/  STL [R1+0x2770], R14 ;  /* 0x0027700e01007387 */ /* 0x000fe20000100800 */
[----:B------:R-:W-:-:S05]  /*23840*/  SEL R15, R3, R9, !P5 ;  /* 0x00000009030f7207 */ /* 0x000fca0006800000 */
[----:B------:R-:W-:Y:S01]  /*23850*/  STL [R1+0x2774], R15 ;  /* 0x0027740f01007387 */ /* 0x000fe20000100800 */
[----:B--2---:R-:W-:-:S05]  /*23860*/  SEL R4, R3, R4, !P5 ;  /* 0x0000000403047207 */ /* 0x004fca0006800000 */
[----:B------:R-:W-:Y:S01]  /*23870*/  STL [R1+0x2778], R4 ;  /* 0x0027780401007387 */ /* 0x000fe20000100800 */
[----:B---3--:R-:W-:-:S05]  /*23880*/  SEL R7, R3, R7, !P5 ;  /* 0x0000000703077207 */ /* 0x008fca0006800000 */
[----:B------:R-:W-:Y:S01]  /*23890*/  STL [R1+0x277c], R7 ;  /* 0x00277c0701007387 */ /* 0x000fe20000100800 */
[----:B----4-:R-:W-:-:S05]  /*238a0*/  SEL R8, R3, R8, !P5 ;  /* 0x0000000803087207 */ /* 0x010fca0006800000 */
[----:B------:R-:W-:Y:S01]  /*238b0*/  STL [R1+0x2780], R8 ;  /* 0x0027800801007387 */ /* 0x000fe20000100800 */
[C---:B------:R-:W-:Y:S02]  /*238c0*/  SEL R9, R3.reuse, R61, !P5 ;  /* 0x0000003d03097207 */ /* 0x040fe40006800000 */
[----:B------:R-:W-:-:S03]  /*238d0*/  SEL R10, R3, R60, !P5 ;  /* 0x0000003c030a7207 */ /* 0x000fc60006800000 */
[----:B------:R-:W-:Y:S04]  /*238e0*/  STL [R1+0x2784], R9 ;  /* 0x0027840901007387 */ /* 0x000fe80000100800 */
[----:B------:R-:W-:Y:S01]  /*238f0*/  STL [R1+0x2788], R10 ;  /* 0x0027880a01007387 */ /* 0x000fe20000100800 */
[----:B------:R-:W-:-:S03]  /*23900*/  SEL R11, R3, R6, !P5 ;  /* 0x00000006030b7207 */ /* 0x000fc60006800000 */
[----:B------:R-:W2:Y:S04]  /*23910*/  LDL.LU R6, [R1+0x800] ;  /* 0x0008000001067983 */ /* 0x000ea80000300800 */
[----:B------:R-:W3:Y:S04]  /*23920*/  LDL.LU R31, [R1+0x34c] ;  /* 0x00034c00011f7983 */ /* 0x000ee80000300800 */
[----:B------:R-:W4:Y:S04]  /*23930*/  LDL.LU R30, [R1+0x350] ;  /* 0x00035000011e7983 */ /* 0x000f280000300800 */
[----:B------:R-:W3:Y:S04]  /*23940*/  LDL.LU R20, [R1+0x354] ;  /* 0x0003540001147983 */ /* 0x000ee80000300800 */
[----:B------:R-:W3:Y:S04]  /*23950*/  LDL.LU R21, [R1+0x358] ;  /* 0x0003580001157983 */ /* 0x000ee80000300800 */
[----:B------:R-:W3:Y:S01]  /*23960*/  LDL.LU R22, [R1+0x35c] ;  /* 0x00035c0001167983 */ /* 0x000ee20000300800 */
[----:B------:R-:W-:-:S03]  /*23970*/  SEL R38, R3, R38, !P5 ;  /* 0x0000002603267207 */ /* 0x000fc60006800000 */
        /* <DEDUP_REMOVED lines=13> */
[----:B------:R-:W-:-:S03]  /*23a50*/  IMAD R18, R59, UR10, RZ ;  /* 0x0000000a3b127c24 */ /* 0x000fc6000f8e02ff */
[----:B------:R-:W-:Y:S01]  /*23a60*/  STL [R1+0x278c], R11 ;  /* 0x00278c0b01007387 */ /* 0x000fe20000100800 */
[----:B------:R-:W-:-:S03]  /*23a70*/  SEL R48, R3, R48, !P5 ;  /* 0x0000003003307207 */ /* 0x000fc60006800000 */
[----:B------:R-:W-:Y:S01]  /*23a80*/  STL [R1+0x2790], R38 ;  /* 0x0027902601007387 */ /* 0x000fe20000100800 */
[----:B------:R-:W-:-:S03]  /*23a90*/  SEL R47, R3, R47, !P5 ;  /* 0x0000002f032f7207 */ /* 0x000fc60006800000 */
[----:B------:R-:W-:Y:S01]  /*23aa0*/  STL [R1+0x2794], R39 ;  /* 0x0027942701007387 */ /* 0x000fe20000100800 */
[C---:B------:R-:W-:Y:S01]  /*23ab0*/  SEL R44, R3.reuse, R44, !P5 ;  /* 0x0000002c032c7207 */ /* 0x040fe20006800000 */
[----:B------:R-:W-:Y:S02]  /*23ac0*/  IMAD R19, R46, UR10, RZ ;  /* 0x0000000a2e137c24 */ /* 0x000fe4000f8e02ff */
[----:B------:R-:W-:Y:S01]  /*23ad0*/  STL [R1+0x2798], R54 ;  /* 0x0027983601007387 */ /* 0x000fe20000100800 */
[----:B------:R-:W-:Y:S01]  /*23ae0*/  @!P1 IMAD.MOV R33, RZ, RZ, -R33 ;  /* 0x000000ffff219224 */ /* 0x000fe200078e0a21 */
[C---:B------:R-:W-:Y:S02]  /*23af0*/  SEL R43, R3.reuse, R43, !P5 ;  /* 0x0000002b032b7207 */ /* 0x040fe40006800000 */
[----:B------:R-:W-:Y:S01]  /*23b00*/  STL [R1+0x279c], R55 ;  /* 0x00279c3701007387 */ /* 0x000fe20000100800 */
[----:B------:R-:W-:-:S03]  /*23b10*/  SEL R42, R3, R42, !P5 ;  /* 0x0000002a032a7207 */ /* 0x000fc60006800000 */
[----:B------:R-:W-:Y:S01]  /*23b20*/  STL [R1+0x27a0], R56 ;  /* 0x0027a03801007387 */ /* 0x000fe20000100800 */
[----:B------:R-:W-:-:S03]  /*23b30*/  LEA R60, P1, R18, UR12, 0x1 ;  /* 0x0000000c123c7c11 */ /* 0x000fc6000f8208ff */
[----:B------:R-:W-:Y:S01]  /*23b40*/  STL [R1+0x27a4], R57 ;  /* 0x0027a43901007387 */ /* 0x000fe20000100800 */
[----:B------:R-:W-:Y:S01]  /*23b50*/  SEL R41, R3, R41, !P5 ;  /* 0x0000002903297207 */ /* 0x000fe20006800000 */
[----:B------:R-:W-:Y:S02]  /*23b60*/  @!P2 IMAD.MOV R49, RZ, RZ, -R49 ;  /* 0x000000ffff31a224 */ /* 0x000fe400078e0a31 */
[----:B------:R-:W-:Y:S01]  /*23b70*/  STL [R1+0x27a8], R58 ;  /* 0x0027a83a01007387 */ /* 0x000fe20000100800 */
[----:B------:R-:W-:-:S03]  /*23b80*/  LEA.HI.X.SX32 R17, R5, UR9, 0x1, P0 ;  /* 0x0000000905117c11 */ /* 0x000fc600080f0eff */
[----:B------:R-:W-:Y:S01]  /*23b90*/  STL [R1+0x27ac], R48 ;  /* 0x0027ac3001007387 */ /* 0x000fe20000100800 */
[----:B------:R-:W-:-:S03]  /*23ba0*/  LEA.HI.X.SX32 R61, R18, UR13, 0x1, P1 ;  /* 0x0000000d123d7c11 */ /* 0x000fc600088f0eff */
[----:B------:R-:W-:Y:S04]  /*23bb0*/  STL [R1+0x27b0], R47 ;  /* 0x0027b02f01007387 */ /* 0x000fe80000100800 */
[----:B------:R-:W-:Y:S04]  /*23bc0*/  STL [R1+0x27b4], R44 ;  /* 0x0027b42c01007387 */ /* 0x000fe80000100800 */
[----:B------:R-:W-:Y:S04]  /*23bd0*/  STL [R1+0x27b8], R43 ;  /* 0x0027b82b01007387 */ /* 0x000fe80000100800 */
[----:B------:R0:W-:Y:S04]  /*23be0*/  STL [R1+0x27bc], R42 ;  /* 0x0027bc2a01007387 */ /* 0x0001e80000100800 */
[----:B------:R-:W-:Y:S04]  /*23bf0*/  STL [R1+0x27c0], R41 ;  /* 0x0027c02901007387 */ /* 0x000fe80000100800 */
[----:B------:R-:W-:Y:S04]  /*23c00*/  STL [R1+0x2754], R17 ;  /* 0x0027541101007387 */ /* 0x000fe80000100800 */
[----:B------:R-:W-:Y:S04]  /*23c10*/  STL [R1+0x2748], R60 ;  /* 0x0027483c01007387 */ /* 0x000fe80000100800 */
[----:B------:R-:W-:Y:S01]  /*23c20*/  STL [R1+0x2744], R61 ;  /* 0x0027443d01007387 */ /* 0x000fe20000100800 */
[----:B--2---:R-:W-:-:S02]  /*23c30*/  SEL R16, R3, R6, !P5 ;  /* 0x0000000603107207 */ /* 0x004fc40006800000 */
[----:B------:R-:W-:-:S04]  /*23c40*/  LEA R6, P2, R19, UR12, 0x1 ;  /* 0x0000000c13067c11 */ /* 0x000fc8000f8408ff */
[----:B------:R-:W-:Y:S01]  /*23c50*/  LEA.HI.X.SX32 R5, R19, UR13, 0x1, P2 ;  /* 0x0000000d13057c11 */ /* 0x000fe200090f0eff */
[----:B------:R-:W-:Y:S01]  /*23c60*/  STL [R1+0x1534], R6 ;  /* 0x0015340601007387 */ /* 0x000fe20000100800 */
[----:B----4-:R-:W-:-:S03]  /*23c70*/  IMAD R19, R30, UR7, RZ ;  /* 0x000000071e137c24 */ /* 0x010fc6000f8e02ff */
[----:B------:R-:W-:Y:S01]  /*23c80*/  STL [R1+0x274c], R6 ;  /* 0x00274c0601007387 */ /* 0x000fe20000100800 */
[----:B---3--:R-:W-:-:S03]  /*23c90*/  IMAD R18, R31, UR7, RZ ;  /* 0x000000071f127c24 */ /* 0x008fc6000f8e02ff */
[----:B------:R-:W-:Y:S04]  /*23ca0*/  STL [R1+0x1530], R5 ;  /* 0x0015300501007387 */ /* 0x000fe80000100800 */
[----:B------:R1:W-:Y:S04]  /*23cb0*/  STL [R1+0x2750], R5 ;  /* 0x0027500501007387 */ /* 0x0003e80000100800 */
[----:B------:R-:W2:Y:S04]  /*23cc0*/  LDL.LU R30, [R1+0x388] ;  /* 0x00038800011e7983 */ /* 0x000ea80000300800 */
[----:B------:R-:W3:Y:S04]  /*23cd0*/  LDL.LU R31, [R1+0x38c] ;  /* 0x00038c00011f7983 */ /* 0x000ee80000300800 */
[----:B0-----:R-:W4:Y:S04]  /*23ce0*/  LDL.LU R42, [R1+0x398] ;  /* 0x00039800012a7983 */ /* 0x001f280000300800 */
[----:B------:R-:W2:Y:S04]  /*23cf0*/  LDL.LU R34, [R1+0x39c] ;  /* 0x00039c0001227983 */ /* 0x000ea80000300800 */
[----:B------:R-:W2:Y:S04]  /*23d00*/  LDL.LU R35, [R1+0x3a0] ;  /* 0x0003a00001237983 */ /* 0x000ea80000300800 */
[----:B------:R-:W2:Y:S04]  /*23d10*/  LDL.LU R36, [R1+0x3a4] ;  /* 0x0003a40001247983 */ /* 0x000ea80000300800 */
[----:B------:R-:W2:Y:S04]  /*23d20*/  LDL.LU R37, [R1+0x3a8] ;  /* 0x0003a80001257983 */ /* 0x000ea80000300800 */
[----:B------:R-:W2:Y:S04]  /*23d30*/  LDL.LU R43, [R1+0x3ac] ;  /* 0x0003ac00012b7983 */ /* 0x000ea80000300800 */
[----:B------:R-:W2:Y:S04]  /*23d40*/  LDL.LU R44, [R1+0x3b0] ;  /* 0x0003b000012c7983 */ /* 0x000ea80000300800 */
[----:B------:R-:W1:Y:S04]  /*23d50*/  LDL.LU R47, [R1+0x3b8] ;  /* 0x0003b800012f7983 */ /* 0x000e680000300800 */
[----:B------:R-:W2:Y:S04]  /*23d60*/  LDL.LU R48, [R1+0x3bc] ;  /* 0x0003bc0001307983 */ /* 0x000ea80000300800 */
        /* <DEDUP_REMOVED lines=20> */
[----:B------:R-:W-:-:S02]  /*23eb0*/  @!P4 IMAD.MOV R51, RZ, RZ, -R51 ;  /* 0x000000ffff33c224 */ /* 0x000fc400078e0a33 */
[----:B------:R-:W-:Y:S02]  /*23ec0*/  @!P3 IMAD.MOV R50, RZ, RZ, -R50 ;  /* 0x000000ffff32b224 */ /* 0x000fe400078e0a32 */
[----:B------:R-:W-:Y:S01]  /*23ed0*/  @!P6 IMAD.MOV R32, RZ, RZ, -R32 ;  /* 0x000000ffff20e224 */ /* 0x000fe200078e0a20 */
[C---:B------:R-:W-:Y:S02]  /*23ee0*/  SEL R40, R3.reuse, R40, !P5 ;  /* 0x0000002803287207 */ /* 0x040fe40006800000 */
[C---:B------:R-:W-:Y:S02]  /*23ef0*/  SEL R53, R3.reuse, R53, !P5 ;  /* 0x0000003503357207 */ /* 0x040fe40006800000 */
[C---:B------:R-:W-:Y:S02]  /*23f00*/  SEL R52, R3.reuse, R52, !P5 ;  /* 0x0000003403347207 */ /* 0x040fe40006800000 */
[C---:B------:R-:W-:Y:S02]  /*23f10*/  SEL R51, R3.reuse, R51, !P5 ;  /* 0x0000003303337207 */ /* 0x040fe40006800000 */
[----:B------:R-:W-:-:S02]  /*23f20*/  SEL R50, R3, R50, !P5 ;  /* 0x0000003203327207 */ /* 0x000fc40006800000 */
[C---:B------:R-:W-:Y:S02]  /*23f30*/  SEL R49, R3.reuse, R49, !P5 ;  /* 0x0000003103317207 */ /* 0x040fe40006800000 */
[C---:B------:R-:W-:Y:S02]  /*23f40*/  SEL R32, R3.reuse, R32, !P5 ;  /* 0x0000002003207207 */ /* 0x040fe40006800000 */
[----:B------:R-:W-:Y:S01]  /*23f50*/  SEL R3, R3, R33, !P5 ;  /* 0x0000002103037207 */ /* 0x000fe20006800000 */
[----:B-1----:R-:W-:Y:S02]  /*23f60*/  IMAD R5, R47, UR7, RZ ;  /* 0x000000072f057c24 */ /* 0x002fe4000f8e02ff */
[----:B--2---:R-:W-:-:S03]  /*23f70*/  IMAD R17, R48, UR7, RZ ;  /* 0x0000000730117c24 */ /* 0x004fc6000f8e02ff */
[----:B------:R4:W-:Y:S01]  /*23f80*/  STL [R1+0x48], R5 ;  /* 0x0000480501007387 */ /* 0x0009e20000100800 */
[----:B---3--:R-:W-:-:S03]  /*23f90*/  IMAD R6, R58, UR7, RZ ;  /* 0x000000073a067c24 */ /* 0x008fc6000f8e02ff */
[----:B------:R0:W-:Y:S01]  /*23fa0*/  STL [R1+0x50], R17 ;  /* 0x0000501101007387 */ /* 0x0001e20000100800 */
[----:B----4-:R-:W-:-:S03]  /*23fb0*/  IMAD R5, R57, UR7, RZ ;  /* 0x0000000739057c24 */ /* 0x010fc6000f8e02ff */
[----:B------:R1:W-:Y:S01]  /*23fc0*/  STL [R1+0x54], R6 ;  /* 0x0000540601007387 */ /* 0x0003e20000100800 */
[----:B0-----:R-:W-:-:S03]  /*23fd0*/  IMAD R17, R56, UR7, RZ ;  /* 0x0000000738117c24 */ /* 0x001fc6000f8e02ff */
[----:B------:R0:W-:Y:S01]  /*23fe0*/  STL [R1+0x58], R5 ;  /* 0x0000580501007387 */ /* 0x0001e20000100800 */
[----:B-1----:R-:W-:-:S03]  /*23ff0*/  IMAD R6, R55, UR7, RZ ;  /* 0x0000000737067c24 */ /* 0x002fc6000f8e02ff */
[----:B------:R1:W-:Y:S01]  /*24000*/  STL [R1+0x74], R17 ;  /* 0x0000741101007387 */ /* 0x0003e20000100800 */
[----:B0-----:R-:W-:-:S03]  /*24010*/  IMAD R5, R54, UR7, RZ ;  /* 0x0000000736057c24 */ /* 0x001fc6000f8e02ff */
[----:B------:R0:W-:Y:S04]  /*24020*/  STL [R1+0x8c], R6 ;  /* 0x00008c0601007387 */ /* 0x0001e80000100800 */
[----:B------:R2:W-:Y:S01]  /*24030*/  STL [R1+0x90], R5 ;  /* 0x0000900501007387 */ /* 0x0005e20000100800 */
[----:B-1----:R-:W-:Y:S02]  /*24040*/  IMAD R17, R39, UR7, RZ ;  /* 0x0000000727117c24 */ /* 0x002fe4000f8e02ff */
[----:B0-----:R-:W-:-:S03]  /*24050*/  IMAD R6, R38, UR7, RZ ;  /* 0x0000000726067c24 */ /* 0x001fc6000f8e02ff */
[----:B------:R-:W-:Y:S01]  /*24060*/  STL [R1+0x9c], R17 ;  /* 0x00009c1101007387 */ /* 0x000fe20000100800 */
[----:B--2---:R-:W-:-:S03]  /*24070*/  IMAD R5, R11, UR7, RZ ;  /* 0x000000070b057c24 */ /* 0x004fc6000f8e02ff */
[----:B------:R0:W-:Y:S01]  /*24080*/  STL [R1+0xa0], R6 ;  /* 0x0000a00601007387 */ /* 0x0001e20000100800 */
[----:B------:R-:W-:-:S03]  /*24090*/  IMAD R10, R10, UR7, RZ ;  /* 0x000000070a0a7c24 */ /* 0x000fc6000f8e02ff */
[----:B------:R1:W-:Y:S01]  /*240a0*/  STL [R1+0xa8], R5 ;  /* 0x0000a80501007387 */ /* 0x0003e20000100800 */
[----:B0-----:R-:W-:-:S03]  /*240b0*/  IMAD R6, R9, UR7, RZ ;  /* 0x0000000709067c24 */ /* 0x001fc6000f8e02ff */
[----:B------:R-:W-:Y:S01]  /*240c0*/  STL [R1+0xc8], R10 ;  /* 0x0000c80a01007387 */ /* 0x000fe20000100800 */
[----:B-1----:R-:W-:-:S03]  /*240d0*/  IMAD R5, R8, UR7, RZ ;  /* 0x0000000708057c24 */ /* 0x002fc6000f8e02ff */
[----:B------:R0:W-:Y:S01]  /*240e0*/  STL [R1+0xd8], R6 ;  /* 0x0000d80601007387 */ /* 0x0001e20000100800 */
[----:B------:R-:W-:-:S03]  /*240f0*/  IMAD R7, R7, UR7, RZ ;  /* 0x0000000707077c24 */ /* 0x000fc6000f8e02ff */
[----:B------:R1:W-:Y:S01]  /*24100*/  STL [R1+0x108], R5 ;  /* 0x0001080501007387 */ /* 0x0003e20000100800 */
[----:B0-----:R-:W-:Y:S02]  /*24110*/  IMAD R6, R4, UR7, RZ ;  /* 0x0000000704067c24 */ /* 0x001fe4000f8e02ff */
[----:B------:R-:W-:Y:S02]  /*24120*/  IMAD R4, R14, UR7, RZ ;  /* 0x000000070e047c24 */ /* 0x000fe4000f8e02ff */
[----:B-1----:R-:W-:Y:S01]  /*24130*/  IMAD R5, R15, UR7, RZ ;  /* 0x000000070f057c24 */ /* 0x002fe2000f8e02ff */
[----:B------:R-:W-:Y:S04]  /*24140*/  STL [R1+0x110], R7 ;  /* 0x0001100701007387 */ /* 0x000fe80000100800 */
[----:B------:R0:W-:Y:S04]  /*24150*/  STL [R1+0x114], R6 ;  /* 0x0001140601007387 */ /* 0x0001e80000100800 */
[----:B------:R1:W-:Y:S04]  /*24160*/  STL [R1+0x118], R5 ;  /* 0x0001180501007387 */ /* 0x0003e80000100800 */
[----:B------:R2:W-:Y:S01]  /*24170*/  STL [R1+0x120], R4 ;  /* 0x0001200401007387 */ /* 0x0005e20000100800 */
[----:B0-----:R-:W-:-:S02]  /*24180*/  IMAD R6, R13, UR7, RZ ;  /* 0x000000070d067c24 */ /* 0x001fc4000f8e02ff */
[----:B-1----:R-:W-:-:S03]  /*24190*/  IMAD R5, R12, UR7, RZ ;  /* 0x000000070c057c24 */ /* 0x002fc6000f8e02ff */
[----:B------:R-:W-:Y:S01]  /*241a0*/  STL [R1+0x138], R6 ;  /* 0x0001380601007387 */ /* 0x000fe20000100800 */
[----:B--2---:R-:W-:-:S03]  /*241b0*/  IMAD R4, R2, UR7, RZ ;  /* 0x0000000702047c24 */ /* 0x004fc6000f8e02ff */
[----:B------:R0:W-:Y:S01]  /*241c0*/  STL [R1+0x140], R5 ;  /* 0x0001400501007387 */ /* 0x0001e20000100800 */
[----:B------:R-:W-:-:S03]  /*241d0*/  IMAD R2, R0, UR7, RZ ;  /* 0x0000000700027c24 */ /* 0x000fc6000f8e02ff */
[----:B------:R1:W-:Y:S01]  /*241e0*/  STL [R1+0x158], R4 ;  /* 0x0001580401007387 */ /* 0x0003e20000100800 */
[----:B------:R-:W-:-:S03]  /*241f0*/  IMAD R0, R45, UR7, RZ ;  /* 0x000000072d007c24 */ /* 0x000fc6000f8e02ff */
[----:B0-----:R-:W2:Y:S04]  /*24200*/  LDL.LU R5, [R1+0x42c] ;  /* 0x00042c0001057983 */ /* 0x001ea80000300800 */
[----:B------:R0:W-:Y:S04]  /*24210*/  STL [R1+0x168], R2 ;  /* 0x0001680201007387 */ /* 0x0001e80000100800 */
[----:B------:R-:W3:Y:S04]  /*24220*/  LDL.LU R6, [R1+0x430] ;  /* 0x0004300001067983 */ /* 0x000ee80000300800 */
[----:B------:R4:W-:Y:S04]  /*24230*/  STL [R1+0x178], R0 ;  /* 0x0001780001007387 */ /* 0x0009e80000100800 */
[----:B------:R-:W3:Y:S04]  /*24240*/  LDL.LU R61, [R1+0x438] ;  /* 0x00043800013d7983 */ /* 0x000ee80000300800 */
[----:B------:R-:W3:Y:S01]  /*24250*/  LDL.LU R60, [R1+0x43c] ;  /* 0x00043c00013c7983 */ /* 0x000ee20000300800 */
[----:B------:R-:W-:-:S03]  /*24260*/  IMAD R33, R42, UR7, RZ ;  /* 0x000000072a217c24 */ /* 0x000fc6000f8e02ff */
[----:B------:R-:W3:Y:S04]  /*24270*/  LDL.LU R17, [R1+0x448] ;  /* 0x0004480001117983 */ /* 0x000ee80000300800 */
[----:B------:R-:W3:Y:S01]  /*24280*/  LDL.LU R41, [R1+0x44c] ;  /* 0x00044c0001297983 */ /* 0x000ee20000300800 */
[----:B------:R-:W-:-:S03]  /*24290*/  IMAD R46, R43, UR7, RZ ;  /* 0x000000072b2e7c24 */ /* 0x000fc6000f8e02ff */
[----:B------:R-:W3:Y:S01]  /*242a0*/  LDL.LU R42, [R1+0x458] ;  /* 0x00045800012a7983 */ /* 0x000ee20000300800 */
[----:B------:R-:W-:-:S03]  /*242b0*/  IMAD R59, R44, UR7, RZ ;  /* 0x000000072c3b7c24 */ /* 0x000fc6000f8e02ff */
[----:B------:R-:W3:Y:S04]  /*242c0*/  LDL.LU R43, [R1+0x45c] ;  /* 0x00045c00012b7983 */ /* 0x000ee80000300800 */
        /* <DEDUP_REMOVED lines=15> */
[----:B-1----:R-:W3:Y:S04]  /*243c0*/  LDL.LU R4, [R1+0x4a8] ;  /* 0x0004a80001047983 */ /* 0x002ee80000300800 */
[----:B------:R-:W3:Y:S04]  /*243d0*/  LDL.LU R15, [R1+0x4ac] ;  /* 0x0004ac00010f7983 */ /* 0x000ee80000300800 */
[----:B------:R-:W3:Y:S04]  /*243e0*/  LDL.LU R14, [R1+0x4b4] ;  /* 0x0004b400010e7983 */ /* 0x000ee80000300800 */
[----:B------:R-:W3:Y:S04]  /*243f0*/  LDL.LU R13, [R1+0x4b8] ;  /* 0x0004b800010d7983 */ /* 0x000ee80000300800 */
[----:B------:R-:W3:Y:S04]  /*24400*/  LDL.LU R12, [R1+0x4c4] ;  /* 0x0004c400010c7983 */ /* 0x000ee80000300800 */
[----:B0-----:R-:W3:Y:S04]  /*24410*/  LDL.LU R2, [R1+0x4c8] ;  /* 0x0004c80001027983 */ /* 0x001ee80000300800 */
[----:B----4-:R-:W4:Y:S04]  /*24420*/  LDL.LU R0, [R1+0x4cc] ;  /* 0x0004cc0001007983 */ /* 0x010f280000300800 */
[----:B------:R-:W4:Y:S01]  /*24430*/  LDL.LU R45, [R1+0x4d0] ;  /* 0x0004d000012d7983 */ /* 0x000f220000300800 */
[----:B--2---:R-:W-:-:S05]  /*24440*/  IMAD R5, R5, UR7, RZ ;  /* 0x0000000705057c24 */ /* 0x004fca000f8e02ff */
[----:B------:R3:W-:Y:S02]  /*24450*/  STL [R1+0x1a4], R5 ;  /* 0x0001a40501007387 */ /* 0x0007e40000100800 */
[----:B---3--:R-:W-:Y:S02]  /*24460*/  IMAD R5, R6, UR7, RZ ;  /* 0x0000000706057c24 */ /* 0x008fe4000f8e02ff */
[----:B------:R-:W-:-:S03]  /*24470*/  IMAD R6, R61, UR7, RZ ;  /* 0x000000073d067c24 */ /* 0x000fc6000f8e02ff */
[----:B------:R0:W-:Y:S01]  /*24480*/  STL [R1+0x1a8], R5 ;  /* 0x0001a80501007387 */ /* 0x0001e20000100800 */
[----:B------:R-:W-:-:S03]  /*24490*/  IMAD R17, R17, UR7, RZ ;  /* 0x0000000711117c24 */ /* 0x000fc6000f8e02ff */
[----:B------:R1:W-:Y:S01]  /*244a0*/  STL [R1+0x1d8], R6 ;  /* 0x0001d80601007387 */ /* 0x0003e20000100800 */
[----:B0-----:R-:W-:Y:S02]  /*244b0*/  IMAD R5, R60, UR7, RZ ;  /* 0x000000073c057c24 */ /* 0x001fe4000f8e02ff */
[----:B-1----:R-:W-:-:S03]  /*244c0*/  IMAD R6, R41, UR7, RZ ;  /* 0x0000000729067c24 */ /* 0x002fc6000f8e02ff */
[----:B------:R0:W-:Y:S04]  /*244d0*/  STL [R1+0x1dc], R5 ;  /* 0x0001dc0501007387 */ /* 0x0001e80000100800 */
[----:B------:R1:W-:Y:S01]  /*244e0*/  STL [R1+0x1e8], R17 ;  /* 0x0001e81101007387 */ /* 0x0003e20000100800 */
[----:B0-----:R-:W-:-:S03]  /*244f0*/  IMAD R5, R42, UR7, RZ ;  /* 0x000000072a057c24 */ /* 0x001fc6000f8e02ff */
[----:B------:R0:W-:Y:S01]  /*24500*/  STL [R1+0x1f4], R6 ;  /* 0x0001f40601007387 */ /* 0x0001e20000100800 */
[----:B-1----:R-:W-:-:S03]  /*24510*/  IMAD R17, R43, UR7, RZ ;  /* 0x000000072b117c24 */ /* 0x002fc6000f8e02ff */
[----:B------:R1:W-:Y:S01]  /*24520*/  STL [R1+0x1f8], R5 ;  /* 0x0001f80501007387 */ /* 0x0003e20000100800 */
[----:B0-----:R-:W-:-:S03]  /*24530*/  IMAD R6, R44, UR7, RZ ;  /* 0x000000072c067c24 */ /* 0x001fc6000f8e02ff */
[----:B------:R0:W-:Y:S01]  /*24540*/  STL [R1+0x1fc], R17 ;  /* 0x0001fc1101007387 */ /* 0x0001e20000100800 */
[----:B-1----:R-:W-:-:S03]  /*24550*/  IMAD R5, R47, UR7, RZ ;  /* 0x000000072f057c24 */ /* 0x002fc6000f8e02ff */
[----:B------:R1:W-:Y:S04]  /*24560*/  STL [R1+0x25c], R6 ;  /* 0x00025c0601007387 */ /* 0x0003e80000100800 */
[----:B------:R2:W-:Y:S01]  /*24570*/  STL [R1+0x264], R5 ;  /* 0x0002640501007387 */ /* 0x0005e20000100800 */
[----:B0-----:R-:W-:Y:S02]  /*24580*/  IMAD R17, R48, UR7, RZ ;  /* 0x0000000730117c24 */ /* 0x001fe4000f8e02ff */
[----:B-1----:R-:W-:-:S03]  /*24590*/  IMAD R6, R58, UR7, RZ ;  /* 0x000000073a067c24 */ /* 0x002fc6000f8e02ff */
[----:B------:R0:W-:Y:S01]  /*245a0*/  STL [R1+0x34c], R17 ;  /* 0x00034c1101007387 */ /* 0x0001e20000100800 */
[----:B--2---:R-:W-:-:S03]  /*245b0*/  IMAD R5, R57, UR7, RZ ;  /* 0x0000000739057c24 */ /* 0x004fc6000f8e02ff */
        /* <DEDUP_REMOVED lines=10> */
[----:B------:R-:W-:Y:S01]  /*24660*/  STL [R1+0x364], R17 ;  /* 0x0003641101007387 */ /* 0x000fe20000100800 */
[----:B--2---:R-:W-:-:S03]  /*24670*/  IMAD R5, R11, UR7, RZ ;  /* 0x000000070b057c24 */ /* 0x004fc6000f8e02ff */
[----:B------:R0:W-:Y:S01]  /*24680*/  STL [R1+0x368], R6 ;  /* 0x0003680601007387 */ /* 0x0001e20000100800 */
[----:B------:R-:W-:-:S03]  /*24690*/  IMAD R10, R10, UR7, RZ ;  /* 0x000000070a0a7c24 */ /* 0x000fc6000f8e02ff */
[----:B------:R1:W-:Y:S01]  /*246a0*/  STL [R1+0x36c], R5 ;  /* 0x00036c0501007387 */ /* 0x0003e20000100800 */
[----:B------:R-:W-:Y:S02]  /*246b0*/  IMAD R7, R7, UR7, RZ ;  /* 0x0000000707077c24 */ /* 0x000fe4000f8e02ff */
[----:B0-----:R-:W-:Y:S01]  /*246c0*/  IMAD R6, R9, UR7, RZ ;  /* 0x0000000709067c24 */ /* 0x001fe2000f8e02ff */
[----:B------:R-:W-:Y:S01]  /*246d0*/  STL [R1+0x370], R10 ;  /* 0x0003700a01007387 */ /* 0x000fe20000100800 */
[----:B-1----:R-:W-:-:S03]  /*246e0*/  IMAD R5, R8, UR7, RZ ;  /* 0x0000000708057c24 */ /* 0x002fc6000f8e02ff */
[----:B------:R0:W-:Y:S04]  /*246f0*/  STL [R1+0x378], R6 ;  /* 0x0003780601007387 */ /* 0x0001e80000100800 */
        /* <DEDUP_REMOVED lines=13> */
[----:B----4-:R-:W-:-:S03]  /*247d0*/  IMAD R2, R0, UR7, RZ ;  /* 0x0000000700027c24 */ /* 0x010fc6000f8e02ff */
[----:B------:R1:W-:Y:S01]  /*247e0*/  STL [R1+0x3a8], R4 ;  /* 0x0003a80401007387 */ /* 0x0003e20000100800 */
[----:B------:R-:W-:-:S03]  /*247f0*/  IMAD R0, R45, UR7, RZ ;  /* 0x000000072d007c24 */ /* 0x000fc6000f8e02ff */
[----:B0-----:R-:W2:Y:S04]  /*24800*/  LDL.LU R5, [R1+0x4d4] ;  /* 0x0004d40001057983 */ /* 0x001ea80000300800 */
[----:B------:R0:W-:Y:S04]  /*24810*/  STL [R1+0x3ac], R2 ;  /* 0x0003ac0201007387 */ /* 0x0001e80000100800 */
[----:B------:R-:W3:Y:S04]  /*24820*/  LDL.LU R6, [R1+0x4d8] ;  /* 0x0004d80001067983 */ /* 0x000ee80000300800 */
[----:B------:R4:W-:Y:S04]  /*24830*/  STL [R1+0x3b0], R0 ;  /* 0x0003b00001007387 */ /* 0x0009e80000100800 */
        /* <DEDUP_REMOVED lines=1107> */
[----:B--2---:R-:W-:Y:S02]  /*28d70*/  IMAD R4, R2, UR7, RZ ;  /* 0x0000000702047c24 */ /* 0x004fe4000f8e02ff */
[----:B----4-:R-:W-:Y:S01]  /*28d80*/  IMAD R2, R0, UR7, RZ ;  /* 0x0000000700027c24 */ /* 0x010fe2000f8e02ff */
[----:B------:R-:W-:Y:S01]  /*28d90*/  STL [R1+0xbc], R5 ;  /* 0x0000bc0501007387 */ /* 0x000fe20000100800 */
[----:B------:R-:W-:-:S03]  /*28da0*/  IMAD R0, R45, UR7, RZ ;  /* 0x000000072d007c24 */ /* 0x000fc6000f8e02ff */
[----:B------:R0:W-:Y:S04]  /*28db0*/  STL [R1+0xb8], R4 ;  /* 0x0000b80401007387 */ /* 0x0001e80000100800 */
[----:B------:R-:W2:Y:S04]  /*28dc0*/  LDL.LU R41, [R1+0xac] ;  /* 0x0000ac0001297983 */ /* 0x000ea80000300800 */
        /* <DEDUP_REMOVED lines=19> */
[----:B0-----:R-:W3:Y:S04]  /*28f00*/  LDL.LU R4, [R1+0x3c] ;  /* 0x00003c0001047983 */ /* 0x001ee80000300800 */
[----:B------:R-:W3:Y:S04]  /*28f10*/  LDL.LU R15, [R1+0x38] ;  /* 0x00003800010f7983 */ /* 0x000ee80000300800 */
[----:B------:R-:W3:Y:S04]  /*28f20*/  LDL.LU R14, [R1+0x34] ;  /* 0x00003400010e7983 */ /* 0x000ee80000300800 */
[----:B------:R-:W3:Y:S04]  /*28f30*/  LDL.LU R13, [R1+0x30] ;  /* 0x00003000010d7983 */ /* 0x000ee80000300800 */
[----:B------:R-:W3:Y:S04]  /*28f40*/  LDL.LU R12, [R1+0x2c] ;  /* 0x00002c00010c7983 */ /* 0x000ee80000300800 */
[----:B-1----:R-:W3:Y:S04]  /*28f50*/  LDL.LU R2, [R1+0x28] ;  /* 0x0000280001027983 */ /* 0x002ee80000300800 */
[----:B----4-:R-:W4:Y:S04]  /*28f60*/  LDL.LU R0, [R1+0x24] ;  /* 0x0000240001007983 */ /* 0x010f280000300800 */
[----:B------:R-:W4:Y:S04]  /*28f70*/  LDL.LU R45, [R1+0x20] ;  /* 0x00002000012d7983 */ /* 0x000f280000300800 */
[----:B------:R-:W4:Y:S04]  /*28f80*/  LDL.LU R5, [R1+0x1c] ;  /* 0x00001c0001057983 */ /* 0x000f280000300800 */
[----:B------:R-:W4:Y:S04]  /*28f90*/  LDL.LU R6, [R1+0x18] ;  /* 0x0000180001067983 */ /* 0x000f280000300800 */
[----:B------:R-:W4:Y:S04]  /*28fa0*/  LDL.LU R61, [R1+0x14] ;  /* 0x00001400013d7983 */ /* 0x000f280000300800 */
[----:B------:R-:W4:Y:S04]  /*28fb0*/  LDL.LU R60, [R1+0x10] ;  /* 0x00001000013c7983 */ /* 0x000f280000300800 */
[----:B------:R-:W4:Y:S01]  /*28fc0*/  LDL.LU R17, [R1+0xc] ;  /* 0x00000c0001117983 */ /* 0x000f220000300800 */
[----:B--2---:R-:W-:-:S05]  /*28fd0*/  IMAD R41, R41, UR7, RZ ;  /* 0x0000000729297c24 */ /* 0x004fca000f8e02ff */
[----:B------:R0:W-:Y:S01]  /*28fe0*/  STL [R1+0xac], R41 ;  /* 0x0000ac2901007387 */ /* 0x0001e20000100800 */
[----:B---3--:R-:W-:-:S03]  /*28ff0*/  IMAD R42, R42, UR7, RZ ;  /* 0x000000072a2a7c24 */ /* 0x008fc6000f8e02ff */
[----:B0-----:R-:W2:Y:S01]  /*29000*/  LDL.LU R41, [R1+0x27c0] ;  /* 0x0027c00001297983 */ /* 0x001ea20000300800 */
[----:B------:R-:W-:-:S03]  /*29010*/  IMAD R43, R43, UR7, RZ ;  /* 0x000000072b2b7c24 */ /* 0x000fc6000f8e02ff */
[----:B------:R0:W-:Y:S01]  /*29020*/  STL [R1+0xa4], R42 ;  /* 0x0000a42a01007387 */ /* 0x0001e20000100800 */
[----:B------:R-:W-:Y:S02]  /*29030*/  IMAD R44, R44, UR7, RZ ;  /* 0x000000072c2c7c24 */ /* 0x000fe4000f8e02ff */
[----:B------:R-:W-:Y:S01]  /*29040*/  IMAD R47, R47, UR7, RZ ;  /* 0x000000072f2f7c24 */ /* 0x000fe2000f8e02ff */
[----:B0-----:R-:W3:Y:S01]  /*29050*/  LDL.LU R42, [R1+0x27bc] ;  /* 0x0027bc00012a7983 */ /* 0x001ee20000300800 */
[----:B------:R-:W-:-:S03]  /*29060*/  IMAD R48, R48, UR7, RZ ;  /* 0x0000000730307c24 */ /* 0x000fc6000f8e02ff */
[----:B------:R0:W-:Y:S01]  /*29070*/  STL [R1+0x98], R43 ;  /* 0x0000982b01007387 */ /* 0x0001e20000100800 */
[----:B------:R-:W-:Y:S02]  /*29080*/  IMAD R58, R58, UR7, RZ ;  /* 0x000000073a3a7c24 */ /* 0x000fe4000f8e02ff */
[----:B------:R-:W-:Y:S01]  /*29090*/  IMAD R57, R57, UR7, RZ ;  /* 0x0000000739397c24 */ /* 0x000fe2000f8e02ff */
[----:B0-----:R-:W2:Y:S04]  /*290a0*/  LDL.LU R43, [R1+0x27b8] ;  /* 0x0027b800012b7983 */ /* 0x001ea80000300800 */
[----:B------:R0:W-:Y:S01]  /*290b0*/  STL [R1+0x94], R44 ;  /* 0x0000942c01007387 */ /* 0x0001e20000100800 */
[----:B------:R-:W-:Y:S02]  /*290c0*/  IMAD R56, R56, UR7, RZ ;  /* 0x0000000738387c24 */ /* 0x000fe4000f8e02ff */
[----:B------:R-:W-:Y:S01]  /*290d0*/  IMAD R55, R55, UR7, RZ ;  /* 0x0000000737377c24 */ /* 0x000fe2000f8e02ff */
[----:B0-----:R-:W2:Y:S04]  /*290e0*/  LDL.LU R44, [R1+0x27b4] ;  /* 0x0027b400012c7983 */ /* 0x001ea80000300800 */
[----:B------:R0:W-:Y:S01]  /*290f0*/  STL [R1+0x88], R47 ;  /* 0x0000882f01007387 */ /* 0x0001e20000100800 */
[----:B------:R-:W-:-:S03]  /*29100*/  IMAD R54, R54, UR7, RZ ;  /* 0x0000000736367c24 */ /* 0x000fc6000f8e02ff */
        /* <DEDUP_REMOVED lines=41> */
[----:B----4-:R-:W-:-:S03]  /*293a0*/  IMAD R0, R0, UR7, RZ ;  /* 0x0000000700007c24 */ /* 0x010fc6000f8e02ff */
[----:B0-----:R-:W4:Y:S04]  /*293b0*/  LDL.LU R4, [R1+0x2778] ;  /* 0x0027780001047983 */ /* 0x001f280000300800 */
[----:B------:R0:W-:Y:S01]  /*293c0*/  STL [R1+0x38], R15 ;  /* 0x0000380f01007387 */ /* 0x0001e20000100800 */
[----:B------:R-:W-:-:S03]  /*293d0*/  IMAD R45, R45, UR7, RZ ;  /* 0x000000072d2d7c24 */ /* 0x000fc6000f8e02ff */
[----:B0-----:R-:W2:Y:S04]  /*293e0*/  LDL.LU R15, [R1+0x2774] ;  /* 0x00277400010f7983 */ /* 0x001ea80000300800 */
[----:B------:R0:W-:Y:S04]  /*293f0*/  STL [R1+0x34], R14 ;  /* 0x0000340e01007387 */ /* 0x0001e80000100800 */
        /* <DEDUP_REMOVED lines=10> */
[----:B0-----:R-:W2:Y:S01]  /*294a0*/  LDL.LU R45, [R1+0x275c] ;  /* 0x00275c00012d7983 */ /* 0x001ea20000300800 */
[----:B------:R-:W-:-:S02]  /*294b0*/  IMAD R5, R5, UR7, RZ ;  /* 0x0000000705057c24 */ /* 0x000fc4000f8e02ff */
[----:B------:R-:W-:-:S03]  /*294c0*/  IMAD R6, R6, UR7, RZ ;  /* 0x0000000706067c24 */ /* 0x000fc6000f8e02ff */
[----:B------:R0:W-:Y:S04]  /*294d0*/  STL [R1+0x1c], R5 ;  /* 0x00001c0501007387 */ /* 0x0001e80000100800 */
[----:B------:R1:W-:Y:S01]  /*294e0*/  STL [R1+0x18], R6 ;  /* 0x0000180601007387 */ /* 0x0003e20000100800 */
[----:B0-----:R-:W-:Y:S02]  /*294f0*/  IMAD R5, R61, UR7, RZ ;  /* 0x000000073d057c24 */ /* 0x001fe4000f8e02ff */
[----:B--2---:R-:W-:Y:S02]  /*29500*/  IMAD R61, R45, UR7, RZ ;  /* 0x000000072d3d7c24 */ /* 0x004fe4000f8e02ff */
[----:B------:R-:W2:Y:S01]  /*29510*/  LDL.LU R45, [R1+0x2758] ;  /* 0x00275800012d7983 */ /* 0x000ea20000300800 */
[----:B-1----:R-:W-:-:S02]  /*29520*/  IMAD R6, R60, UR7, RZ ;  /* 0x000000073c067c24 */ /* 0x002fc4000f8e02ff */
[----:B------:R-:W-:Y:S02]  /*29530*/  IMAD R60, R17, UR7, RZ ;  /* 0x00000007113c7c24 */ /* 0x000fe4000f8e02ff */
[----:B------:R-:W-:Y:S02]  /*29540*/  IMAD R20, R20, UR7, RZ ;  /* 0x0000000714147c24 */ /* 0x000fe4000f8e02ff */
[----:B------:R-:W-:Y:S02]  /*29550*/  IMAD R21, R21, UR7, RZ ;  /* 0x0000000715157c24 */ /* 0x000fe4000f8e02ff */
[----:B------:R-:W-:Y:S02]  /*29560*/  IMAD R22, R22, UR7, RZ ;  /* 0x0000000716167c24 */ /* 0x000fe4000f8e02ff */
[----:B------:R-:W-:Y:S01]  /*29570*/  IMAD R23, R23, UR7, RZ ;  /* 0x0000000717177c24 */ /* 0x000fe2000f8e02ff */
[----:B--2---:R-:W-:-:S05]  /*29580*/  LEA R17, P4, R18, R45, 0x1 ;  /* 0x0000002d12117211 */ /* 0x004fca00078808ff */
[----:B------:R0:W-:Y:S02]  /*29590*/  STL [R1+0x2710], R17 ;  /* 0x0027101101007387 */ /* 0x0001e40000100800 */
[----:B0-----:R-:W-:-:S05]  /*295a0*/  LEA R17, P6, R19, R45, 0x1 ;  /* 0x0000002d13117211 */ /* 0x001fca00078c08ff */
        /* <DEDUP_REMOVED lines=8> */
[----:B------:R0:W-:Y:S04]  /*29630*/  STL [R1+0x2724], R17 ;  /* 0x0027241101007387 */ /* 0x0001e80000100800 */
[----:B0-----:R-:W2:Y:S01]  /*29640*/  LDL.LU R17, [R1+0x2754] ;  /* 0x0027540001117983 */ /* 0x001ea20000300800 */
[----:B------:R-:W-:Y:S02]  /*29650*/  IMAD R24, R24, UR7, RZ ;  /* 0x0000000718187c24 */ /* 0x000fe4000f8e02ff */
[----:B------:R-:W-:Y:S02]  /*29660*/  IMAD R25, R25, UR7, RZ ;  /* 0x0000000719197c24 */ /* 0x000fe4000f8e02ff */
[----:B------:R-:W-:Y:S02]  /*29670*/  IMAD R26, R26, UR7, RZ ;  /* 0x000000071a1a7c24 */ /* 0x000fe4000f8e02ff */
[----:B------:R-:W-:-:S02]  /*29680*/  IMAD R27, R27, UR7, RZ ;  /* 0x000000071b1b7c24 */ /* 0x000fc4000f8e02ff */
[----:B------:R-:W-:Y:S02]  /*29690*/  IMAD R28, R28, UR7, RZ ;  /* 0x000000071c1c7c24 */ /* 0x000fe4000f8e02ff */
[----:B------:R-:W-:Y:S02]  /*296a0*/  IMAD R29, R29, UR7, RZ ;  /* 0x000000071d1d7c24 */ /* 0x000fe4000f8e02ff */
[----:B------:R-:W-:Y:S02]  /*296b0*/  IMAD R30, R30, UR7, RZ ;  /* 0x000000071e1e7c24 */ /* 0x000fe4000f8e02ff */
[----:B------:R-:W-:Y:S02]  /*296c0*/  IMAD R31, R31, UR7, RZ ;  /* 0x000000071f1f7c24 */ /* 0x000fe4000f8e02ff */
[----:B------:R-:W-:Y:S02]  /*296d0*/  IMAD R34, R34, UR7, RZ ;  /* 0x0000000722227c24 */ /* 0x000fe4000f8e02ff */
[----:B------:R-:W-:Y:S01]  /*296e0*/  IMAD R35, R35, UR7, RZ ;  /* 0x0000000723237c24 */ /* 0x000fe2000f8e02ff */
[----:B--2---:R-:W-:-:S05]  /*296f0*/  LEA.HI.X.SX32 R18, R18, R17, 0x1, P4 ;  /* 0x0000001112127211 */ /* 0x004fca00020f0eff */
[----:B------:R0:W-:Y:S02]  /*29700*/  STL [R1+0x2708], R18 ;  /* 0x0027081201007387 */ /* 0x0001e40000100800 */
[----:B0-----:R-:W-:-:S05]  /*29710*/  LEA R18, P5, R24, R45, 0x1 ;  /* 0x0000002d18127211 */ /* 0x001fca00078a08ff */
[----:B------:R0:W-:Y:S02]  /*29720*/  STL [R1+0x270c], R18 ;  /* 0x00270c1201007387 */ /* 0x0001e40000100800 */
[----:B0-----:R-:W-:Y:S02]  /*29730*/  LEA.HI.X.SX32 R18, R19, R17, 0x1, P6 ;  /* 0x0000001113127211 */ /* 0x001fe400030f0eff */
[----:B------:R-:W-:-:S03]  /*29740*/  LEA R19, P4, R25, R45, 0x1 ;  /* 0x0000002d19137211 */ /* 0x000fc600078808ff */
[----:B------:R0:W-:Y:S04]  /*29750*/  STL [R1+0x2700], R18 ;  /* 0x0027001201007387 */ /* 0x0001e80000100800 */
[----:B------:R1:W-:Y:S01]  /*29760*/  STL [R1+0x2704], R19 ;  /* 0x0027041301007387 */ /* 0x0003e20000100800 */
[----:B0-----:R-:W-:Y:S02]  /*29770*/  LEA.HI.X.SX32 R18, R20, R17, 0x1, P3 ;  /* 0x0000001114127211 */ /* 0x001fe400018f0eff */
[----:B------:R-:W-:Y:S02]  /*29780*/  LEA R20, P3, R26, R45, 0x1 ;  /* 0x0000002d1a147211 */ /* 0x000fe400078608ff */
[----:B-1----:R-:W-:Y:S01]  /*29790*/  LEA.HI.X.SX32 R19, R21, R17, 0x1, P1 ;  /* 0x0000001115137211 */ /* 0x002fe200008f0eff */
[----:B------:R0:W-:Y:S04]  /*297a0*/  STL [R1+0x26f8], R18 ;  /* 0x0026f81201007387 */ /* 0x0001e80000100800 */
[----:B------:R1:W-:Y:S01]  /*297b0*/  STL [R1+0x26fc], R20 ;  /* 0x0026fc1401007387 */ /* 0x0003e20000100800 */
[----:B0-----:R-:W-:-:S03]  /*297c0*/  LEA R18, P1, R27, R45, 0x1 ;  /* 0x0000002d1b127211 */ /* 0x001fc600078208ff */
[----:B------:R0:W-:Y:S01]  /*297d0*/  STL [R1+0x26f0], R19 ;  /* 0x0026f01301007387 */ /* 0x0001e20000100800 */
[----:B-1----:R-:W-:-:S03]  /*297e0*/  LEA.HI.X.SX32 R20, R22, R17, 0x1, P0 ;  /* 0x0000001116147211 */ /* 0x002fc600000f0eff */
        /* <DEDUP_REMOVED lines=14> */
[----:B------:R-:W-:Y:S01]  /*298d0*/  STL [R1+0x26d0], R20 ;  /* 0x0026d01401007387 */ /* 0x000fe20000100800 */
[----:B-1----:R-:W-:-:S03]  /*298e0*/  LEA.HI.X.SX32 R18, R26, R17, 0x1, P3 ;  /* 0x000000111a127211 */ /* 0x002fc600018f0eff */
[----:B------:R-:W2:Y:S04]  /*298f0*/  LDL.LU R26, [R1+0x58] ;  /* 0x00005800011a7983 */ /* 0x000ea80000300800 */
[----:B------:R0:W-:Y:S04]  /*29900*/  STL [R1+0x26d4], R19 ;  /* 0x0026d41301007387 */ /* 0x0001e80000100800 */
[----:B------:R1:W-:Y:S01]  /*29910*/  STL [R1+0x26c8], R18 ;  /* 0x0026c81201007387 */ /* 0x0003e20000100800 */
[----:B0-----:R-:W-:Y:S02]  /*29920*/  LEA R19, P3, R33, R45, 0x1 ;  /* 0x0000002d21137211 */ /* 0x001fe400078608ff */
[----:B-1----:R-:W-:-:S02]  /*29930*/  LEA.HI.X.SX32 R18, R27, R17, 0x1, P1 ;  /* 0x000000111b127211 */ /* 0x002fc400008f0eff */
[----:B------:R-:W2:Y:S04]  /*29940*/  LDL.LU R27, [R1+0x54] ;  /* 0x00005400011b7983 */ /* 0x000ea80000300800 */
[----:B------:R0:W-:Y:S04]  /*29950*/  STL [R1+0x26cc], R19 ;  /* 0x0026cc1301007387 */ /* 0x0001e80000100800 */
[----:B------:R-:W2:Y:S04]  /*29960*/  LDL.LU R25, [R1+0x74] ;  /* 0x0000740001197983 */ /* 0x000ea80000300800 */
[----:B------:R1:W-:Y:S01]  /*29970*/  STL [R1+0x26c0], R18 ;  /* 0x0026c01201007387 */ /* 0x0003e20000100800 */
[----:B0-----:R-:W-:-:S02]  /*29980*/  LEA R19, P1, R34, R45, 0x1 ;  /* 0x0000002d22137211 */ /* 0x001fc400078208ff */
[-C--:B-1----:R-:W-:Y:S02]  /*29990*/  LEA.HI.X.SX32 R18, R28, R17.reuse, 0x1, P0 ;  /* 0x000000111c127211 */ /* 0x082fe400000f0eff */
[----:B------:R-:W2:Y:S04]  /*299a0*/  LDL.LU R28, [R1+0x50] ;  /* 0x00005000011c7983 */ /* 0x000ea80000300800 */
[----:B------:R-:W-:Y:S04]  /*299b0*/  STL [R1+0x26c4], R19 ;  /* 0x0026c41301007387 */ /* 0x000fe80000100800 */
[----:B------:R-:W2:Y:S04]  /*299c0*/  LDL.LU R24, [R1+0x8c] ;  /* 0x00008c0001187983 */ /* 0x000ea80000300800 */
[----:B------:R0:W-:Y:S02]  /*299d0*/  STL [R1+0x26b8], R18 ;  /* 0x0026b81201007387 */ /* 0x0001e40000100800 */
[----:B0-----:R-:W-:-:S02]  /*299e0*/  LEA.HI.X.SX32 R18, R29, R17, 0x1, P2 ;  /* 0x000000111d127211 */ /* 0x001fc400010f0eff */
[----:B------:R-:W2:Y:S01]  /*299f0*/  LDL.LU R29, [R1+0x48] ;  /* 0x00004800011d7983 */ /* 0x000ea20000300800 */
[----:B------:R-:W-:-:S05]  /*29a00*/  LEA R19, P0, R35, R45, 0x1 ;  /* 0x0000002d23137211 */ /* 0x000fca00078008ff */
[----:B------:R-:W-:Y:S04]  /*29a10*/  STL [R1+0x26bc], R19 ;  /* 0x0026bc1301007387 */ /* 0x000fe80000100800 */
[----:B------:R-:W3:Y:S04]  /*29a20*/  LDL.LU R23, [R1+0x90] ;  /* 0x0000900001177983 */ /* 0x000ee80000300800 */
[----:B------:R0:W-:Y:S04]  /*29a30*/  STL [R1+0x26b0], R18 ;  /* 0x0026b01201007387 */ /* 0x0001e80000100800 */
[----:B------:R-:W3:Y:S01]  /*29a40*/  LDL.LU R22, [R1+0x9c] ;  /* 0x00009c0001167983 */ /* 0x000ee20000300800 */
[----:B------:R-:W-:-:S02]  /*29a50*/  IMAD R36, R36, UR7, RZ ;  /* 0x0000000724247c24 */ /* 0x000fc4000f8e02ff */
[----:B------:R-:W-:-:S03]  /*29a60*/  IMAD R37, R37, UR7, RZ ;  /* 0x0000000725257c24 */ /* 0x000fc6000f8e02ff */
[----:B0-----:R-:W-:Y:S02]  /*29a70*/  LEA R18, P2, R36, R45, 0x1 ;  /* 0x0000002d24127211 */ /* 0x001fe400078408ff */
[----:B------:R-:W-:-:S03]  /*29a80*/  LEA.HI.X.SX32 R19, R30, R17, 0x1, P5 ;  /* 0x000000111e137211 */ /* 0x000fc600028f0eff */
[----:B------:R0:W-:Y:S01]  /*29a90*/  STL [R1+0x26b4], R18 ;  /* 0x0026b41201007387 */ /* 0x0001e20000100800 */
[----:B------:R-:W-:-:S03]  /*29aa0*/  LEA.HI.X.SX32 R20, R31, R17, 0x1, P4 ;  /* 0x000000111f147211 */ /* 0x000fc600020f0eff */
[----:B------:R1:W-:Y:S01]  /*29ab0*/  STL [R1+0x26a8], R19 ;  /* 0x0026a81301007387 */ /* 0x0003e20000100800 */
[-C--:B0-----:R-:W-:Y:S02]  /*29ac0*/  LEA R18, P5, R37, R45.reuse, 0x1 ;  /* 0x0000002d25127211 */ /* 0x081fe400078a08ff */
[----:B-1----:R-:W-:-:S03]  /*29ad0*/  LEA R19, P4, R46, R45, 0x1 ;  /* 0x0000002d2e137211 */ /* 0x002fc600078808ff */
[----:B------:R0:W-:Y:S04]  /*29ae0*/  STL [R1+0x26ac], R18 ;  /* 0x0026ac1201007387 */ /* 0x0001e80000100800 */
[----:B------:R-:W-:Y:S01]  /*29af0*/  STL [R1+0x26a0], R20 ;  /* 0x0026a01401007387 */ /* 0x000fe20000100800 */
[----:B0-----:R-:W-:-:S03]  /*29b00*/  LEA.HI.X.SX32 R18, R33, R17, 0x1, P3 ;  /* 0x0000001121127211 */ /* 0x001fc600018f0eff */
[----:B------:R-:W3:Y:S04]  /*29b10*/  LDL.LU R33, [R1+0xa8] ;  /* 0x0000a80001217983 */ /* 0x000ee80000300800 */
[----:B------:R-:W-:Y:S04]  /*29b20*/  STL [R1+0x26a4], R19 ;  /* 0x0026a41301007387 */ /* 0x000fe80000100800 */
[----:B------:R0:W-:Y:S02]  /*29b30*/  STL [R1+0x2698], R18 ;  /* 0x0026981201007387 */ /* 0x0001e40000100800 */
[----:B0-----:R-:W-:-:S02]  /*29b40*/  LEA.HI.X.SX32 R18, R34, R17, 0x1, P1 ;  /* 0x0000001122127211 */ /* 0x001fc400008f0eff */
[----:B------:R-:W3:Y:S01]  /*29b50*/  LDL.LU R34, [R1+0xa0] ;  /* 0x0000a00001227983 */ /* 0x000ee20000300800 */
[----:B------:R-:W-:-:S05]  /*29b60*/  LEA R19, P3, R59, R45, 0x1 ;  /* 0x0000002d3b137211 */ /* 0x000fca00078608ff */
[----:B------:R-:W-:Y:S04]  /*29b70*/  STL [R1+0x269c], R19 ;  /* 0x00269c1301007387 */ /* 0x000fe80000100800 */
[----:B------:R-:W3:Y:S04]  /*29b80*/  LDL.LU R31, [R1+0xc8] ;  /* 0x0000c800011f7983 */ /* 0x000ee80000300800 */
[----:B------:R0:W-:Y:S04]  /*29b90*/  STL [R1+0x2690], R18 ;  /* 0x0026901201007387 */ /* 0x0001e80000100800 */
[----:B------:R-:W3:Y:S01]  /*29ba0*/  LDL.LU R21, [R1+0xd8] ;  /* 0x0000d80001157983 */ /* 0x000ee20000300800 */
[----:B0-----:R-:W-:-:S02]  /*29bb0*/  LEA.HI.X.SX32 R18, R35, R17, 0x1, P0 ;  /* 0x0000001123127211 */ /* 0x001fc400000f0eff */
[----:B--2---:R-:W-:-:S05]  /*29bc0*/  LEA R19, P1, R29, R45, 0x1 ;  /* 0x0000002d1d137211 */ /* 0x004fca00078208ff */
[----:B------:R0:W-:Y:S04]  /*29bd0*/  STL [R1+0x2694], R19 ;  /* 0x0026941301007387 */ /* 0x0001e80000100800 */
[----:B------:R1:W-:Y:S04]  /*29be0*/  STL [R1+0x2688], R18 ;  /* 0x0026881201007387 */ /* 0x0003e80000100800 */
[----:B------:R-:W2:Y:S01]  /*29bf0*/  LDL.LU R20, [R1+0x108] ;  /* 0x0001080001147983 */ /* 0x000ea20000300800 */
[----:B0-----:R-:W-:Y:S02]  /*29c00*/  LEA R19, P0, R28, R45, 0x1 ;  /* 0x0000002d1c137211 */ /* 0x001fe400078008ff */
[----:B-1----:R-:W-:-:S03]  /*29c10*/  LEA.HI.X.SX32 R18, R36, R17, 0x1, P2 ;  /* 0x0000001124127211 */ /* 0x002fc600010f0eff */
[----:B------:R0:W-:Y:S01]  /*29c20*/  STL [R1+0x268c], R19 ;  /* 0x00268c1301007387 */ /* 0x0001e20000100800 */
[----:B------:R-:W-:-:S03]  /*29c30*/  LEA R30, P2, R27, R45, 0x1 ;  /* 0x0000002d1b1e7211 */ /* 0x000fc600078408ff */
[----:B------:R1:W-:Y:S04]  /*29c40*/  STL [R1+0x2680], R18 ;  /* 0x0026801201007387 */ /* 0x0003e80000100800 */
[----:B0-----:R-:W4:Y:S01]  /*29c50*/  LDL.LU R19, [R1+0x110] ;  /* 0x0001100001137983 */ /* 0x001f220000300800 */
[----:B-1----:R-:W-:-:S03]  /*29c60*/  LEA.HI.X.SX32 R18, R37, R17, 0x1, P5 ;  /* 0x0000001125127211 */ /* 0x002fc600028f0eff */
[----:B------:R0:W-:Y:S01]  /*29c70*/  STL [R1+0x2684], R30 ;  /* 0x0026841e01007387 */ /* 0x0001e20000100800 */
[----:B------:R-:W-:-:S03]  /*29c80*/  LEA R35, P5, R26, R45, 0x1 ;  /* 0x0000002d1a237211 */ /* 0x000fc600078a08ff */
[----:B------:R1:W-:Y:S01]  /*29c90*/  STL [R1+0x2678], R18 ;  /* 0x0026781201007387 */ /* 0x0003e20000100800 */
[----:B0-----:R-:W-:-:S03]  /*29ca0*/  LEA.HI.X.SX32 R30, R46, R17, 0x1, P4 ;  /* 0x000000112e1e7211 */ /* 0x001fc600020f0eff */
[----:B-1----:R-:W4:Y:S01]  /*29cb0*/  LDL.LU R18, [R1+0x114] ;  /* 0x0001140001127983 */ /* 0x002f220000300800 */
[----:B------:R-:W-:-:S03]  /*29cc0*/  LEA R36, P4, R25, R45, 0x1 ;  /* 0x0000002d19247211 */ /* 0x000fc600078808ff */
[----:B------:R0:W-:Y:S04]  /*29cd0*/  STL [R1+0x267c], R35 ;  /* 0x00267c2301007387 */ /* 0x0001e80000100800 */
[----:B------:R1:W-:Y:S01]  /*29ce0*/  STL [R1+0x2670], R30 ;  /* 0x0026701e01007387 */ /* 0x0003e20000100800 */
[----:B0-----:R-:W-:-:S03]  /*29cf0*/  LEA.HI.X.SX32 R35, R59, R17, 0x1, P3 ;  /* 0x000000113b237211 */ /* 0x001fc600018f0eff */
[----:B-1----:R-:W4:Y:S04]  /*29d00*/  LDL.LU R30, [R1+0x118] ;  /* 0x00011800011e7983 */ /* 0x002f280000300800 */
[----:B------:R0:W-:Y:S04]  /*29d10*/  STL [R1+0x2674], R36 ;  /* 0x0026742401007387 */ /* 0x0001e80000100800 */
[----:B------:R1:W-:Y:S01]  /*29d20*/  STL [R1+0x1744], R35 ;  /* 0x0017442301007387 */ /* 0x0003e20000100800 */
[----:B0-----:R-:W-:Y:S02]  /*29d30*/  LEA R36, P3, R24, R45, 0x1 ;  /* 0x0000002d18247211 */ /* 0x001fe400078608ff */
[----:B-1----:R-:W-:-:S02]  /*29d40*/  LEA.HI.X.SX32 R35, R29, R17, 0x1, P1 ;  /* 0x000000111d237211 */ /* 0x002fc400008f0eff */
[----:B------:R-:W4:Y:S04]  /*29d50*/  LDL.LU R29, [R1+0x120] ;  /* 0x00012000011d7983 */ /* 0x000f280000300800 */
[----:B------:R3:W-:Y:S04]  /*29d60*/  STL [R1+0x1760], R36 ;  /* 0x0017602401007387 */ /* 0x0007e80000100800 */
[----:B------:R0:W-:Y:S01]  /*29d70*/  STL [R1+0x1748], R35 ;  /* 0x0017482301007387 */ /* 0x0001e20000100800 */
[----:B---3--:R-:W-:Y:S02]  /*29d80*/  LEA R36, P1, R23, R45, 0x1 ;  /* 0x0000002d17247211 */ /* 0x008fe400078208ff */
[----:B0-----:R-:W-:-:S02]  /*29d90*/  LEA.HI.X.SX32 R35, R28, R17, 0x1, P0 ;  /* 0x000000111c237211 */ /* 0x001fc400000f0eff */
[----:B------:R-:W3:Y:S04]  /*29da0*/  LDL.LU R28, [R1+0x138] ;  /* 0x00013800011c7983 */ /* 0x000ee80000300800 */
[----:B------:R0:W-:Y:S04]  /*29db0*/  STL [R1+0x1768], R36 ;  /* 0x0017682401007387 */ /* 0x0001e80000100800 */
[----:B------:R1:W-:Y:S01]  /*29dc0*/  STL [R1+0x174c], R35 ;  /* 0x00174c2301007387 */ /* 0x0003e20000100800 */
[----:B0-----:R-:W-:Y:S02]  /*29dd0*/  LEA R36, P0, R22, R45, 0x1 ;  /* 0x0000002d16247211 */ /* 0x001fe400078008ff */
[----:B-1----:R-:W-:-:S02]  /*29de0*/  LEA.HI.X.SX32 R35, R27, R17, 0x1, P2 ;  /* 0x000000111b237211 */ /* 0x002fc400010f0eff */
[----:B------:R-:W3:Y:S04]  /*29df0*/  LDL.LU R27, [R1+0x140] ;  /* 0x00014000011b7983 */ /* 0x000ee80000300800 */
[----:B------:R-:W-:Y:S04]  /*29e00*/  STL [R1+0x1770], R36 ;  /* 0x0017702401007387 */ /* 0x000fe80000100800 */
[----:B------:R0:W-:Y:S02]  /*29e10*/  STL [R1+0x1750], R35 ;  /* 0x0017502301007387 */ /* 0x0001e40000100800 */
[----:B0-----:R-:W-:-:S02]  /*29e20*/  LEA.HI.X.SX32 R35, R26, R17, 0x1, P5 ;  /* 0x000000111a237211 */ /* 0x001fc400028f0eff */
[----:B------:R-:W3:Y:S01]  /*29e30*/  LDL.LU R26, [R1+0x158] ;  /* 0x00015800011a7983 */ /* 0x000ee20000300800 */
[----:B------:R-:W-:-:S05]  /*29e40*/  LEA R36, P2, R34, R45, 0x1 ;  /* 0x0000002d22247211 */ /* 0x000fca00078408ff */
[----:B------:R0:W-:Y:S04]  /*29e50*/  STL [R1+0x1778], R36 ;  /* 0x0017782401007387 */ /* 0x0001e80000100800 */
[----:B------:R1:W-:Y:S01]  /*29e60*/  STL [R1+0x1754], R35 ;  /* 0x0017542301007387 */ /* 0x0003e20000100800 */
[----:B0-----:R-:W-:Y:S02]  /*29e70*/  LEA R36, P5, R33, R45, 0x1 ;  /* 0x0000002d21247211 */ /* 0x001fe400078a08ff */
[----:B-1----:R-:W-:Y:S02]  /*29e80*/  LEA.HI.X.SX32 R35, R25, R17, 0x1, P4 ;  /* 0x0000001119237211 */ /* 0x002fe400020f0eff */
[----:B------:R-:W3:Y:S04]  /*29e90*/  LDL.LU R25, [R1+0x168] ;  /* 0x0001680001197983 */ /* 0x000ee80000300800 */
[----:B------:R0:W-:Y:S04]  /*29ea0*/  STL [R1+0x1780], R36 ;  /* 0x0017802401007387 */ /* 0x0001e80000100800 */
[----:B------:R1:W-:Y:S01]  /*29eb0*/  STL [R1+0x1758], R35 ;  /* 0x0017582301007387 */ /* 0x0003e20000100800 */
[----:B0-----:R-:W-:-:S02]  /*29ec0*/  LEA R36, P4, R31, R45, 0x1 ;  /* 0x0000002d1f247211 */ /* 0x001fc400078808ff */
[----:B-1----:R-:W-:Y:S02]  /*29ed0*/  LEA.HI.X.SX32 R35, R24, R17, 0x1, P3 ;  /* 0x0000001118237211 */ /* 0x002fe400018f0eff */
[----:B------:R-:W3:Y:S04]  /*29ee0*/  LDL.LU R24, [R1+0x178] ;  /* 0x0001780001187983 */ /* 0x000ee80000300800 */
[----:B------:R0:W-:Y:S04]  /*29ef0*/  STL [R1+0x1788], R36 ;  /* 0x0017882401007387 */ /* 0x0001e80000100800 */
[----:B------:R1:W-:Y:S01]  /*29f00*/  STL [R1+0x175c], R35 ;  /* 0x00175c2301007387 */ /* 0x0003e20000100800 */
[----:B0-----:R-:W-:-:S02]  /*29f10*/  LEA R36, P3, R21, R45, 0x1 ;  /* 0x0000002d15247211 */ /* 0x001fc400078608ff */
[-C--:B-1----:R-:W-:Y:S02]  /*29f20*/  LEA.HI.X.SX32 R35, R23, R17.reuse, 0x1, P1 ;  /* 0x0000001117237211 */ /* 0x082fe400008f0eff */
[----:B------:R-:W3:Y:S04]  /*29f30*/  LDL.LU R23, [R1+0x1a4] ;  /* 0x0001a40001177983 */ /* 0x000ee80000300800 */
[----:B------:R-:W-:Y:S04]  /*29f40*/  STL [R1+0x1790], R36 ;  /* 0x0017902401007387 */ /* 0x000fe80000100800 */
[----:B------:R0:W-:Y:S02]  /*29f50*/  STL [R1+0x1764], R35 ;  /* 0x0017642301007387 */ /* 0x0001e40000100800 */
[----:B0-----:R-:W-:-:S02]  /*29f60*/  LEA.HI.X.SX32 R35, R22, R17, 0x1, P0 ;  /* 0x0000001116237211 */ /* 0x001fc400000f0eff */
[----:B------:R-:W3:Y:S01]  /*29f70*/  LDL.LU R22, [R1+0x1a8] ;  /* 0x0001a80001167983 */ /* 0x000ee20000300800 */
[----:B--2---:R-:W-:-:S05]  /*29f80*/  LEA R36, P1, R20, R45, 0x1 ;  /* 0x0000002d14247211 */ /* 0x004fca00078208ff */
[----:B------:R4:W-:Y:S04]  /*29f90*/  STL [R1+0x1798], R36 ;  /* 0x0017982401007387 */ /* 0x0009e80000100800 */
[----:B------:R0:W-:Y:S01]  /*29fa0*/  STL [R1+0x176c], R35 ;  /* 0x00176c2301007387 */ /* 0x0001e20000100800 */
[----:B----4-:R-:W-:Y:S02]  /*29fb0*/  LEA R36, P0, R19, R45, 0x1 ;  /* 0x0000002d13247211 */ /* 0x010fe400078008ff */
[----:B0-----:R-:W-:Y:S02]  /*29fc0*/  LEA.HI.X.SX32 R35, R34, R17, 0x1, P2 ;  /* 0x0000001122237211 */ /* 0x001fe400010f0eff */
[----:B------:R-:W2:Y:S04]  /*29fd0*/  LDL.LU R34, [R1+0x1d8] ;  /* 0x0001d80001227983 */ /* 0x000ea80000300800 */
[----:B------:R0:W-:Y:S04]  /*29fe0*/  STL [R1+0x17a0], R36 ;  /* 0x0017a02401007387 */ /* 0x0001e80000100800 */
[----:B------:R1:W-:Y:S01]  /*29ff0*/  STL [R1+0x1774], R35 ;  /* 0x0017742301007387 */ /* 0x0003e20000100800 */
[----:B0-----:R-:W-:-:S02]  /*2a000*/  LEA R36, P2, R18, R45, 0x1 ;  /* 0x0000002d12247211 */ /* 0x001fc400078408ff */
[----:B-1----:R-:W-:Y:S02]  /*2a010*/  LEA.HI.X.SX32 R35, R33, R17, 0x1, P5 ;  /* 0x0000001121237211 */ /* 0x002fe400028f0eff */
[----:B------:R-:W4:Y:S04]  /*2a020*/  LDL.LU R33, [R1+0x1dc] ;  /* 0x0001dc0001217983 */ /* 0x000f280000300800 */
        /* <DEDUP_REMOVED lines=12> */
[----:B---3--:R-:W-:-:S02]  /*2a0f0*/  LEA R36, P3, R28, R45, 0x1 ;  /* 0x0000002d1c247211 */ /* 0x008fc400078608ff */
[----:B0-----:R-:W-:Y:S02]  /*2a100*/  LEA.HI.X.SX32 R35, R20, R17, 0x1, P1 ;  /* 0x0000001114237211 */ /* 0x001fe400008f0eff */
        /* <DEDUP_REMOVED lines=36> */
[----:B------:R-:W-:Y:S04]  /*2a350*/  STL [R1+0x17f8], R36 ;  /* 0x0017f82401007387 */ /* 0x000fe80000100800 */
[----:B------:R0:W-:Y:S02]  /*2a360*/  STL [R1+0x17cc], R35 ;  /* 0x0017cc2301007387 */ /* 0x0001e40000100800 */
[----:B0-----:R-:W-:Y:S02]  /*2a370*/  LEA.HI.X.SX32 R35, R25, R17, 0x1, P2 ;  /* 0x0000001119237211 */ /* 0x001fe400010f0eff */
[-C--:B----4-:R-:W-:Y:S01]  /*2a380*/  LEA R36, P0, R33, R45.reuse, 0x1 ;  /* 0x0000002d21247211 */ /* 0x090fe200078008ff */
        /* <DEDUP_REMOVED lines=59> */
[----:B------:R-:W2:Y:S01]  /*2a740*/  LDL.LU R29, [R1+0x3a0] ;  /* 0x0003a000011d7983 */ /* 0x000ea20000300800 */
[----:B----4-:R-:W-:-:S05]  /*2a750*/  LEA R36, P0, R24, R45, 0x1 ;  /* 0x0000002d18247211 */ /* 0x010fca00078008ff */
[----:B------:R-:W-:Y:S04]  /*2a760*/  STL [R1+0x1860], R36 ;  /* 0x0018602401007387 */ /* 0x000fe80000100800 */
[----:B------:R0:W-:Y:S02]  /*2a770*/  STL [R1+0x1834], R35 ;  /* 0x0018342301007387 */ /* 0x0001e40000100800 */
[----:B0-----:R-:W-:Y:S02]  /*2a780*/  LEA.HI.X.SX32 R35, R28, R17, 0x1, P5 ;  /* 0x000000111c237211 */ /* 0x001fe400028f0eff */
[-C--:B------:R-:W-:Y:S01]  /*2a790*/  LEA R36, P2, R23, R45.reuse, 0x1 ;  /* 0x0000002d17247211 */ /* 0x080fe200078408ff */
        /* <DEDUP_REMOVED lines=59> */
[----:B------:R-:W4:Y:S01]  /*2ab50*/  LDL.LU R19, [R1+0x3e0] ;  /* 0x0003e00001137983 */ /* 0x000f220000300800 */
[----:B---3--:R-:W-:-:S05]  /*2ab60*/  LEA R36, P2, R27, R45, 0x1 ;  /* 0x0000002d1b247211 */ /* 0x008fca00078408ff */
[----:B------:R-:W-:Y:S04]  /*2ab70*/  STL [R1+0x18c8], R36 ;  /* 0x0018c82401007387 */ /* 0x000fe80000100800 */
[----:B------:R0:W-:Y:S02]  /*2ab80*/  STL [R1+0x189c], R35 ;  /* 0x00189c2301007387 */ /* 0x0001e40000100800 */
[----:B0-----:R-:W-:Y:S02]  /*2ab90*/  LEA.HI.X.SX32 R35, R18, R17, 0x1, P4 ;  /* 0x0000001112237211 */ /* 0x001fe400020f0eff */
[-C--:B------:R-:W-:Y:S01]  /*2aba0*/  LEA R36, P5, R26, R45.reuse, 0x1 ;  /* 0x0000002d1a247211 */ /* 0x080fe200078a08ff */
        /* <DEDUP_REMOVED lines=59> */
[----:B------:R-:W3:Y:S01]  /*2af60*/  LDL.LU R31, [R1+0x428] ;  /* 0x00042800011f7983 */ /* 0x000ee20000300800 */
[----:B------:R-:W-:-:S05]  /*2af70*/  LEA R36, P5, R30, R45, 0x1 ;  /* 0x0000002d1e247211 */ /* 0x000fca00078a08ff */
        /* <DEDUP_REMOVED lines=198> */
[----:B------:R-:W-:Y:S01]  /*2bbe0*/  LEA R36, P0, R22, R45, 0x1 ;  /* 0x0000002d16247211 */ /* 0x000fe200078008ff */
        /* <DEDUP_REMOVED lines=502> */
[----:B------:R0:W-:Y:S01]  /*2db50*/  STL [R1+0x1d64], R35 ;  /* 0x001d642301007387 */ /* 0x0001e20000100800 */
[----:B------:R-:W-:-:S02]  /*2db60*/  LEA.HI.X.SX32 R34, R34, R17, 0x1, P2 ;  /* 0x0000001122227211 */ /* 0x000fc400010f0eff */
[-C--:B0-----:R-:W-:Y:S02]  /*2db70*/  LEA.HI.X.SX32 R35, R22, R17.reuse, 0x1, P0 ;  /* 0x0000001116237211 */ /* 0x081fe400000f0eff */
[----:B------:R-:W3:Y:S01]  /*2db80*/  LDL.LU R22, [R1+0x6f4] ;  /* 0x0006f40001167983 */ /* 0x000ee20000300800 */
[-C--:B------:R-:W-:Y:S02]  /*2db90*/  LEA.HI.X.SX32 R33, R33, R17.reuse, 0x1, P5 ;  /* 0x0000001121217211 */ /* 0x080fe400028f0eff */
[----:B------:R-:W-:Y:S02]  /*2dba0*/  LEA.HI.X.SX32 R31, R31, R17, 0x1, P4 ;  /* 0x000000111f1f7211 */ /* 0x000fe400020f0eff */
[----:B--2---:R-:W-:-:S05]  /*2dbb0*/  LEA R36, P1, R20, R45, 0x1 ;  /* 0x0000002d14247211 */ /* 0x004fca00078208ff */
[----:B------:R-:W-:Y:S04]  /*2dbc0*/  STL [R1+0x1d98], R36 ;  /* 0x001d982401007387 */ /* 0x000fe80000100800 */
[----:B------:R0:W-:Y:S04]  /*2dbd0*/  STL [R1+0x1d6c], R35 ;  /* 0x001d6c2301007387 */ /* 0x0001e80000100800 */
[----:B0-----:R-:W2:Y:S01]  /*2dbe0*/  LDL.LU R35, [R1+0x6f8] ;  /* 0x0006f80001237983 */ /* 0x001ea20000300800 */
[----:B----4-:R-:W-:-:S05]  /*2dbf0*/  LEA R36, P0, R19, R45, 0x1 ;  /* 0x0000002d13247211 */ /* 0x010fca00078008ff */
[----:B------:R-:W-:Y:S04]  /*2dc00*/  STL [R1+0x1da0], R36 ;  /* 0x001da02401007387 */ /* 0x000fe80000100800 */
[----:B------:R0:W-:Y:S04]  /*2dc10*/  STL [R1+0x1d74], R34 ;  /* 0x001d742201007387 */ /* 0x0001e80000100800 */
[----:B0-----:R-:W4:Y:S01]  /*2dc20*/  LDL.LU R34, [R1+0x6fc] ;  /* 0x0006fc0001227983 */ /* 0x001f220000300800 */
[----:B---3--:R-:W-:-:S05]  /*2dc30*/  LEA R36, P2, R18, R45, 0x1 ;  /* 0x0000002d12247211 */ /* 0x008fca00078408ff */
[----:B------:R-:W-:Y:S04]  /*2dc40*/  STL [R1+0x1da8], R36 ;  /* 0x001da82401007387 */ /* 0x000fe80000100800 */
[----:B------:R0:W-:Y:S04]  /*2dc50*/  STL [R1+0x1d7c], R33 ;  /* 0x001d7c2101007387 */ /* 0x0001e80000100800 */
[----:B0-----:R-:W3:Y:S01]  /*2dc60*/  LDL.LU R33, [R1+0x700] ;  /* 0x0007000001217983 */ /* 0x001ee20000300800 */
[----:B------:R-:W-:-:S05]  /*2dc70*/  LEA R36, P5, R30, R45, 0x1 ;  /* 0x0000002d1e247211 */ /* 0x000fca00078a08ff */
[----:B------:R-:W-:Y:S04]  /*2dc80*/  STL [R1+0x1db0], R36 ;  /* 0x001db02401007387 */ /* 0x000fe80000100800 */
[----:B------:R0:W-:Y:S02]  /*2dc90*/  STL [R1+0x1d84], R31 ;  /* 0x001d841f01007387 */ /* 0x0001e40000100800 */
[----:B0-----:R-:W-:Y:S02]  /*2dca0*/  LEA.HI.X.SX32 R31, R21, R17, 0x1, P3 ;  /* 0x00000011151f7211 */ /* 0x001fe400018f0eff */
[----:B------:R-:W3:Y:S01]  /*2dcb0*/  LDL.LU R21, [R1+0x704] ;  /* 0x0007040001157983 */ /* 0x000ee20000300800 */
[----:B------:R-:W-:-:S05]  /*2dcc0*/  LEA R36, P4, R29, R45, 0x1 ;  /* 0x0000002d1d247211 */ /* 0x000fca00078808ff */
[----:B------:R-:W-:Y:S04]  /*2dcd0*/  STL [R1+0x1db8], R36 ;  /* 0x001db82401007387 */ /* 0x000fe80000100800 */
[----:B------:R0:W-:Y:S01]  /*2dce0*/  STL [R1+0x1d8c], R31 ;  /* 0x001d8c1f01007387 */ /* 0x0001e20000100800 */
[-C--:B------:R-:W-:Y:S02]  /*2dcf0*/  LEA.HI.X.SX32 R19, R19, R17.reuse, 0x1, P0 ;  /* 0x0000001113137211 */ /* 0x080fe400000f0eff */
[----:B0-----:R-:W-:Y:S02]  /*2dd00*/  LEA.HI.X.SX32 R31, R20, R17, 0x1, P1 ;  /* 0x00000011141f7211 */ /* 0x001fe400008f0eff */
[----:B------:R-:W3:Y:S01]  /*2dd10*/  LDL.LU R20, [R1+0x708] ;  /* 0x0007080001147983 */ /* 0x000ee20000300800 */
[----:B------:R-:W-:-:S05]  /*2dd20*/  LEA R36, P3, R28, R45, 0x1 ;  /* 0x0000002d1c247211 */ /* 0x000fca00078608ff */
[----:B------:R-:W-:Y:S04]  /*2dd30*/  STL [R1+0x1dc0], R36 ;  /* 0x001dc02401007387 */ /* 0x000fe80000100800 */
[----:B------:R0:W-:Y:S01]  /*2dd40*/  STL [R1+0x1d94], R31 ;  /* 0x001d941f01007387 */ /* 0x0001e20000100800 */
[----:B------:R-:W-:-:S03]  /*2dd50*/  LEA.HI.X.SX32 R18, R18, R17, 0x1, P2 ;  /* 0x0000001112127211 */ /* 0x000fc600010f0eff */
[----:B0-----:R-:W3:Y:S01]  /*2dd60*/  LDL.LU R31, [R1+0x71c] ;  /* 0x00071c00011f7983 */ /* 0x001ee20000300800 */
[----:B------:R-:W-:-:S05]  /*2dd70*/  LEA R36, P1, R27, R45, 0x1 ;  /* 0x0000002d1b247211 */ /* 0x000fca00078208ff */
[----:B------:R-:W-:Y:S04]  /*2dd80*/  STL [R1+0x1dc8], R36 ;  /* 0x001dc82401007387 */ /* 0x000fe80000100800 */
[----:B------:R0:W-:Y:S04]  /*2dd90*/  STL [R1+0x1d9c], R19 ;  /* 0x001d9c1301007387 */ /* 0x0001e80000100800 */
[----:B0-----:R-:W3:Y:S01]  /*2dda0*/  LDL.LU R19, [R1+0x720] ;  /* 0x0007200001137983 */ /* 0x001ee20000300800 */
[----:B------:R-:W-:-:S05]  /*2ddb0*/  LEA R36, P0, R26, R45, 0x1 ;  /* 0x0000002d1a247211 */ /* 0x000fca00078008ff */
[----:B------:R-:W-:Y:S04]  /*2ddc0*/  STL [R1+0x1dd0], R36 ;  /* 0x001dd02401007387 */ /* 0x000fe80000100800 */
[----:B------:R0:W-:Y:S04]  /*2ddd0*/  STL [R1+0x1da4], R18 ;  /* 0x001da41201007387 */ /* 0x0001e80000100800 */
[----:B0-----:R-:W3:Y:S01]  /*2dde0*/  LDL.LU R18, [R1+0x728] ;  /* 0x0007280001127983 */ /* 0x001ee20000300800 */
[----:B------:R-:W-:Y:S02]  /*2ddf0*/  LEA R36, P2, R25, R45, 0x1 ;  /* 0x0000002d19247211 */ /* 0x000fe400078408ff */
[----:B------:R-:W-:-:S03]  /*2de00*/  LEA.HI.X.SX32 R37, R30, R17, 0x1, P5 ;  /* 0x000000111e257211 */ /* 0x000fc600028f0eff */
[----:B------:R0:W-:Y:S04]  /*2de10*/  STL [R1+0x1dd8], R36 ;  /* 0x001dd82401007387 */ /* 0x0001e80000100800 */
[----:B------:R-:W3:Y:S04]  /*2de20*/  LDL.LU R30, [R1+0x724] ;  /* 0x00072400011e7983 */ /* 0x000ee80000300800 */
[----:B------:R1:W-:Y:S01]  /*2de30*/  STL [R1+0x1dac], R37 ;  /* 0x001dac2501007387 */ /* 0x0003e20000100800 */
[----:B0-----:R-:W-:Y:S02]  /*2de40*/  LEA R36, P5, R24, R45, 0x1 ;  /* 0x0000002d18247211 */ /* 0x001fe400078a08ff */
[----:B-1----:R-:W-:-:S03]  /*2de50*/  LEA.HI.X.SX32 R37, R29, R17, 0x1, P4 ;  /* 0x000000111d257211 */ /* 0x002fc600020f0eff */
        /* <DEDUP_REMOVED lines=10> */
[----:B------:R-:W-:Y:S04]  /*2df00*/  STL [R1+0x1df0], R36 ;  /* 0x001df02401007387 */ /* 0x000fe80000100800 */
[----:B------:R-:W3:Y:S04]  /*2df10*/  LDL.LU R27, [R1+0x710] ;  /* 0x00071000011b7983 */ /* 0x000ee80000300800 */
[----:B------:R0:W-:Y:S02]  /*2df20*/  STL [R1+0x1dc4], R37 ;  /* 0x001dc42501007387 */ /* 0x0001e40000100800 */
[----:B0-----:R-:W-:-:S02]  /*2df30*/  LEA.HI.X.SX32 R37, R26, R17, 0x1, P0 ;  /* 0x000000111a257211 */ /* 0x001fc400000f0eff */
[----:B--2---:R-:W-:-:S05]  /*2df40*/  LEA R36, P1, R35, R45, 0x1 ;  /* 0x0000002d23247211 */ /* 0x004fca00078208ff */
[----:B------:R4:W-:Y:S04]  /*2df50*/  STL [R1+0x1df8], R36 ;  /* 0x001df82401007387 */ /* 0x0009e80000100800 */
[----:B------:R-:W2:Y:S04]  /*2df60*/  LDL.LU R26, [R1+0x70c] ;  /* 0x00070c00011a7983 */ /* 0x000ea80000300800 */
[----:B------:R0:W-:Y:S01]  /*2df70*/  STL [R1+0x1dcc], R37 ;  /* 0x001dcc2501007387 */ /* 0x0001e20000100800 */
[----:B----4-:R-:W-:Y:S02]  /*2df80*/  LEA R36, P0, R34, R45, 0x1 ;  /* 0x0000002d22247211 */ /* 0x010fe400078008ff */
[----:B0-----:R-:W-:-:S03]  /*2df90*/  LEA.HI.X.SX32 R37, R25, R17, 0x1, P2 ;  /* 0x0000001119257211 */ /* 0x001fc600010f0eff */
[----:B------:R3:W-:Y:S04]  /*2dfa0*/  STL [R1+0x1e00], R36 ;  /* 0x001e002401007387 */ /* 0x0007e80000100800 */
[----:B------:R-:W4:Y:S04]  /*2dfb0*/  LDL.LU R25, [R1+0x6dc] ;  /* 0x0006dc0001197983 */ /* 0x000f280000300800 */
[----:B------:R0:W-:Y:S01]  /*2dfc0*/  STL [R1+0x1dd4], R37 ;  /* 0x001dd42501007387 */ /* 0x0001e20000100800 */
[----:B---3--:R-:W-:Y:S02]  /*2dfd0*/  LEA R36, P2, R33, R45, 0x1 ;  /* 0x0000002d21247211 */ /* 0x008fe400078408ff */
[----:B0-----:R-:W-:-:S03]  /*2dfe0*/  LEA.HI.X.SX32 R37, R24, R17, 0x1, P5 ;  /* 0x0000001118257211 */ /* 0x001fc600028f0eff */
        /* <DEDUP_REMOVED lines=11> */
[----:B------:R-:W3:Y:S01]  /*2e0a0*/  LDL.LU R22, [R1+0x610] ;  /* 0x0006100001167983 */ /* 0x000ee20000300800 */
[----:B------:R-:W-:-:S03]  /*2e0b0*/  LEA.HI.X.SX32 R35, R35, R17, 0x1, P1 ;  /* 0x0000001123237211 */ /* 0x000fc600008f0eff */
[----:B------:R-:W-:Y:S01]  /*2e0c0*/  STL [R1+0x1dec], R37 ;  /* 0x001dec2501007387 */ /* 0x000fe20000100800 */
[----:B------:R-:W-:Y:S02]  /*2e0d0*/  LEA.HI.X.SX32 R34, R34, R17, 0x1, P0 ;  /* 0x0000001122227211 */ /* 0x000fe400000f0eff */
[----:B0-----:R-:W-:-:S05]  /*2e0e0*/  LEA R36, P3, R31, R45, 0x1 ;  /* 0x0000002d1f247211 */ /* 0x001fca00078608ff */
[----:B------:R0:W-:Y:S01]  /*2e0f0*/  STL [R1+0x1e20], R36 ;  /* 0x001e202401007387 */ /* 0x0001e20000100800 */
[----:B------:R-:W-:-:S03]  /*2e100*/  LEA.HI.X.SX32 R33, R33, R17, 0x1, P2 ;  /* 0x0000001121217211 */ /* 0x000fc600010f0eff */
[----:B------:R-:W-:Y:S01]  /*2e110*/  STL [R1+0x1df4], R35 ;  /* 0x001df42301007387 */ /* 0x000fe20000100800 */
[----:B0-----:R-:W-:-:S05]  /*2e120*/  LEA R36, P1, R19, R45, 0x1 ;  /* 0x0000002d13247211 */ /* 0x001fca00078208ff */
        /* <DEDUP_REMOVED lines=9> */
[----:B------:R0:W-:Y:S04]  /*2e1c0*/  STL [R1+0x1e38], R35 ;  /* 0x001e382301007387 */ /* 0x0001e80000100800 */
[----:B------:R1:W-:Y:S01]  /*2e1d0*/  STL [R1+0x1e0c], R33 ;  /* 0x001e0c2101007387 */ /* 0x0003e20000100800 */
[----:B0-----:R-:W-:Y:S02]  /*2e1e0*/  LEA R35, P5, R29, R45, 0x1 ;  /* 0x0000002d1d237211 */ /* 0x001fe400078a08ff */
[-C--:B-1----:R-:W-:Y:S02]  /*2e1f0*/  LEA.HI.X.SX32 R33, R20, R17.reuse, 0x1, P4 ;  /* 0x0000001114217211 */ /* 0x082fe400020f0eff */
[----:B------:R-:W3:Y:S01]  /*2e200*/  LDL.LU R20, [R1+0x5f0] ;  /* 0x0005f00001147983 */ /* 0x000ee20000300800 */
[----:B------:R-:W-:-:S03]  /*2e210*/  LEA.HI.X.SX32 R31, R31, R17, 0x1, P3 ;  /* 0x000000111f1f7211 */ /* 0x000fc600018f0eff */
[----:B------:R0:W-:Y:S04]  /*2e220*/  STL [R1+0x1e40], R35 ;  /* 0x001e402301007387 */ /* 0x0001e80000100800 */
[----:B------:R1:W-:Y:S01]  /*2e230*/  STL [R1+0x1e14], R33 ;  /* 0x001e142101007387 */ /* 0x0003e20000100800 */
[----:B0-----:R-:W-:-:S03]  /*2e240*/  LEA R35, P4, R28, R45, 0x1 ;  /* 0x0000002d1c237211 */ /* 0x001fc600078808ff */
[----:B-1----:R-:W3:Y:S04]  /*2e250*/  LDL.LU R33, [R1+0x5d0] ;  /* 0x0005d00001217983 */ /* 0x002ee80000300800 */
[----:B------:R0:W-:Y:S04]  /*2e260*/  STL [R1+0x1e48], R35 ;  /* 0x001e482301007387 */ /* 0x0001e80000100800 */
[----:B------:R1:W-:Y:S01]  /*2e270*/  STL [R1+0x1e1c], R31 ;  /* 0x001e1c1f01007387 */ /* 0x0003e20000100800 */
[----:B0-----:R-:W-:Y:S02]  /*2e280*/  LEA R35, P3, R27, R45, 0x1 ;  /* 0x0000002d1b237211 */ /* 0x001fe400078608ff */
[----:B-1----:R-:W-:-:S02]  /*2e290*/  LEA.HI.X.SX32 R31, R19, R17, 0x1, P1 ;  /* 0x00000011131f7211 */ /* 0x002fc400008f0eff */
[----:B------:R-:W3:Y:S04]  /*2e2a0*/  LDL.LU R19, [R1+0x5cc] ;  /* 0x0005cc0001137983 */ /* 0x000ee80000300800 */
[----:B------:R-:W-:Y:S04]  /*2e2b0*/  STL [R1+0x1e50], R35 ;  /* 0x001e502301007387 */ /* 0x000fe80000100800 */
[----:B------:R0:W-:Y:S01]  /*2e2c0*/  STL [R1+0x1e24], R31 ;  /* 0x001e241f01007387 */ /* 0x0001e20000100800 */
[-C--:B------:R-:W-:Y:S02]  /*2e2d0*/  LEA.HI.X.SX32 R30, R30, R17.reuse, 0x1, P2 ;  /* 0x000000111e1e7211 */ /* 0x080fe400010f0eff */
[----:B0-----:R-:W-:-:S02]  /*2e2e0*/  LEA.HI.X.SX32 R31, R18, R17, 0x1, P0 ;  /* 0x00000011121f7211 */ /* 0x001fc400000f0eff */
[----:B------:R-:W3:Y:S01]  /*2e2f0*/  LDL.LU R18, [R1+0x5c0] ;  /* 0x0005c00001127983 */ /* 0x000ee20000300800 */
[-C--:B------:R-:W-:Y:S02]  /*2e300*/  LEA.HI.X.SX32 R29, R29, R17.reuse, 0x1, P5 ;  /* 0x000000111d1d7211 */ /* 0x080fe400028f0eff */
[-C--:B------:R-:W-:Y:S01]  /*2e310*/  LEA.HI.X.SX32 R28, R28, R17.reuse, 0x1, P4 ;  /* 0x000000111c1c7211 */ /* 0x080fe200020f0eff */
[----:B------:R-:W-:Y:S01]  /*2e320*/  IMAD R16, R16, UR7, RZ ;  /* 0x0000000710107c24 */ /* 0x000fe2000f8e02ff */
        /* <DEDUP_REMOVED lines=15> */
[----:B------:R0:W-:Y:S01]  /*2e420*/  STL [R1+0x1e44], R28 ;  /* 0x001e441c01007387 */ /* 0x0001e20000100800 */
[----:B------:R-:W-:-:S03]  /*2e430*/  LEA.HI.X.SX32 R26, R26, R17, 0x1, P1 ;  /* 0x000000111a1a7211 */ /* 0x000fc600008f0eff */
[----:B0-----:R-:W3:Y:S01]  /*2e440*/  LDL.LU R28, [R1+0x580] ;  /* 0x00058000011c7983 */ /* 0x001ee20000300800 */
[----:B------:R-:W-:-:S05]  /*2e450*/  LEA R35, P4, R22, R45, 0x1 ;  /* 0x0000002d16237211 */ /* 0x000fca00078808ff */
[----:B------:R0:W-:Y:S04]  /*2e460*/  STL [R1+0x1e78], R35 ;  /* 0x001e782301007387 */ /* 0x0001e80000100800 */
[----:B------:R1:W-:Y:S01]  /*2e470*/  STL [R1+0x1e4c], R27 ;  /* 0x001e4c1b01007387 */ /* 0x0003e20000100800 */
[----:B0-----:R-:W-:-:S03]  /*2e480*/  LEA R35, P3, R16, R45, 0x1 ;  /* 0x0000002d10237211 */ /* 0x001fc600078608ff */
[----:B-1----:R-:W3:Y:S01]  /*2e490*/  LDL.LU R27, [R1+0x558] ;  /* 0x00055800011b7983 */ /* 0x002ee20000300800 */
[----:B------:R-:W-:-:S03]  /*2e4a0*/  LEA.HI.X.SX32 R25, R25, R17, 0x1, P0 ;  /* 0x0000001119197211 */ /* 0x000fc600000f0eff */
        /* <DEDUP_REMOVED lines=12> */
[----:B------:R-:W-:Y:S02]  /*2e570*/  LEA.HI.X.SX32 R23, R23, R17, 0x1, P5 ;  /* 0x0000001117177211 */ /* 0x000fe400028f0eff */
[----:B------:R-:W-:-:S02]  /*2e580*/  LEA R35, P2, R20, R45, 0x1 ;  /* 0x0000002d14237211 */ /* 0x000fc400078408ff */
[----:B------:R-:W-:-:S03]  /*2e590*/  LEA.HI.X.SX32 R22, R22, R17, 0x1, P4 ;  /* 0x0000001116167211 */ /* 0x000fc600020f0eff */
[----:B------:R0:W-:Y:S04]  /*2e5a0*/  STL [R1+0x1e98], R35 ;  /* 0x001e982301007387 */ /* 0x0001e80000100800 */
[----:B------:R1:W-:Y:S01]  /*2e5b0*/  STL [R1+0x1e6c], R23 ;  /* 0x001e6c1701007387 */ /* 0x0003e20000100800 */
[----:B0-----:R-:W-:-:S03]  /*2e5c0*/  LEA R35, P5, R33, R45, 0x1 ;  /* 0x0000002d21237211 */ /* 0x001fc600078a08ff */
[----:B-1----:R-:W3:Y:S04]  /*2e5d0*/  LDL.LU R23, [R1+0x534] ;  /* 0x0005340001177983 */ /* 0x002ee80000300800 */
[----:B------:R0:W-:Y:S04]  /*2e5e0*/  STL [R1+0x1ea0], R35 ;  /* 0x001ea02301007387 */ /* 0x0001e80000100800 */
[----:B------:R1:W-:Y:S01]  /*2e5f0*/  STL [R1+0x1e74], R22 ;  /* 0x001e741601007387 */ /* 0x0003e20000100800 */
[----:B0-----:R-:W-:-:S03]  /*2e600*/  LEA.HI.X.SX32 R35, R16, R17, 0x1, P3 ;  /* 0x0000001110237211 */ /* 0x001fc600018f0eff */
[----:B-1----:R-:W3:Y:S01]  /*2e610*/  LDL.LU R22, [R1+0x518] ;  /* 0x0005180001167983 */ /* 0x002ee20000300800 */
        /* <DEDUP_REMOVED lines=719> */
[----:B0-----:R-:W-:Y:S02]  /*31310*/  LEA.HI.X.SX32 R35, R22, R17, 0x1, P3 ;  /* 0x0000001116237211 */ /* 0x001fe400018f0eff */
[----:B------:R-:W3:Y:S01]  /*31320*/  LDL.LU R22, [R1+0x154] ;  /* 0x0001540001167983 */ /* 0x000ee20000300800 */
[----:B------:R-:W-:-:S05]  /*31330*/  LEA R16, P4, R19, R45, 0x1 ;  /* 0x0000002d13107211 */ /* 0x000fca00078808ff */
[----:B------:R-:W-:Y:S04]  /*31340*/  STL [R1+0x2328], R16 ;  /* 0x0023281001007387 */ /* 0x000fe80000100800 */
[----:B------:R0:W-:Y:S04]  /*31350*/  STL [R1+0x22fc], R35 ;  /* 0x0022fc2301007387 */ /* 0x0001e80000100800 */
[----:B0-----:R-:W3:Y:S01]  /*31360*/  LDL.LU R35, [R1+0x150] ;  /* 0x0001500001237983 */ /* 0x001ee20000300800 */
[----:B------:R-:W-:-:S05]  /*31370*/  LEA R16, P3, R18, R45, 0x1 ;  /* 0x0000002d12107211 */ /* 0x000fca00078608ff */
[----:B------:R-:W-:Y:S04]  /*31380*/  STL [R1+0x2330], R16 ;  /* 0x0023301001007387 */ /* 0x000fe80000100800 */
[----:B------:R0:W-:Y:S02]  /*31390*/  STL [R1+0x2304], R34 ;  /* 0x0023042201007387 */ /* 0x0001e40000100800 */
[-C--:B0-----:R-:W-:Y:S02]  /*313a0*/  LEA.HI.X.SX32 R34, R21, R17.reuse, 0x1, P0 ;  /* 0x0000001115227211 */ /* 0x081fe400000f0eff */
[----:B------:R-:W3:Y:S01]  /*313b0*/  LDL.LU R21, [R1+0x14c] ;  /* 0x00014c0001157983 */ /* 0x000ee20000300800 */
[----:B------:R-:W-:Y:S02]  /*313c0*/  LEA.HI.X.SX32 R33, R33, R17, 0x1, P5 ;  /* 0x0000001121217211 */ /* 0x000fe400028f0eff */
[----:B--2---:R-:W-:-:S05]  /*313d0*/  LEA R16, P1, R31, R45, 0x1 ;  /* 0x0000002d1f107211 */ /* 0x004fca00078208ff */
[----:B------:R-:W-:Y:S04]  /*313e0*/  STL [R1+0x2338], R16 ;  /* 0x0023381001007387 */ /* 0x000fe80000100800 */
[----:B------:R0:W-:Y:S02]  /*313f0*/  STL [R1+0x230c], R34 ;  /* 0x00230c2201007387 */ /* 0x0001e40000100800 */
[----:B0-----:R-:W-:Y:S02]  /*31400*/  LEA.HI.X.SX32 R34, R20, R17, 0x1, P2 ;  /* 0x0000001114227211 */ /* 0x001fe400010f0eff */
[----:B------:R-:W2:Y:S01]  /*31410*/  LDL.LU R20, [R1+0x148] ;  /* 0x0001480001147983 */ /* 0x000ea20000300800 */
[----:B----4-:R-:W-:-:S05]  /*31420*/  LEA R16, P0, R30, R45, 0x1 ;  /* 0x0000002d1e107211 */ /* 0x010fca00078008ff */
[----:B------:R-:W-:Y:S04]  /*31430*/  STL [R1+0x2340], R16 ;  /* 0x0023401001007387 */ /* 0x000fe80000100800 */
[----:B------:R0:W-:Y:S04]  /*31440*/  STL [R1+0x2314], R34 ;  /* 0x0023142201007387 */ /* 0x0001e80000100800 */
[----:B0-----:R-:W4:Y:S01]  /*31450*/  LDL.LU R34, [R1+0x144] ;  /* 0x0001440001227983 */ /* 0x001f220000300800 */
[----:B---3--:R-:W-:-:S05]  /*31460*/  LEA R16, P2, R29, R45, 0x1 ;  /* 0x0000002d1d107211 */ /* 0x008fca00078408ff */
        /* <DEDUP_REMOVED lines=8> */
[-C--:B0-----:R-:W-:Y:S02]  /*314f0*/  LEA.HI.X.SX32 R33, R18, R17.reuse, 0x1, P3 ;  /* 0x0000001112217211 */ /* 0x081fe400018f0eff */
[----:B------:R-:W3:Y:S01]  /*31500*/  LDL.LU R18, [R1+0x134] ;  /* 0x0001340001127983 */ /* 0x000ee20000300800 */
[----:B------:R-:W-:-:S02]  /*31510*/  LEA.HI.X.SX32 R30, R30, R17, 0x1, P0 ;  /* 0x000000111e1e7211 */ /* 0x000fc400000f0eff */
[----:B------:R-:W-:-:S05]  /*31520*/  LEA R16, P4, R27, R45, 0x1 ;  /* 0x0000002d1b107211 */ /* 0x000fca00078808ff */
        /* <DEDUP_REMOVED lines=16> */
[-C--:B------:R-:W-:Y:S02]  /*31630*/  LEA.HI.X.SX32 R28, R28, R17.reuse, 0x1, P5 ;  /* 0x000000111c1c7211 */ /* 0x080fe400028f0eff */
        /* <DEDUP_REMOVED lines=10> */
[----:B------:R-:W-:Y:S02]  /*316e0*/  LEA R16, P4, R35, R45, 0x1 ;  /* 0x0000002d23107211 */ /* 0x000fe400078808ff */
[----:B------:R-:W-:-:S03]  /*316f0*/  LEA.HI.X.SX32 R36, R25, R17, 0x1, P1 ;  /* 0x0000001119247211 */ /* 0x000fc600008f0eff */
[----:B------:R-:W-:Y:S04]  /*31700*/  STL [R1+0x2388], R16 ;  /* 0x0023881001007387 */ /* 0x000fe80000100800 */
[----:B------:R0:W-:Y:S04]  /*31710*/  STL [R1+0x235c], R26 ;  /* 0x00235c1a01007387 */ /* 0x0001e80000100800 */
[----:B0-----:R-:W3:Y:S01]  /*31720*/  LDL.LU R26, [R1+0x104] ;  /* 0x00010400011a7983 */ /* 0x001ee20000300800 */
[----:B------:R-:W-:-:S05]  /*31730*/  LEA R16, P3, R21, R45, 0x1 ;  /* 0x0000002d15107211 */ /* 0x000fca00078608ff */
        /* <DEDUP_REMOVED lines=10> */
[----:B------:R-:W-:Y:S04]  /*317e0*/  STL [R1+0x23a0], R16 ;  /* 0x0023a01001007387 */ /* 0x000fe80000100800 */
[----:B------:R-:W4:Y:S04]  /*317f0*/  LDL.LU R23, [R1+0xf8] ;  /* 0x0000f80001177983 */ /* 0x000f280000300800 */
[----:B------:R0:W-:Y:S02]  /*31800*/  STL [R1+0x2374], R36 ;  /* 0x0023742401007387 */ /* 0x0001e40000100800 */
[----:B0-----:R-:W-:-:S02]  /*31810*/  LEA.HI.X.SX32 R36, R22, R17, 0x1, P5 ;  /* 0x0000001116247211 */ /* 0x001fc400028f0eff */
[----:B---3--:R-:W-:-:S05]  /*31820*/  LEA R16, P2, R19, R45, 0x1 ;  /* 0x0000002d13107211 */ /* 0x008fca00078408ff */
[----:B------:R-:W-:Y:S04]  /*31830*/  STL [R1+0x23a8], R16 ;  /* 0x0023a81001007387 */ /* 0x000fe80000100800 */
[----:B------:R-:W3:Y:S04]  /*31840*/  LDL.LU R22, [R1+0xf4] ;  /* 0x0000f40001167983 */ /* 0x000ee80000300800 */
[----:B------:R0:W-:Y:S02]  /*31850*/  STL [R1+0x237c], R36 ;  /* 0x00237c2401007387 */ /* 0x0001e40000100800 */
[----:B0-----:R-:W-:-:S02]  /*31860*/  LEA.HI.X.SX32 R36, R35, R17, 0x1, P4 ;  /* 0x0000001123247211 */ /* 0x001fc400020f0eff */
[----:B------:R-:W-:-:S05]  /*31870*/  LEA R16, P5, R18, R45, 0x1 ;  /* 0x0000002d12107211 */ /* 0x000fca00078a08ff */
[----:B------:R0:W-:Y:S04]  /*31880*/  STL [R1+0x23b0], R16 ;  /* 0x0023b01001007387 */ /* 0x0001e80000100800 */
[----:B------:R-:W-:Y:S01]  /*31890*/  STL [R1+0x2384], R36 ;  /* 0x0023842401007387 */ /* 0x000fe20000100800 */
[----:B0-----:R-:W-:-:S03]  /*318a0*/  LEA.HI.X.SX32 R16, R21, R17, 0x1, P3 ;  /* 0x0000001115107211 */ /* 0x001fc600018f0eff */
        /* <DEDUP_REMOVED lines=8> */
[----:B------:R0:W-:Y:S04]  /*31930*/  STL [R1+0x2394], R16 ;  /* 0x0023941001007387 */ /* 0x0001e80000100800 */
[----:B------:R-:W3:Y:S01]  /*31940*/  LDL.LU R36, [R1+0xe8] ;  /* 0x0000e80001247983 */ /* 0x000ee20000300800 */
[----:B0-----:R-:W-:-:S02]  /*31950*/  LEA.HI.X.SX32 R16, R34, R17, 0x1, P0 ;  /* 0x0000001122107211 */ /* 0x001fc400000f0eff */
        /* <DEDUP_REMOVED lines=13> */
[----:B------:R-:W-:Y:S02]  /*31a30*/  LEA.HI.X.SX32 R33, R33, R17, 0x1, P4 ;  /* 0x0000001121217211 */ /* 0x000fe400020f0eff */
[----:B0-----:R-:W-:-:S05]  /*31a40*/  LEA R34, P5, R27, R45, 0x1 ;  /* 0x0000002d1b227211 */ /* 0x001fca00078a08ff */
[----:B------:R0:W-:Y:S04]  /*31a50*/  STL [R1+0x23e0], R34 ;  /* 0x0023e02201007387 */ /* 0x0001e80000100800 */
[----:B------:R-:W3:Y:S01]  /*31a60*/  LDL.LU R35, [R1+0xdc] ;  /* 0x0000dc0001237983 */ /* 0x000ee20000300800 */
[----:B------:R-:W-:-:S03]  /*31a70*/  LEA.HI.X.SX32 R31, R31, R17, 0x1, P3 ;  /* 0x000000111f1f7211 */ /* 0x000fc600018f0eff */
[----:B------:R-:W-:Y:S01]  /*31a80*/  STL [R1+0x23b4], R33 ;  /* 0x0023b42101007387 */ /* 0x000fe20000100800 */
[----:B-1----:R-:W-:-:S05]  /*31a90*/  LEA R16, P4, R26, R45, 0x1 ;  /* 0x0000002d1a107211 */ /* 0x002fca00078808ff */
[----:B------:R1:W-:Y:S04]  /*31aa0*/  STL [R1+0x23e8], R16 ;  /* 0x0023e81001007387 */ /* 0x0003e80000100800 */
[----:B0-----:R-:W3:Y:S01]  /*31ab0*/  LDL.LU R34, [R1+0xd4] ;  /* 0x0000d40001227983 */ /* 0x001ee20000300800 */
[----:B------:R-:W-:Y:S02]  /*31ac0*/  LEA.HI.X.SX32 R30, R30, R17, 0x1, P1 ;  /* 0x000000111e1e7211 */ /* 0x000fe400008f0eff */
[----:B-1----:R-:W-:Y:S01]  /*31ad0*/  LEA R16, P3, R25, R45, 0x1 ;  /* 0x0000002d19107211 */ /* 0x002fe200078608ff */
[----:B------:R-:W-:Y:S04]  /*31ae0*/  STL [R1+0x23bc], R31 ;  /* 0x0023bc1f01007387 */ /* 0x000fe80000100800 */
[----:B------:R2:W-:Y:S01]  /*31af0*/  STL [R1+0x23f0], R16 ;  /* 0x0023f01001007387 */ /* 0x0005e20000100800 */
[----:B------:R-:W-:-:S03]  /*31b00*/  LEA.HI.X.SX32 R29, R29, R17, 0x1, P0 ;  /* 0x000000111d1d7211 */ /* 0x000fc600000f0eff */
[----:B------:R-:W3:Y:S04]  /*31b10*/  LDL.LU R33, [R1+0xd0] ;  /* 0x0000d00001217983 */ /* 0x000ee80000300800 */
[----:B------:R-:W-:Y:S01]  /*31b20*/  STL [R1+0x23c4], R30 ;  /* 0x0023c41e01007387 */ /* 0x000fe20000100800 */
[-C--:B------:R-:W-:Y:S02]  /*31b30*/  LEA.HI.X.SX32 R28, R28, R17.reuse, 0x1, P2 ;  /* 0x000000111c1c7211 */ /* 0x080fe400010f0eff */
[-C--:B------:R-:W-:Y:S02]  /*31b40*/  LEA.HI.X.SX32 R27, R27, R17.reuse, 0x1, P5 ;  /* 0x000000111b1b7211 */ /* 0x080fe400028f0eff */
[----:B------:R-:W-:Y:S02]  /*31b50*/  LEA.HI.X.SX32 R26, R26, R17, 0x1, P4 ;  /* 0x000000111a1a7211 */ /* 0x000fe400020f0eff */
[----:B--2---:R-:W-:-:S05]  /*31b60*/  LEA R16, P1, R24, R45, 0x1 ;  /* 0x0000002d18107211 */ /* 0x004fca00078208ff */
[----:B------:R4:W-:Y:S04]  /*31b70*/  STL [R1+0x23f8], R16 ;  /* 0x0023f81001007387 */ /* 0x0009e80000100800 */
[----:B------:R-:W2:Y:S04]  /*31b80*/  LDL.LU R31, [R1+0xcc] ;  /* 0x0000cc00011f7983 */ /* 0x000ea80000300800 */
[----:B------:R-:W-:Y:S01]  /*31b90*/  STL [R1+0x23cc], R29 ;  /* 0x0023cc1d01007387 */ /* 0x000fe20000100800 */
[----:B----4-:R-:W-:-:S05]  /*31ba0*/  LEA R16, P0, R23, R45, 0x1 ;  /* 0x0000002d17107211 */ /* 0x010fca00078008ff */
[----:B------:R3:W-:Y:S04]  /*31bb0*/  STL [R1+0x2400], R16 ;  /* 0x0024001001007387 */ /* 0x0007e80000100800 */
[----:B------:R-:W4:Y:S04]  /*31bc0*/  LDL.LU R30, [R1+0xc4] ;  /* 0x0000c400011e7983 */ /* 0x000f280000300800 */
[----:B------:R0:W-:Y:S01]  /*31bd0*/  STL [R1+0x23d4], R28 ;  /* 0x0023d41c01007387 */ /* 0x0001e20000100800 */
[----:B---3--:R-:W-:-:S05]  /*31be0*/  LEA R16, P2, R22, R45, 0x1 ;  /* 0x0000002d16107211 */ /* 0x008fca00078408ff */
[----:B------:R1:W-:Y:S04]  /*31bf0*/  STL [R1+0x2408], R16 ;  /* 0x0024081001007387 */ /* 0x0003e80000100800 */
[----:B------:R-:W3:Y:S04]  /*31c00*/  LDL.LU R29, [R1+0xc0] ;  /* 0x0000c000011d7983 */ /* 0x000ee80000300800 */
[----:B------:R1:W-:Y:S04]  /*31c10*/  STL [R1+0x23dc], R27 ;  /* 0x0023dc1b01007387 */ /* 0x0003e80000100800 */
[----:B0-----:R-:W3:Y:S01]  /*31c20*/  LDL.LU R28, [R1+0xbc] ;  /* 0x0000bc00011c7983 */ /* 0x001ee20000300800 */
[----:B------:R-:W-:-:S02]  /*31c30*/  LEA.HI.X.SX32 R25, R25, R17, 0x1, P3 ;  /* 0x0000001119197211 */ /* 0x000fc400018f0eff */
[----:B-1----:R-:W-:-:S05]  /*31c40*/  LEA R16, P5, R21, R45, 0x1 ;  /* 0x0000002d15107211 */ /* 0x002fca00078a08ff */
[----:B------:R0:W-:Y:S04]  /*31c50*/  STL [R1+0x2410], R16 ;  /* 0x0024101001007387 */ /* 0x0001e80000100800 */
[----:B------:R1:W-:Y:S04]  /*31c60*/  STL [R1+0x23e4], R26 ;  /* 0x0023e41a01007387 */ /* 0x0003e80000100800 */
[----:B------:R-:W3:Y:S01]  /*31c70*/  LDL.LU R27, [R1+0xb8] ;  /* 0x0000b800011b7983 */ /* 0x000ee20000300800 */
[-C--:B------:R-:W-:Y:S02]  /*31c80*/  LEA.HI.X.SX32 R24, R24, R17.reuse, 0x1, P1 ;  /* 0x0000001118187211 */ /* 0x080fe400008f0eff */
[----:B------:R-:W-:-:S02]  /*31c90*/  LEA.HI.X.SX32 R23, R23, R17, 0x1, P0 ;  /* 0x0000001117177211 */ /* 0x000fc400000f0eff */
[----:B0-----:R-:W-:-:S05]  /*31ca0*/  LEA R16, P4, R20, R45, 0x1 ;  /* 0x0000002d14107211 */ /* 0x001fca00078808ff */
[----:B------:R0:W-:Y:S04]  /*31cb0*/  STL [R1+0x2418], R16 ;  /* 0x0024181001007387 */ /* 0x0001e80000100800 */
[----:B------:R0:W-:Y:S04]  /*31cc0*/  STL [R1+0x23ec], R25 ;  /* 0x0023ec1901007387 */ /* 0x0001e80000100800 */
[----:B-1----:R-:W3:Y:S01]  /*31cd0*/  LDL.LU R26, [R1+0xb4] ;  /* 0x0000b400011a7983 */ /* 0x002ee20000300800 */
[----:B0-----:R-:W-:-:S05]  /*31ce0*/  LEA R16, P3, R36, R45, 0x1 ;  /* 0x0000002d24107211 */ /* 0x001fca00078608ff */
[----:B------:R0:W-:Y:S04]  /*31cf0*/  STL [R1+0x2420], R16 ;  /* 0x0024201001007387 */ /* 0x0001e80000100800 */
[----:B------:R-:W3:Y:S04]  /*31d00*/  LDL.LU R25, [R1+0xb0] ;  /* 0x0000b00001197983 */ /* 0x000ee80000300800 */
[----:B------:R1:W-:Y:S01]  /*31d10*/  STL [R1+0x23f4], R24 ;  /* 0x0023f41801007387 */ /* 0x0003e20000100800 */
[----:B0-----:R-:W-:-:S05]  /*31d20*/  LEA R16, P1, R19, R45, 0x1 ;  /* 0x0000002d13107211 */ /* 0x001fca00078208ff */
[----:B------:R0:W-:Y:S04]  /*31d30*/  STL [R1+0x2428], R16 ;  /* 0x0024281001007387 */ /* 0x0001e80000100800 */
[----:B-1----:R-:W3:Y:S04]  /*31d40*/  LDL.LU R24, [R1+0xac] ;  /* 0x0000ac0001187983 */ /* 0x002ee80000300800 */
[----:B------:R1:W-:Y:S01]  /*31d50*/  STL [R1+0x23fc], R23 ;  /* 0x0023fc1701007387 */ /* 0x0003e20000100800 */
[----:B0-----:R-:W-:-:S05]  /*31d60*/  LEA R16, P0, R18, R45, 0x1 ;  /* 0x0000002d12107211 */ /* 0x001fca00078008ff */
[----:B------:R-:W-:Y:S04]  /*31d70*/  STL [R1+0x2430], R16 ;  /* 0x0024301001007387 */ /* 0x000fe80000100800 */
[----:B-1----:R-:W3:Y:S01]  /*31d80*/  LDL.LU R23, [R1+0xa4] ;  /* 0x0000a40001177983 */ /* 0x002ee20000300800 */
[-C--:B------:R-:W-:Y:S02]  /*31d90*/  LEA.HI.X.SX32 R22, R22, R17.reuse, 0x1, P2 ;  /* 0x0000001116167211 */ /* 0x080fe400010f0eff */
[----:B------:R-:W-:-:S03]  /*31da0*/  LEA.HI.X.SX32 R21, R21, R17, 0x1, P5 ;  /* 0x0000001115157211 */ /* 0x000fc600028f0eff */
[----:B------:R0:W-:Y:S01]  /*31db0*/  STL [R1+0x2404], R22 ;  /* 0x0024041601007387 */ /* 0x0001e20000100800 */
[----:B------:R-:W-:-:S03]  /*31dc0*/  LEA.HI.X.SX32 R20, R20, R17, 0x1, P4 ;  /* 0x0000001114147211 */ /* 0x000fc600020f0eff */
        /* <DEDUP_REMOVED lines=8> */
[----:B------:R1:W-:Y:S01]  /*31e50*/  STL [R1+0x2414], R20 ;  /* 0x0024141401007387 */ /* 0x0003e20000100800 */
[----:B0-----:R-:W-:-:S03]  /*31e60*/  LEA R16, P4, R33, R45, 0x1 ;  /* 0x0000002d21107211 */ /* 0x001fc600078808ff */
[----:B-1----:R-:W3:Y:S04]  /*31e70*/  LDL.LU R20, [R1+0x88] ;  /* 0x0000880001147983 */ /* 0x002ee80000300800 */
[----:B------:R0:W-:Y:S04]  /*31e80*/  STL [R1+0x2448], R16 ;  /* 0x0024481001007387 */ /* 0x0001e80000100800 */
[----:B------:R-:W-:Y:S01]  /*31e90*/  STL [R1+0x241c], R37 ;  /* 0x00241c2501007387 */ /* 0x000fe20000100800 */
[----:B0-----:R-:W-:-:S03]  /*31ea0*/  LEA.HI.X.SX32 R16, R19, R17, 0x1, P1 ;  /* 0x0000001113107211 */ /* 0x001fc600008f0eff */
[----:B------:R-:W3:Y:S01]  /*31eb0*/  LDL.LU R19, [R1+0x84] ;  /* 0x0000840001137983 */ /* 0x000ee20000300800 */
[----:B--2---:R-:W-:-:S05]  /*31ec0*/  LEA R36, P3, R31, R45, 0x1 ;  /* 0x0000002d1f247211 */ /* 0x004fca00078608ff */
[----:B------:R0:W-:Y:S04]  /*31ed0*/  STL [R1+0x2450], R36 ;  /* 0x0024502401007387 */ /* 0x0001e80000100800 */
[----:B------:R-:W-:Y:S01]  /*31ee0*/  STL [R1+0x2424], R16 ;  /* 0x0024241001007387 */ /* 0x000fe20000100800 */
[----:B0-----:R-:W-:Y:S02]  /*31ef0*/  LEA.HI.X.SX32 R36, R18, R17, 0x1, P0 ;  /* 0x0000001112247211 */ /* 0x001fe400000f0eff */
[----:B----4-:R-:W-:-:S05]  /*31f00*/  LEA R37, P1, R30, R45, 0x1 ;  /* 0x0000002d1e257211 */ /* 0x010fca00078208ff */
[----:B------:R-:W-:Y:S04]  /*31f10*/  STL [R1+0x2458], R37 ;  /* 0x0024582501007387 */ /* 0x000fe80000100800 */
[----:B------:R-:W2:Y:S04]  /*31f20*/  LDL.LU R18, [R1+0x80] ;  /* 0x0000800001127983 */ /* 0x000ea80000300800 */
[----:B------:R0:W-:Y:S02]  /*31f30*/  STL [R1+0x242c], R36 ;  /* 0x00242c2401007387 */ /* 0x0001e40000100800 */
[----:B0-----:R-:W-:-:S02]  /*31f40*/  LEA.HI.X.SX32 R36, R35, R17, 0x1, P2 ;  /* 0x0000001123247211 */ /* 0x001fc400010f0eff */
[----:B---3--:R-:W-:-:S05]  /*31f50*/  LEA R16, P0, R29, R45, 0x1 ;  /* 0x0000002d1d107211 */ /* 0x008fca00078008ff */
[----:B------:R0:W-:Y:S01]  /*31f60*/  STL [R1+0x2460], R16 ;  /* 0x0024601001007387 */ /* 0x0001e20000100800 */
[----:B------:R-:W-:-:S03]  /*31f70*/  LEA R35, P2, R28, R45, 0x1 ;  /* 0x0000002d1c237211 */ /* 0x000fc600078408ff */
[----:B------:R-:W-:Y:S04]  /*31f80*/  STL [R1+0x2434], R36 ;  /* 0x0024342401007387 */ /* 0x000fe80000100800 */
[----:B------:R-:W3:Y:S01]  /*31f90*/  LDL.LU R59, [R1+0x7c] ;  /* 0x00007c00013b7983 */ /* 0x000ee20000300800 */
[----:B0-----:R-:W-:-:S03]  /*31fa0*/  LEA.HI.X.SX32 R16, R34, R17, 0x1, P5 ;  /* 0x0000001122107211 */ /* 0x001fc600028f0eff */
[----:B------:R-:W-:Y:S01]  /*31fb0*/  STL [R1+0x2468], R35 ;  /* 0x0024682301007387 */ /* 0x000fe20000100800 */
[----:B------:R-:W-:-:S03]  /*31fc0*/  LEA.HI.X.SX32 R33, R33, R17, 0x1, P4 ;  /* 0x0000001121217211 */ /* 0x000fc600020f0eff */
[----:B------:R-:W-:Y:S01]  /*31fd0*/  STL [R1+0x243c], R16 ;  /* 0x00243c1001007387 */ /* 0x000fe20000100800 */
[----:B------:R-:W-:-:S05]  /*31fe0*/  LEA R34, P5, R27, R45, 0x1 ;  /* 0x0000002d1b227211 */ /* 0x000fca00078a08ff */
[----:B------:R-:W-:Y:S04]  /*31ff0*/  STL [R1+0x2470], R34 ;  /* 0x0024702201007387 */ /* 0x000fe80000100800 */
[----:B------:R-:W4:Y:S04]  /*32000*/  LDL.LU R46, [R1+0x78] ;  /* 0x00007800012e7983 */ /* 0x000f280000300800 */
[----:B------:R0:W-:Y:S01]  /*32010*/  STL [R1+0x2444], R33 ;  /* 0x0024442101007387 */ /* 0x0001e20000100800 */
[-C--:B------:R-:W-:Y:S02]  /*32020*/  LEA.HI.X.SX32 R29, R29, R17.reuse, 0x1, P0 ;  /* 0x000000111d1d7211 */ /* 0x080fe400000f0eff */
[----:B0-----:R-:W-:-:S02]  /*32030*/  LEA.HI.X.SX32 R33, R31, R17, 0x1, P3 ;  /* 0x000000111f217211 */ /* 0x001fc400018f0eff */
[----:B------:R-:W-:-:S05]  /*32040*/  LEA R16, P4, R26, R45, 0x1 ;  /* 0x0000002d1a107211 */ /* 0x000fca00078808ff */
[----:B------:R0:W-:Y:S04]  /*32050*/  STL [R1+0x2478], R16 ;  /* 0x0024781001007387 */ /* 0x0001e80000100800 */
[----:B------:R-:W-:Y:S01]  /*32060*/  STL [R1+0x244c], R33 ;  /* 0x00244c2101007387 */ /* 0x000fe20000100800 */
[----:B------:R-:W-:-:S03]  /*32070*/  LEA R31, P3, R25, R45, 0x1 ;  /* 0x0000002d191f7211 */ /* 0x000fc600078608ff */
[----:B------:R-:W4:Y:S01]  /*32080*/  LDL.LU R37, [R1+0x70] ;  /* 0x0000700001257983 */ /* 0x000f220000300800 */
[----:B0-----:R-:W-:-:S03]  /*32090*/  LEA.HI.X.SX32 R16, R30, R17, 0x1, P1 ;  /* 0x000000111e107211 */ /* 0x001fc600008f0eff */
[----:B------:R-:W-:Y:S04]  /*320a0*/  STL [R1+0x2480], R31 ;  /* 0x0024801f01007387 */ /* 0x000fe80000100800 */
[----:B------:R0:W-:Y:S01]  /*320b0*/  STL [R1+0x2454], R16 ;  /* 0x0024541001007387 */ /* 0x0001e20000100800 */
[----:B------:R-:W-:-:S05]  /*320c0*/  LEA R30, P1, R24, R45, 0x1 ;  /* 0x0000002d181e7211 */ /* 0x000fca00078208ff */
[----:B------:R-:W-:Y:S04]  /*320d0*/  STL [R1+0x2488], R30 ;  /* 0x0024881e01007387 */ /* 0x000fe80000100800 */
[----:B------:R-:W4:Y:S04]  /*320e0*/  LDL.LU R36, [R1+0x6c] ;  /* 0x00006c0001247983 */ /* 0x000f280000300800 */
[----:B------:R1:W-:Y:S01]  /*320f0*/  STL [R1+0x245c], R29 ;  /* 0x00245c1d01007387 */ /* 0x0003e20000100800 */
[----:B0-----:R-:W-:Y:S02]  /*32100*/  LEA R16, P0, R23, R45, 0x1 ;  /* 0x0000002d17107211 */ /* 0x001fe400078008ff */
[----:B-1----:R-:W-:-:S03]  /*32110*/  LEA.HI.X.SX32 R29, R28, R17, 0x1, P2 ;  /* 0x000000111c1d7211 */ /* 0x002fc600010f0eff */
[----:B------:R0:W-:Y:S04]  /*32120*/  STL [R1+0x2490], R16 ;  /* 0x0024901001007387 */ /* 0x0001e80000100800 */
[----:B------:R-:W-:Y:S04]  /*32130*/  STL [R1+0x2464], R29 ;  /* 0x0024641d01007387 */ /* 0x000fe80000100800 */
[----:B------:R-:W4:Y:S01]  /*32140*/  LDL.LU R35, [R1+0x68] ;  /* 0x0000680001237983 */ /* 0x000f220000300800 */
[----:B0-----:R-:W-:Y:S02]  /*32150*/  LEA.HI.X.SX32 R16, R27, R17, 0x1, P5 ;  /* 0x000000111b107211 */ /* 0x001fe400028f0eff */
[----:B------:R-:W-:-:S05]  /*32160*/  LEA R28, P2, R22, R45, 0x1 ;  /* 0x0000002d161c7211 */ /* 0x000fca00078408ff */
[----:B------:R-:W-:Y:S04]  /*32170*/  STL [R1+0x2498], R28 ;  /* 0x0024981c01007387 */ /* 0x000fe80000100800 */
[----:B------:R0:W-:Y:S01]  /*32180*/  STL [R1+0x246c], R16 ;  /* 0x00246c1001007387 */ /* 0x0001e20000100800 */
[-C--:B------:R-:W-:Y:S02]  /*32190*/  LEA.HI.X.SX32 R26, R26, R17.reuse, 0x1, P4 ;  /* 0x000000111a1a7211 */ /* 0x080fe400020f0eff */
[----:B------:R-:W-:Y:S02]  /*321a0*/  LEA.HI.X.SX32 R25, R25, R17, 0x1, P3 ;  /* 0x0000001119197211 */ /* 0x000fe400018f0eff */
[----:B------:R-:W-:-:S05]  /*321b0*/  LEA R27, P5, R21, R45, 0x1 ;  /* 0x0000002d151b7211 */ /* 0x000fca00078a08ff */
[----:B------:R-:W-:Y:S04]  /*321c0*/  STL [R1+0x24a0], R27 ;  /* 0x0024a01b01007387 */ /* 0x000fe80000100800 */
[----:B------:R-:W4:Y:S04]  /*321d0*/  LDL.LU R34, [R1+0x64] ;  /* 0x0000640001227983 */ /* 0x000f280000300800 */
[----:B------:R-:W-:Y:S01]  /*321e0*/  STL [R1+0x2474], R26 ;  /* 0x0024741a01007387 */ /* 0x000fe20000100800 */
[----:B0-----:R-:W-:-:S05]  /*321f0*/  LEA R16, P4, R20, R45, 0x1 ;  /* 0x0000002d14107211 */ /* 0x001fca00078808ff */
[----:B------:R0:W-:Y:S04]  /*32200*/  STL [R1+0x24a8], R16 ;  /* 0x0024a81001007387 */ /* 0x0001e80000100800 */
[----:B------:R-:W4:Y:S01]  /*32210*/  LDL.LU R33, [R1+0x60] ;  /* 0x0000600001217983 */ /* 0x000f220000300800 */
[----:B------:R-:W-:-:S03]  /*32220*/  LEA.HI.X.SX32 R24, R24, R17, 0x1, P1 ;  /* 0x0000001118187211 */ /* 0x000fc600008f0eff */
[----:B------:R-:W-:Y:S01]  /*32230*/  STL [R1+0x247c], R25 ;  /* 0x00247c1901007387 */ /* 0x000fe20000100800 */
[----:B0-----:R-:W-:-:S03]  /*32240*/  LEA R16, P3, R19, R45, 0x1 ;  /* 0x0000002d13107211 */ /* 0x001fc600078608ff */
[----:B------:R-:W4:Y:S04]  /*32250*/  LDL.LU R31, [R1+0x5c] ;  /* 0x00005c00011f7983 */ /* 0x000f280000300800 */
[----:B------:R2:W-:Y:S04]  /*32260*/  STL [R1+0x24b0], R16 ;  /* 0x0024b01001007387 */ /* 0x0005e80000100800 */
[----:B------:R-:W4:Y:S01]  /*32270*/  LDL.LU R30, [R1+0x4c] ;  /* 0x00004c00011e7983 */ /* 0x000f220000300800 */
[----:B------:R-:W-:-:S03]  /*32280*/  LEA.HI.X.SX32 R23, R23, R17, 0x1, P0 ;  /* 0x0000001117177211 */ /* 0x000fc600000f0eff */
[----:B------:R-:W-:Y:S04]  /*32290*/  STL [R1+0x2484], R24 ;  /* 0x0024841801007387 */ /* 0x000fe80000100800 */
[----:B------:R-:W4:Y:S01]  /*322a0*/  LDL.LU R29, [R1+0x44] ;  /* 0x00004400011d7983 */ /* 0x000f220000300800 */
[-C--:B------:R-:W-:Y:S02]  /*322b0*/  LEA.HI.X.SX32 R22, R22, R17.reuse, 0x1, P2 ;  /* 0x0000001116167211 */ /* 0x080fe400010f0eff */
[-C--:B------:R-:W-:Y:S02]  /*322c0*/  LEA.HI.X.SX32 R21, R21, R17.reuse, 0x1, P5 ;  /* 0x0000001115157211 */ /* 0x080fe400028f0eff */
[----:B------:R-:W-:Y:S02]  /*322d0*/  LEA.HI.X.SX32 R20, R20, R17, 0x1, P4 ;  /* 0x0000001114147211 */ /* 0x000fe400020f0eff */
[----:B--2---:R-:W-:-:S05]  /*322e0*/  LEA R16, P1, R18, R45, 0x1 ;  /* 0x0000002d12107211 */ /* 0x004fca00078208ff */
[----:B------:R3:W-:Y:S04]  /*322f0*/  STL [R1+0x24b8], R16 ;  /* 0x0024b81001007387 */ /* 0x0007e80000100800 */
[----:B------:R-:W2:Y:S04]  /*32300*/  LDL.LU R28, [R1+0x40] ;  /* 0x00004000011c7983 */ /* 0x000ea80000300800 */
[----:B------:R-:W-:Y:S04]  /*32310*/  STL [R1+0x248c], R23 ;  /* 0x00248c1701007387 */ /* 0x000fe80000100800 */
[----:B------:R-:W2:Y:S01]  /*32320*/  LDL.LU R27, [R1+0x3c] ;  /* 0x00003c00011b7983 */ /* 0x000ea20000300800 */
[----:B---3--:R-:W-:-:S05]  /*32330*/  LEA R16, P0, R59, R45, 0x1 ;  /* 0x0000002d3b107211 */ /* 0x008fca00078008ff */
[----:B------:R4:W-:Y:S04]  /*32340*/  STL [R1+0x24c0], R16 ;  /* 0x0024c01001007387 */ /* 0x0009e80000100800 */
[----:B------:R-:W3:Y:S04]  /*32350*/  LDL.LU R26, [R1+0x38] ;  /* 0x00003800011a7983 */ /* 0x000ee80000300800 */
[----:B------:R-:W-:Y:S04]  /*32360*/  STL [R1+0x2494], R22 ;  /* 0x0024941601007387 */ /* 0x000fe80000100800 */
[----:B------:R-:W3:Y:S01]  /*32370*/  LDL.LU R25, [R1+0x34] ;  /* 0x0000340001197983 */ /* 0x000ee20000300800 */
[----:B----4-:R-:W-:-:S05]  /*32380*/  LEA R16, P2, R46, R45, 0x1 ;  /* 0x0000002d2e107211 */ /* 0x010fca00078408ff */
[----:B------:R0:W-:Y:S04]  /*32390*/  STL [R1+0x24c8], R16 ;  /* 0x0024c81001007387 */ /* 0x0001e80000100800 */
[----:B------:R-:W4:Y:S04]  /*323a0*/  LDL.LU R24, [R1+0x30] ;  /* 0x0000300001187983 */ /* 0x000f280000300800 */
[----:B------:R1:W-:Y:S04]  /*323b0*/  STL [R1+0x249c], R21 ;  /* 0x00249c1501007387 */ /* 0x0003e80000100800 */
[----:B------:R-:W4:Y:S01]  /*323c0*/  LDL.LU R23, [R1+0x2c] ;  /* 0x00002c0001177983 */ /* 0x000f220000300800 */
[----:B------:R-:W-:-:S02]  /*323d0*/  LEA.HI.X.SX32 R19, R19, R17, 0x1, P3 ;  /* 0x0000001113137211 */ /* 0x000fc400018f0eff */
[----:B0-----:R-:W-:-:S05]  /*323e0*/  LEA R16, P5, R37, R45, 0x1 ;  /* 0x0000002d25107211 */ /* 0x001fca00078a08ff */
[----:B------:R0:W-:Y:S04]  /*323f0*/  STL [R1+0x24d0], R16 ;  /* 0x0024d01001007387 */ /* 0x0001e80000100800 */
[----:B------:R-:W4:Y:S04]  /*32400*/  LDL.LU R22, [R1+0x28] ;  /* 0x0000280001167983 */ /* 0x000f280000300800 */
[----:B------:R0:W-:Y:S04]  /*32410*/  STL [R1+0x24a4], R20 ;  /* 0x0024a41401007387 */ /* 0x0001e80000100800 */
[----:B-1----:R-:W4:Y:S01]  /*32420*/  LDL.LU R21, [R1+0x24] ;  /* 0x0000240001157983 */ /* 0x002f220000300800 */
[----:B0-----:R-:W-:-:S05]  /*32430*/  LEA R16, P4, R36, R45, 0x1 ;  /* 0x0000002d24107211 */ /* 0x001fca00078808ff */
[----:B------:R-:W-:Y:S04]  /*32440*/  STL [R1+0x24d8], R16 ;  /* 0x0024d81001007387 */ /* 0x000fe80000100800 */
[----:B------:R-:W4:Y:S04]  /*32450*/  LDL.LU R20, [R1+0x20] ;  /* 0x0000200001147983 */ /* 0x000f280000300800 */
[----:B------:R0:W-:Y:S04]  /*32460*/  STL [R1+0x24ac], R19 ;  /* 0x0024ac1301007387 */ /* 0x0001e80000100800 */
[----:B0-----:R-:W4:Y:S01]  /*32470*/  LDL.LU R19, [R1+0x1c] ;  /* 0x00001c0001137983 */ /* 0x001f220000300800 */
[----:B------:R-:W-:-:S05]  /*32480*/  LEA R16, P3, R35, R45, 0x1 ;  /* 0x0000002d23107211 */ /* 0x000fca00078608ff */
[----:B------:R0:W-:Y:S02]  /*32490*/  STL [R1+0x24e0], R16 ;  /* 0x0024e01001007387 */ /* 0x0001e40000100800 */
[-C--:B0-----:R-:W-:Y:S02]  /*324a0*/  LEA.HI.X.SX32 R16, R18, R17.reuse, 0x1, P1 ;  /* 0x0000001112107211 */ /* 0x081fe400008f0eff */
[----:B------:R-:W4:Y:S04]  /*324b0*/  LDL.LU R18, [R1+0x18] ;  /* 0x0000180001127983 */ /* 0x000f280000300800 */
[----:B------:R0:W-:Y:S01]  /*324c0*/  STL [R1+0x24b4], R16 ;  /* 0x0024b41001007387 */ /* 0x0001e20000100800 */
[-C--:B------:R-:W-:Y:S02]  /*324d0*/  LEA.HI.X.SX32 R37, R37, R17.reuse, 0x1, P5 ;  /* 0x0000001125257211 */ /* 0x080fe400028f0eff */
[----:B------:R-:W-:-:S02]  /*324e0*/  LEA.HI.X.SX32 R36, R36, R17, 0x1, P4 ;  /* 0x0000001124247211 */ /* 0x000fc400020f0eff */
[----:B0-----:R-:W-:-:S05]  /*324f0*/  LEA R16, P1, R34, R45, 0x1 ;  /* 0x0000002d22107211 */ /* 0x001fca00078208ff */
[----:B------:R0:W-:Y:S02]  /*32500*/  STL [R1+0x24e8], R16 ;  /* 0x0024e81001007387 */ /* 0x0001e40000100800 */
[----:B0-----:R-:W-:-:S05]  /*32510*/  LEA.HI.X.SX32 R16, R59, R17, 0x1, P0 ;  /* 0x000000113b107211 */ /* 0x001fca00000f0eff */
[----:B------:R0:W-:Y:S01]  /*32520*/  STL [R1+0x24bc], R16 ;  /* 0x0024bc1001007387 */ /* 0x0001e20000100800 */
[----:B------:R-:W-:-:S05]  /*32530*/  LEA R59, P0, R33, R45, 0x1 ;  /* 0x0000002d213b7211 */ /* 0x000fca00078008ff */
[----:B------:R-:W-:Y:S01]  /*32540*/  STL [R1+0x24f0], R59 ;  /* 0x0024f03b01007387 */ /* 0x000fe20000100800 */
[----:B0-----:R-:W-:Y:S02]  /*32550*/  LEA.HI.X.SX32 R16, R46, R17, 0x1, P2 ;  /* 0x000000112e107211 */ /* 0x001fe400010f0eff */
[----:B------:R-:W-:-:S03]  /*32560*/  LEA R46, P2, R31, R45, 0x1 ;  /* 0x0000002d1f2e7211 */ /* 0x000fc600078408ff */
[----:B------:R0:W-:Y:S04]  /*32570*/  STL [R1+0x24c4], R16 ;  /* 0x0024c41001007387 */ /* 0x0001e80000100800 */
[----:B------:R-:W-:Y:S01]  /*32580*/  STL [R1+0x24f8], R46 ;  /* 0x0024f82e01007387 */ /* 0x000fe20000100800 */
[----:B0-----:R-:W-:-:S03]  /*32590*/  LEA R16, P5, R30, R45, 0x1 ;  /* 0x0000002d1e107211 */ /* 0x001fc600078a08ff */
[----:B------:R0:W-:Y:S04]  /*325a0*/  STL [R1+0x24cc], R37 ;  /* 0x0024cc2501007387 */ /* 0x0001e80000100800 */
[----:B------:R1:W-:Y:S01]  /*325b0*/  STL [R1+0x2500], R16 ;  /* 0x0025001001007387 */ /* 0x0003e20000100800 */
[----:B0-----:R-:W-:-:S03]  /*325c0*/  LEA R37, P4, R29, R45, 0x1 ;  /* 0x0000002d1d257211 */ /* 0x001fc600078808ff */
[----:B------:R2:W-:Y:S01]  /*325d0*/  STL [R1+0x24d4], R36 ;  /* 0x0024d42401007387 */ /* 0x0005e20000100800 */
[----:B-1----:R-:W-:-:S03]  /*325e0*/  LEA.HI.X.SX32 R16, R35, R17, 0x1, P3 ;  /* 0x0000001123107211 */ /* 0x002fc600018f0eff */
[----:B------:R-:W-:Y:S01]  /*325f0*/  STL [R1+0x2508], R37 ;  /* 0x0025082501007387 */ /* 0x000fe20000100800 */
[----:B------:R-:W-:-:S03]  /*32600*/  LEA.HI.X.SX32 R35, R34, R17, 0x1, P1 ;  /* 0x0000001122237211 */ /* 0x000fc600008f0eff */
[----:B------:R0:W-:Y:S01]  /*32610*/  STL [R1+0x24dc], R16 ;  /* 0x0024dc1001007387 */ /* 0x0001e20000100800 */
[-C--:B------:R-:W-:Y:S02]  /*32620*/  LEA.HI.X.SX32 R34, R33, R17.reuse, 0x1, P0 ;  /* 0x0000001121227211 */ /* 0x080fe400000f0eff */
[-C--:B------:R-:W-:Y:S02]  /*32630*/  LEA.HI.X.SX32 R30, R30, R17.reuse, 0x1, P5 ;  /* 0x000000111e1e7211 */ /* 0x080fe400028f0eff */
[----:B------:R-:W-:Y:S02]  /*32640*/  LEA.HI.X.SX32 R29, R29, R17, 0x1, P4 ;  /* 0x000000111d1d7211 */ /* 0x000fe400020f0eff */
[----:B--2---:R-:W-:-:S05]  /*32650*/  LEA R36, P3, R28, R45, 0x1 ;  /* 0x0000002d1c247211 */ /* 0x004fca00078608ff */
[----:B------:R-:W-:Y:S01]  /*32660*/  STL [R1+0x2510], R36 ;  /* 0x0025102401007387 */ /* 0x000fe20000100800 */
[----:B0-----:R-:W-:-:S03]  /*32670*/  LEA R16, P1, R27, R45, 0x1 ;  /* 0x0000002d1b107211 */ /* 0x001fc600078208ff */
[----:B------:R-:W-:Y:S04]  /*32680*/  STL [R1+0x24e4], R35 ;  /* 0x0024e42301007387 */ /* 0x000fe80000100800 */
[----:B------:R0:W-:Y:S04]  /*32690*/  STL [R1+0x2518], R16 ;  /* 0x0025181001007387 */ /* 0x0001e80000100800 */
[----:B------:R-:W-:Y:S01]  /*326a0*/  STL [R1+0x24ec], R34 ;  /* 0x0024ec2201007387 */ /* 0x000fe20000100800 */
[----:B0-----:R-:W-:Y:S02]  /*326b0*/  LEA.HI.X.SX32 R16, R31, R17, 0x1, P2 ;  /* 0x000000111f107211 */ /* 0x001fe400010f0eff */
[----:B---3--:R-:W-:-:S05]  /*326c0*/  LEA R33, P0, R26, R45, 0x1 ;  /* 0x0000002d1a217211 */ /* 0x008fca00078008ff */
[----:B------:R-:W-:Y:S01]  /*326d0*/  STL [R1+0x2520], R33 ;  /* 0x0025202101007387 */ /* 0x000fe20000100800 */
[----:B------:R-:W-:-:S03]  /*326e0*/  LEA R31, P2, R25, R45, 0x1 ;  /* 0x0000002d191f7211 */ /* 0x000fc600078408ff */
[----:B------:R4:W-:Y:S04]  /*326f0*/  STL [R1+0x24f4], R16 ;  /* 0x0024f41001007387 */ /* 0x0009e80000100800 */
[----:B------:R-:W-:Y:S04]  /*32700*/  STL [R1+0x2528], R31 ;  /* 0x0025281f01007387 */ /* 0x000fe80000100800 */
[----:B------:R0:W-:Y:S01]  /*32710*/  STL [R1+0x24fc], R30 ;  /* 0x0024fc1e01007387 */ /* 0x0001e20000100800 */
[----:B----4-:R-:W-:-:S05]  /*32720*/  LEA R16, P5, R24, R45, 0x1 ;  /* 0x0000002d18107211 */ /* 0x010fca00078a08ff */
        /* <DEDUP_REMOVED lines=8> */
[----:B------:R-:W-:Y:S02]  /*327b0*/  LEA.HI.X.SX32 R24, R24, R17, 0x1, P5 ;  /* 0x0000001118187211 */ /* 0x000fe400028f0eff */
[----:B0-----:R-:W-:-:S05]  /*327c0*/  LEA R29, P3, R22, R45, 0x1 ;  /* 0x0000002d161d7211 */ /* 0x001fca00078608ff */
[----:B------:R-:W-:Y:S01]  /*327d0*/  STL [R1+0x2540], R29 ;  /* 0x0025401d01007387 */ /* 0x000fe20000100800 */
[----:B-1----:R-:W-:-:S03]  /*327e0*/  LEA R16, P1, R21, R45, 0x1 ;  /* 0x0000002d15107211 */ /* 0x002fc600078208ff */
[----:B------:R-:W-:Y:S04]  /*327f0*/  STL [R1+0x2514], R28 ;  /* 0x0025141c01007387 */ /* 0x000fe80000100800 */
[----:B------:R0:W-:Y:S04]  /*32800*/  STL [R1+0x2548], R16 ;  /* 0x0025481001007387 */ /* 0x0001e80000100800 */
[----:B------:R-:W-:Y:S01]  /*32810*/  STL [R1+0x251c], R27 ;  /* 0x00251c1b01007387 */ /* 0x000fe20000100800 */
[-C--:B0-----:R-:W-:Y:S02]  /*32820*/  LEA.HI.X.SX32 R16, R25, R17.reuse, 0x1, P2 ;  /* 0x0000001119107211 */ /* 0x081fe400010f0eff */
[----:B------:R-:W-:-:S02]  /*32830*/  LEA.HI.X.SX32 R23, R23, R17, 0x1, P4 ;  /* 0x0000001117177211 */ /* 0x000fc400020f0eff */
[----:B------:R-:W-:-:S05]  /*32840*/  LEA R26, P0, R20, R45, 0x1 ;  /* 0x0000002d141a7211 */ /* 0x000fca00078008ff */
[----:B------:R-:W-:Y:S04]  /*32850*/  STL [R1+0x2550], R26 ;  /* 0x0025501a01007387 */ /* 0x000fe80000100800 */
[----:B------:R0:W-:Y:S01]  /*32860*/  STL [R1+0x2524], R16 ;  /* 0x0025241001007387 */ /* 0x0001e20000100800 */
[----:B------:R-:W-:-:S05]  /*32870*/  LEA R25, P2, R19, R45, 0x1 ;  /* 0x0000002d13197211 */ /* 0x000fca00078408ff */
[----:B------:R-:W-:Y:S04]  /*32880*/  STL [R1+0x2558], R25 ;  /* 0x0025581901007387 */ /* 0x000fe80000100800 */
[----:B------:R1:W-:Y:S01]  /*32890*/  STL [R1+0x252c], R24 ;  /* 0x00252c1801007387 */ /* 0x0003e20000100800 */
[-C--:B0-----:R-:W-:Y:S02]  /*328a0*/  LEA R16, P5, R18, R45.reuse, 0x1 ;  /* 0x0000002d12107211 */ /* 0x081fe400078a08ff */
[----:B-1----:R-:W-:-:S03]  /*328b0*/  LEA R24, P4, R5, R45, 0x1 ;  /* 0x0000002d05187211 */ /* 0x002fc600078808ff */
[----:B------:R0:W-:Y:S04]  /*328c0*/  STL [R1+0x2560], R16 ;  /* 0x0025601001007387 */ /* 0x0001e80000100800 */
[----:B------:R1:W-:Y:S01]  /*328d0*/  STL [R1+0x2534], R23 ;  /* 0x0025341701007387 */ /* 0x0003e20000100800 */
[----:B0-----:R-:W-:-:S03]  /*328e0*/  LEA.HI.X.SX32 R16, R22, R17, 0x1, P3 ;  /* 0x0000001116107211 */ /* 0x001fc600018f0eff */
[----:B------:R-:W-:Y:S01]  /*328f0*/  STL [R1+0x2568], R24 ;  /* 0x0025681801007387 */ /* 0x000fe20000100800 */
[----:B------:R-:W-:Y:S02]  /*32900*/  LEA.HI.X.SX32 R22, R21, R17, 0x1, P1 ;  /* 0x0000001115167211 */ /* 0x000fe400008f0eff */
[----:B-1----:R-:W-:Y:S01]  /*32910*/  LEA R23, P3, R6, R45, 0x1 ;  /* 0x0000002d06177211 */ /* 0x002fe200078608ff */
[----:B------:R0:W-:Y:S01]  /*32920*/  STL [R1+0x253c], R16 ;  /* 0x00253c1001007387 */ /* 0x0001e20000100800 */
[----:B------:R-:W-:Y:S01]  /*32930*/  IMAD R0, R0, UR7, RZ ;  /* 0x0000000700007c24 */ /* 0x000fe2000f8e02ff */
[----:B------:R-:W-:Y:S02]  /*32940*/  LEA.HI.X.SX32 R21, R20, R17, 0x1, P0 ;  /* 0x0000001114157211 */ /* 0x000fe400000f0eff */
[----:B------:R-:W-:Y:S01]  /*32950*/  STL [R1+0x2570], R23 ;  /* 0x0025701701007387 */ /* 0x000fe20000100800 */
[-C--:B------:R-:W-:Y:S02]  /*32960*/  LEA R20, P0, R61, R45.reuse, 0x1 ;  /* 0x0000002d3d147211 */ /* 0x080fe400078008ff */
[----:B0-----:R-:W-:Y:S01]  /*32970*/  LEA R16, P1, R60, R45, 0x1 ;  /* 0x0000002d3c107211 */ /* 0x001fe200078208ff */
[----:B------:R-:W-:Y:S01]  /*32980*/  STL [R1+0x2544], R22 ;  /* 0x0025441601007387 */ /* 0x000fe20000100800 */
[----:B------:R-:W-:-:S03]  /*32990*/  IMAD R2, R2, UR7, RZ ;  /* 0x0000000702027c24 */ /* 0x000fc6000f8e02ff */
[----:B------:R0:W-:Y:S01]  /*329a0*/  STL [R1+0x2578], R16 ;  /* 0x0025781001007387 */ /* 0x0001e20000100800 */
[----:B------:R-:W-:-:S03]  /*329b0*/  LEA.HI.X.SX32 R18, R18, R17, 0x1, P5 ;  /* 0x0000001112127211 */ /* 0x000fc600028f0eff */
[----:B------:R-:W-:Y:S01]  /*329c0*/  STL [R1+0x254c], R21 ;  /* 0x00254c1501007387 */ /* 0x000fe20000100800 */
[----:B0-----:R-:W-:-:S03]  /*329d0*/  LEA.HI.X.SX32 R16, R19, R17, 0x1, P2 ;  /* 0x0000001113107211 */ /* 0x001fc600010f0eff */
[----:B------:R-:W-:Y:S01]  /*329e0*/  STL [R1+0x2580], R20 ;  /* 0x0025801401007387 */ /* 0x000fe20000100800 */
[-C--:B------:R-:W-:Y:S01]  /*329f0*/  LEA R19, P2, R0, R45.reuse, 0x1 ;  /* 0x0000002d00137211 */ /* 0x080fe200078408ff */
[----:B------:R-:W-:Y:S02]  /*32a00*/  IMAD R12, R12, UR7, RZ ;  /* 0x000000070c0c7c24 */ /* 0x000fe4000f8e02ff */
[----:B------:R0:W-:Y:S04]  /*32a10*/  STL [R1+0x2554], R16 ;  /* 0x0025541001007387 */ /* 0x0001e80000100800 */
[----:B------:R1:W-:Y:S01]  /*32a20*/  STL [R1+0x2588], R19 ;  /* 0x0025881301007387 */ /* 0x0003e20000100800 */
[----:B0-----:R-:W-:-:S03]  /*32a30*/  LEA R16, P5, R2, R45, 0x1 ;  /* 0x0000002d02107211 */ /* 0x001fc600078a08ff */
[----:B------:R0:W-:Y:S01]  /*32a40*/  STL [R1+0x255c], R18 ;  /* 0x00255c1201007387 */ /* 0x0001e20000100800 */
[----:B-1----:R-:W-:-:S03]  /*32a50*/  LEA.HI.X.SX32 R19, R5, R17, 0x1, P4 ;  /* 0x0000001105137211 */ /* 0x002fc600020f0eff */
[----:B------:R-:W2:Y:S01]  /*32a60*/  LDL.LU R5, [R1+0x2750] ;  /* 0x0027500001057983 */ /* 0x000ea20000300800 */
[----:B------:R-:W-:-:S03]  /*32a70*/  IMAD R13, R13, UR7, RZ ;  /* 0x000000070d0d7c24 */ /* 0x000fc6000f8e02ff */
[----:B------:R1:W-:Y:S01]  /*32a80*/  STL [R1+0x2590], R16 ;  /* 0x0025901001007387 */ /* 0x0003e20000100800 */
[----:B0-----:R-:W-:-:S03]  /*32a90*/  LEA.HI.X.SX32 R18, R6, R17, 0x1, P3 ;  /* 0x0000001106127211 */ /* 0x001fc600018f0eff */
[----:B------:R0:W-:Y:S04]  /*32aa0*/  STL [R1+0x2564], R19 ;  /* 0x0025641301007387 */ /* 0x0001e80000100800 */
[----:B------:R-:W3:Y:S01]  /*32ab0*/  LDL.LU R6, [R1+0x274c] ;  /* 0x00274c0001067983 */ /* 0x000ee20000300800 */
[----:B-1----:R-:W-:-:S05]  /*32ac0*/  LEA R16, P4, R12, R45, 0x1 ;  /* 0x0000002d0c107211 */ /* 0x002fca00078808ff */
[----:B------:R1:W-:Y:S01]  /*32ad0*/  STL [R1+0x2598], R16 ;  /* 0x0025981001007387 */ /* 0x0003e20000100800 */
[----:B0-----:R-:W-:-:S03]  /*32ae0*/  LEA.HI.X.SX32 R19, R60, R17, 0x1, P1 ;  /* 0x000000113c137211 */ /* 0x001fc600008f0eff */
[----:B------:R0:W-:Y:S04]  /*32af0*/  STL [R1+0x256c], R18 ;  /* 0x00256c1201007387 */ /* 0x0001e80000100800 */
[----:B------:R-:W4:Y:S01]  /*32b00*/  LDL.LU R60, [R1+0x2748] ;  /* 0x00274800013c7983 */ /* 0x000f220000300800 */
[----:B-1----:R-:W-:Y:S02]  /*32b10*/  LEA R16, P3, R13, R45, 0x1 ;  /* 0x0000002d0d107211 */ /* 0x002fe400078608ff */
[----:B0-----:R-:W-:-:S03]  /*32b20*/  LEA.HI.X.SX32 R18, R61, R17, 0x1, P0 ;  /* 0x000000113d127211 */ /* 0x001fc600000f0eff */
[----:B------:R0:W-:Y:S04]  /*32b30*/  STL [R1+0x25a0], R16 ;  /* 0x0025a01001007387 */ /* 0x0001e80000100800 */
[----:B------:R1:W-:Y:S04]  /*32b40*/  STL [R1+0x2574], R19 ;  /* 0x0025741301007387 */ /* 0x0003e80000100800 */
[----:B------:R-:W4:Y:S01]  /*32b50*/  LDL.LU R61, [R1+0x2744] ;  /* 0x00274400013d7983 */ /* 0x000f220000300800 */
[----:B------:R-:W-:Y:S02]  /*32b60*/  IMAD R14, R14, UR7, RZ ;  /* 0x000000070e0e7c24 */ /* 0x000fe4000f8e02ff */
[----:B------:R-:W-:-:S03]  /*32b70*/  IMAD R15, R15, UR7, RZ ;  /* 0x000000070f0f7c24 */ /* 0x000fc6000f8e02ff */
[----:B0-----:R-:W-:Y:S01]  /*32b80*/  LEA R16, P1, R14, R45, 0x1 ;  /* 0x0000002d0e107211 */ /* 0x001fe200078208ff */
[----:B------:R-:W-:-:S04]  /*32b90*/  IMAD R4, R4, UR7, RZ ;  /* 0x0000000704047c24 */ /* 0x000fc8000f8e02ff */
[----:B------:R0:W-:Y:S01]  /*32ba0*/  STL [R1+0x25a8], R16 ;  /* 0x0025a81001007387 */ /* 0x0001e20000100800 */
[----:B-1----:R-:W-:-:S03]  /*32bb0*/  LEA.HI.X.SX32 R19, R0, R17, 0x1, P2 ;  /* 0x0000001100137211 */ /* 0x002fc600010f0eff */
[----:B------:R1:W-:Y:S01]  /*32bc0*/  STL [R1+0x257c], R18 ;  /* 0x00257c1201007387 */ /* 0x0003e20000100800 */
[----:B------:R-:W-:-:S03]  /*32bd0*/  IMAD R7, R7, UR7, RZ ;  /* 0x0000000707077c24 */ /* 0x000fc6000f8e02ff */
[----:B------:R1:W5:Y:S01]  /*32be0*/  LDL.LU R0, [R1+0x2740] ;  /* 0x0027400001007983 */ /* 0x0003620000300800 */
[----:B0-----:R-:W-:-:S05]  /*32bf0*/  LEA R16, P0, R15, R45, 0x1 ;  /* 0x0000002d0f107211 */ /* 0x001fca00078008ff */
[----:B------:R0:W-:Y:S01]  /*32c00*/  STL [R1+0x25b0], R16 ;  /* 0x0025b01001007387 */ /* 0x0001e20000100800 */
[----:B-1----:R-:W-:-:S03]  /*32c10*/  LEA.HI.X.SX32 R18, R2, R17, 0x1, P5 ;  /* 0x0000001102127211 */ /* 0x002fc600028f0eff */
[----:B------:R-:W-:Y:S01]  /*32c20*/  STL [R1+0x2584], R19 ;  /* 0x0025841301007387 */ /* 0x000fe20000100800 */
[----:B------:R-:W-:-:S03]  /*32c30*/  IMAD R8, R8, UR7, RZ ;  /* 0x0000000708087c24 */ /* 0x000fc6000f8e02ff */
[----:B------:R1:W5:Y:S01]  /*32c40*/  LDL.LU R2, [R1+0x273c] ;  /* 0x00273c0001027983 */ /* 0x0003620000300800 */
[----:B0-----:R-:W-:Y:S01]  /*32c50*/  LEA R16, P2, R4, R45, 0x1 ;  /* 0x0000002d04107211 */ /* 0x001fe200078408ff */
[----:B------:R-:W-:Y:S01]  /*32c60*/  IMAD R9, R9, UR7, RZ ;  /* 0x0000000709097c24 */ /* 0x000fe2000f8e02ff */
[----:B------:R-:W-:-:S03]  /*32c70*/  LEA.HI.X.SX32 R12, R12, R17, 0x1, P4 ;  /* 0x000000110c0c7211 */ /* 0x000fc600020f0eff */
[----:B------:R0:W-:Y:S01]  /*32c80*/  STL [R1+0x25b8], R16 ;  /* 0x0025b81001007387 */ /* 0x0001e20000100800 */
[----:B------:R-:W-:-:S03]  /*32c90*/  IMAD R10, R10, UR7, RZ ;  /* 0x000000070a0a7c24 */ /* 0x000fc6000f8e02ff */
[----:B------:R1:W-:Y:S01]  /*32ca0*/  STL [R1+0x258c], R18 ;  /* 0x00258c1201007387 */ /* 0x0003e20000100800 */
[-C--:B0-----:R-:W-:Y:S02]  /*32cb0*/  LEA R16, P5, R7, R45.reuse, 0x1 ;  /* 0x0000002d07107211 */ /* 0x081fe400078a08ff */
[----:B-1----:R-:W-:-:S03]  /*32cc0*/  LEA R18, P4, R8, R45, 0x1 ;  /* 0x0000002d08127211 */ /* 0x002fc600078808ff */
[----:B------:R0:W-:Y:S01]  /*32cd0*/  STL [R1+0x25c0], R16 ;  /* 0x0025c01001007387 */ /* 0x0001e20000100800 */
[----:B------:R-:W-:-:S03]  /*32ce0*/  IMAD R11, R11, UR7, RZ ;  /* 0x000000070b0b7c24 */ /* 0x000fc6000f8e02ff */
[----:B------:R1:W-:Y:S01]  /*32cf0*/  STL [R1+0x2594], R12 ;  /* 0x0025940c01007387 */ /* 0x0003e20000100800 */
[-C--:B0-----:R-:W-:Y:S02]  /*32d00*/  LEA.HI.X.SX32 R16, R13, R17.reuse, 0x1, P3 ;  /* 0x000000110d107211 */ /* 0x081fe400018f0eff */
[----:B------:R-:W-:Y:S02]  /*32d10*/  LEA.HI.X.SX32 R13, R14, R17, 0x1, P1 ;  /* 0x000000110e0d7211 */ /* 0x000fe400008f0eff */
[-C--:B-1----:R-:W-:Y:S01]  /*32d20*/  LEA R12, P3, R9, R45.reuse, 0x1 ;  /* 0x0000002d090c7211 */ /* 0x082fe200078608ff */
[----:B------:R0:W-:Y:S01]  /*32d30*/  STL [R1+0x25c8], R18 ;  /* 0x0025c81201007387 */ /* 0x0001e20000100800 */
[----:B------:R-:W-:-:S03]  /*32d40*/  LEA R14, P1, R10, R45, 0x1 ;  /* 0x0000002d0a0e7211 */ /* 0x000fc600078208ff */
[----:B------:R-:W-:Y:S01]  /*32d50*/  STL [R1+0x259c], R16 ;  /* 0x00259c1001007387 */ /* 0x000fe20000100800 */
[----:B------:R-:W-:-:S03]  /*32d60*/  IMAD R38, R38, UR7, RZ ;  /* 0x0000000726267c24 */ /* 0x000fc6000f8e02ff */
[----:B------:R1:W-:Y:S01]  /*32d70*/  STL [R1+0x25d0], R12 ;  /* 0x0025d00c01007387 */ /* 0x0003e20000100800 */
[-C--:B------:R-:W-:Y:S01]  /*32d80*/  LEA.HI.X.SX32 R4, R4, R17.reuse, 0x1, P2 ;  /* 0x0000001104047211 */ /* 0x080fe200010f0eff */
[----:B------:R-:W-:Y:S01]  /*32d90*/  IMAD R39, R39, UR7, RZ ;  /* 0x0000000727277c24 */ /* 0x000fe2000f8e02ff */
[-C--:B------:R-:W-:Y:S01]  /*32da0*/  LEA.HI.X.SX32 R7, R7, R17.reuse, 0x1, P5 ;  /* 0x0000001107077211 */ /* 0x080fe200028f0eff */
[----:B------:R1:W-:Y:S01]  /*32db0*/  STL [R1+0x25a4], R13 ;  /* 0x0025a40d01007387 */ /* 0x0003e20000100800 */
[----:B------:R-:W-:Y:S01]  /*32dc0*/  IMAD R54, R54, UR7, RZ ;  /* 0x0000000736367c24 */ /* 0x000fe2000f8e02ff */
[-C--:B------:R-:W-:Y:S01]  /*32dd0*/  LEA.HI.X.SX32 R8, R8, R17.reuse, 0x1, P4 ;  /* 0x0000001108087211 */ /* 0x080fe200020f0eff */
[----:B------:R-:W-:Y:S01]  /*32de0*/  IMAD R55, R55, UR7, RZ ;  /* 0x0000000737377c24 */ /* 0x000fe2000f8e02ff */
[----:B0-----:R-:W0:Y:S01]  /*32df0*/  LDC R18, c[0x0][0x3a8] ;  /* 0x0000ea00ff127b82 */ /* 0x001e220000000800 */
[----:B-1----:R-:W-:Y:S01]  /*32e00*/  LEA.HI.X.SX32 R12, R15, R17, 0x1, P0 ;  /* 0x000000110f0c7211 */ /* 0x002fe200000f0eff */
[----:B------:R-:W-:Y:S01]  /*32e10*/  STL [R1+0x25d8], R14 ;  /* 0x0025d80e01007387 */ /* 0x000fe20000100800 */
[----:B------:R-:W-:-:S03]  /*32e20*/  LEA R13, P0, R11, R45, 0x1 ;  /* 0x0000002d0b0d7211 */ /* 0x000fc600078008ff */
[----:B------:R1:W-:Y:S04]  /*32e30*/  STL [R1+0x25ac], R12 ;  /* 0x0025ac0c01007387 */ /* 0x0003e80000100800 */
[----:B------:R-:W-:Y:S04]  /*32e40*/  STL [R1+0x25e0], R13 ;  /* 0x0025e00d01007387 */ /* 0x000fe80000100800 */
[----:B------:R1:W-:Y:S02]  /*32e50*/  STL [R1+0x25b4], R4 ;  /* 0x0025b40401007387 */ /* 0x0003e40000100800 */
[----:B-1----:R-:W-:Y:S01]  /*32e60*/  LEA R12, P2, R38, R45, 0x1 ;  /* 0x0000002d260c7211 */ /* 0x002fe200078408ff */
[----:B------:R-:W-:-:S04]  /*32e70*/  IMAD R56, R56, UR7, RZ ;  /* 0x0000000738387c24 */ /* 0x000fc8000f8e02ff */
[----:B------:R-:W-:Y:S01]  /*32e80*/  STL [R1+0x25e8], R12 ;  /* 0x0025e80c01007387 */ /* 0x000fe20000100800 */
[----:B------:R-:W-:-:S03]  /*32e90*/  LEA R4, P5, R39, R45, 0x1 ;  /* 0x0000002d27047211 */ /* 0x000fc600078a08ff */
[----:B------:R1:W-:Y:S04]  /*32ea0*/  STL [R1+0x25bc], R7 ;  /* 0x0025bc0701007387 */ /* 0x0003e80000100800 */
[----:B------:R0:W-:Y:S04]  /*32eb0*/  STL [R1+0x25f0], R4 ;  /* 0x0025f00401007387 */ /* 0x0001e80000100800 */
[----:B------:R0:W-:Y:S01]  /*32ec0*/  STL [R1+0x25c4], R8 ;  /* 0x0025c40801007387 */ /* 0x0001e20000100800 */
[----:B-1----:R-:W-:Y:S02]  /*32ed0*/  LEA R7, P4, R54, R45, 0x1 ;  /* 0x0000002d36077211 */ /* 0x002fe400078808ff */
[----:B0-----:R-:W-:-:S03]  /*32ee0*/  LEA.HI.X.SX32 R4, R9, R17, 0x1, P3 ;  /* 0x0000001109047211 */ /* 0x001fc600018f0eff */
[----:B------:R0:W-:Y:S01]  /*32ef0*/  STL [R1+0x25f8], R7 ;  /* 0x0025f80701007387 */ /* 0x0001e20000100800 */
[----:B------:R-:W-:-:S03]  /*32f00*/  LEA R8, P3, R55, R45, 0x1 ;  /* 0x0000002d37087211 */ /* 0x000fc600078608ff */
[----:B------:R1:W-:Y:S01]  /*32f10*/  STL [R1+0x25cc], R4 ;  /* 0x0025cc0401007387 */ /* 0x0003e20000100800 */
[----:B------:R-:W-:-:S03]  /*32f20*/  IMAD R57, R57, UR7, RZ ;  /* 0x0000000739397c24 */ /* 0x000fc6000f8e02ff */
[----:B------:R1:W-:Y:S01]  /*32f30*/  STL [R1+0x2600], R8 ;  /* 0x0026000801007387 */ /* 0x0003e20000100800 */
[----:B0-----:R-:W-:Y:S01]  /*32f40*/  LEA.HI.X.SX32 R7, R10, R17, 0x1, P1 ;  /* 0x000000110a077211 */ /* 0x001fe200008f0eff */
[----:B------:R-:W-:Y:S01]  /*32f50*/  IMAD R58, R58, UR7, RZ ;  /* 0x000000073a3a7c24 */ /* 0x000fe2000f8e02ff */
[----:B-1----:R-:W-:-:S03]  /*32f60*/  LEA R4, P1, R56, R45, 0x1 ;  /* 0x0000002d38047211 */ /* 0x002fc600078208ff */
[----:B------:R0:W-:Y:S01]  /*32f70*/  STL [R1+0x25d4], R7 ;  /* 0x0025d40701007387 */ /* 0x0001e20000100800 */
[----:B------:R-:W-:-:S03]  /*32f80*/  LEA.HI.X.SX32 R8, R11, R17, 0x1, P0 ;  /* 0x000000110b087211 */ /* 0x000fc600000f0eff */
[----:B------:R1:W-:Y:S01]  /*32f90*/  STL [R1+0x2608], R4 ;  /* 0x0026080401007387 */ /* 0x0003e20000100800 */
[----:B------:R-:W-:-:S03]  /*32fa0*/  IMAD R48, R48, UR7, RZ ;  /* 0x0000000730307c24 */ /* 0x000fc6000f8e02ff */
[----:B------:R1:W-:Y:S01]  /*32fb0*/  STL [R1+0x25dc], R8 ;  /* 0x0025dc0801007387 */ /* 0x0003e20000100800 */
[----:B0-----:R-:W-:Y:S02]  /*32fc0*/  LEA R7, P0, R57, R45, 0x1 ;  /* 0x0000002d39077211 */ /* 0x001fe400078008ff */
[----:B-1----:R-:W-:-:S03]  /*32fd0*/  LEA.HI.X.SX32 R4, R38, R17, 0x1, P2 ;  /* 0x0000001126047211 */ /* 0x002fc600010f0eff */
        /* <DEDUP_REMOVED lines=46> */
[----:B--2---:R-:W-:-:S03]  /*332c0*/  LEA R8, P3, R52, R45, 0x1 ;  /* 0x0000002d34087211 */ /* 0x004fc600078608ff */
[----:B------:R1:W-:Y:S01]  /*332d0*/  STL [R1+0x262c], R4 ;  /* 0x00262c0401007387 */ /* 0x0003e20000100800 */
[----:B------:R-:W-:-:S03]  /*332e0*/  IMAD R50, R50, UR7, RZ ;  /* 0x0000000732327c24 */ /* 0x000fc6000f8e02ff */
[----:B------:R2:W-:Y:S01]  /*332f0*/  STL [R1+0x265c], R8 ;  /* 0x00265c0801007387 */ /* 0x0005e20000100800 */
[----:B0-----:R-:W-:Y:S01]  /*33300*/  LEA.HI.X.SX32 R7, R43, R17, 0x1, P1 ;  /* 0x000000112b077211 */ /* 0x001fe200008f0eff */
[----:B------:R-:W-:Y:S01]  /*33310*/  IMAD R49, R49, UR7, RZ ;  /* 0x0000000731317c24 */ /* 0x000fe2000f8e02ff */
[----:B-1----:R-:W-:-:S03]  /*33320*/  LEA R4, P1, R51, R45, 0x1 ;  /* 0x0000002d33047211 */ /* 0x002fc600078208ff */
[----:B------:R0:W-:Y:S01]  /*33330*/  STL [R1+0x2634], R7 ;  /* 0x0026340701007387 */ /* 0x0001e20000100800 */
[----:B--2---:R-:W-:-:S03]  /*33340*/  LEA.HI.X.SX32 R8, R42, R17, 0x1, P0 ;  /* 0x000000112a087211 */ /* 0x004fc600000f0eff */
[----:B------:R1:W-:Y:S01]  /*33350*/  STL [R1+0x2660], R4 ;  /* 0x0026600401007387 */ /* 0x0003e20000100800 */
[----:B------:R-:W-:Y:S02]  /*33360*/  IMAD R19, R18, 0x1f, RZ ;  /* 0x0000001f12137824 */ /* 0x000fe400078e02ff */
[----:B------:R-:W2:Y:S01]  /*33370*/  LDC R18, c[0x0][0x3a8] ;  /* 0x0000ea00ff127b82 */ /* 0x000ea20000000800 */
[----:B------:R3:W-:Y:S01]  /*33380*/  STL [R1+0x263c], R8 ;  /* 0x00263c0801007387 */ /* 0x0007e20000100800 */
[----:B0-----:R-:W-:Y:S01]  /*33390*/  LEA R7, P0, R50, R45, 0x1 ;  /* 0x0000002d32077211 */ /* 0x001fe200078008ff */
[----:B------:R-:W-:Y:S01]  /*333a0*/  IMAD R32, R32, UR7, RZ ;  /* 0x0000000720207c24 */ /* 0x000fe2000f8e02ff */
[----:B-1----:R-:W-:-:S03]  /*333b0*/  LEA.HI.X.SX32 R4, R41, R17, 0x1, P2 ;  /* 0x0000001129047211 */ /* 0x002fc600010f0eff */
[----:B------:R0:W-:Y:S01]  /*333c0*/  STL [R1+0x2664], R7 ;  /* 0x0026640701007387 */ /* 0x0001e20000100800 */
[----:B---3--:R-:W-:-:S03]  /*333d0*/  LEA R8, P2, R49, R45, 0x1 ;  /* 0x0000002d31087211 */ /* 0x008fc600078408ff */
[----:B------:R1:W-:Y:S01]  /*333e0*/  STL [R1+0x2644], R4 ;  /* 0x0026440401007387 */ /* 0x0003e20000100800 */
[----:B------:R-:W-:-:S03]  /*333f0*/  IMAD R3, R3, UR7, RZ ;  /* 0x0000000703037c24 */ /* 0x000fc6000f8e02ff */
[----:B------:R3:W-:Y:S01]  /*33400*/  STL [R1+0x2668], R8 ;  /* 0x0026680801007387 */ /* 0x0007e20000100800 */
[----:B0-----:R-:W-:Y:S02]  /*33410*/  LEA.HI.X.SX32 R7, R40, R17, 0x1, P5 ;  /* 0x0000001128077211 */ /* 0x001fe400028f0eff */
[----:B-1----:R-:W-:-:S03]  /*33420*/  LEA R4, P5, R32, R45, 0x1 ;  /* 0x0000002d20047211 */ /* 0x002fc600078a08ff */
[----:B------:R0:W-:Y:S01]  /*33430*/  STL [R1+0x264c], R7 ;  /* 0x00264c0701007387 */ /* 0x0001e20000100800 */
[----:B---3--:R-:W-:-:S03]  /*33440*/  LEA.HI.X.SX32 R8, R53, R17, 0x1, P4 ;  /* 0x0000001135087211 */ /* 0x008fc600020f0eff */
[----:B------:R1:W-:Y:S04]  /*33450*/  STL [R1+0x266c], R4 ;  /* 0x00266c0401007387 */ /* 0x0003e80000100800 */
[----:B------:R3:W-:Y:S01]  /*33460*/  STL [R1+0x2654], R8 ;  /* 0x0026540801007387 */ /* 0x0007e20000100800 */
[----:B0-----:R-:W-:Y:S02]  /*33470*/  LEA R7, P4, R3, R45, 0x1 ;  /* 0x0000002d03077211 */ /* 0x001fe400078808ff */
[----:B-1----:R-:W-:-:S03]  /*33480*/  LEA.HI.X.SX32 R4, R52, R17, 0x1, P3 ;  /* 0x0000001134047211 */ /* 0x002fc600018f0eff */
[----:B------:R-:W-:Y:S01]  /*33490*/  STL [R1+0x173c], R7 ;  /* 0x00173c0701007387 */ /* 0x000fe20000100800 */
[----:B---3--:R-:W-:-:S03]  /*334a0*/  LEA.HI.X.SX32 R8, R51, R17, 0x1, P1 ;  /* 0x0000001133087211 */ /* 0x008fc600008f0eff */
[----:B------:R-:W-:Y:S01]  /*334b0*/  STL [R1+0x172c], R4 ;  /* 0x00172c0401007387 */ /* 0x000fe20000100800 */
[----:B------:R-:W-:-:S03]  /*334c0*/  IMAD.MOV.U32 R9, RZ, RZ, R5 ;  /* 0x000000ffff097224 */ /* 0x000fc600078e0005 */
[----:B------:R0:W-:Y:S01]  /*334d0*/  STL [R1+0x1730], R8 ;  /* 0x0017300801007387 */ /* 0x0001e20000100800 */
[----:B----4-:R-:W-:-:S04]  /*334e0*/  IMAD.WIDE R10, R19, 0x2, R60 ;  /* 0x00000002130a7825 */ /* 0x010fc800078e023c */
[----:B0-----:R-:W-:-:S04]  /*334f0*/  IMAD.MOV.U32 R8, RZ, RZ, R6 ;  /* 0x000000ffff087224 */ /* 0x001fc800078e0006 */
[----:B------:R-:W-:-:S04]  /*33500*/  IMAD.WIDE R12, R19, 0x2, R8 ;  /* 0x00000002130c7825 */ /* 0x000fc800078e0208 */
[----:B--2---:R-:W-:Y:S02]  /*33510*/  IMAD R19, R18, 0x1e, RZ ;  /* 0x0000001e12137824 */ /* 0x004fe400078e02ff */
[----:B------:R-:W0:Y:S01]  /*33520*/  LDC R18, c[0x0][0x3a8] ;  /* 0x0000ea00ff127b82 */ /* 0x000e220000000800 */
[-C--:B------:R-:W-:Y:S02]  /*33530*/  LEA.HI.X.SX32 R4, R50, R17.reuse, 0x1, P0 ;  /* 0x0000001132047211 */ /* 0x080fe400000f0eff */
[----:B------:R-:W-:-:S03]  /*33540*/  LEA.HI.X.SX32 R7, R49, R17, 0x1, P2 ;  /* 0x0000001131077211 */ /* 0x000fc600010f0eff */
[----:B------:R1:W-:Y:S01]  /*33550*/  STL [R1+0x1734], R4 ;  /* 0x0017340401007387 */ /* 0x0003e20000100800 */
[----:B------:R-:W-:-:S03]  /*33560*/  LEA.HI.X.SX32 R3, R3, R17, 0x1, P4 ;  /* 0x0000001103037211 */ /* 0x000fc600020f0eff */
[----:B------:R-:W-:Y:S01]  /*33570*/  STL [R1+0x1738], R7 ;  /* 0x0017380701007387 */ /* 0x000fe20000100800 */
[----:B-1----:R-:W-:-:S05]  /*33580*/  LEA.HI.X.SX32 R4, R32, R17, 0x1, P5 ;  /* 0x0000001120047211 */ /* 0x002fca00028f0eff */
[----:B------:R-:W-:Y:S04]  /*33590*/  STL [R1+0x1740], R4 ;  /* 0x0017400401007387 */ /* 0x000fe80000100800 */
[----:B------:R1:W5:Y:S04]  /*335a0*/  LDL.LU R5, [R1+0x2738] ;  /* 0x0027380001057983 */ /* 0x0003680000300800 */
[----:B------:R1:W5:Y:S04]  /*335b0*/  LDL.LU R6, [R1+0x2734] ;  /* 0x0027340001067983 */ /* 0x0003680000300800 */
[----:B------:R-:W-:Y:S04]  /*335c0*/  STL [R1+0x1538], R3 ;  /* 0x0015380301007387 */ /* 0x000fe80000100800 */
[----:B------:R-:W-:Y:S04]  /*335d0*/  STL [R1+0x1540], R10 ;  /* 0x0015400a01007387 */ /* 0x000fe80000100800 */
[----:B------:R2:W-:Y:S01]  /*335e0*/  STL [R1+0x153c], R11 ;  /* 0x00153c0b01007387 */ /* 0x0005e20000100800 */
[----:B0-----:R-:W-:-:S03]  /*335f0*/  IMAD R14, R18, 0x1d, RZ ;  /* 0x0000001d120e7824 */ /* 0x001fc600078e02ff */
[----:B------:R-:W-:Y:S01]  /*33600*/  STL [R1+0x1548], R12 ;  /* 0x0015480c01007387 */ /* 0x000fe20000100800 */
[----:B--2---:R-:W-:-:S03]  /*33610*/  IMAD.WIDE R10, R19, 0x2, R60 ;  /* 0x00000002130a7825 */ /* 0x004fc600078e023c */
[----:B------:R0:W-:Y:S04]  /*33620*/  STL [R1+0x1544], R13 ;  /* 0x0015440d01007387 */ /* 0x0001e80000100800 */
[----:B------:R-:W-:Y:S04]  /*33630*/  STL [R1+0x1550], R10 ;  /* 0x0015500a01007387 */ /* 0x000fe80000100800 */
[----:B------:R2:W-:Y:S01]  /*33640*/  STL [R1+0x154c], R11 ;  /* 0x00154c0b01007387 */ /* 0x0005e20000100800 */
[----:B0-----:R-:W-:-:S04]  /*33650*/  IMAD.WIDE R12, R19, 0x2, R8 ;  /* 0x00000002130c7825 */ /* 0x001fc800078e0208 */
[----:B------:R-:W-:Y:S01]  /*33660*/  IMAD R3, R18, 0x1c, RZ ;  /* 0x0000001c12037824 */ /* 0x000fe200078e02ff */
[----:B------:R-:W-:Y:S01]  /*33670*/  STL [R1+0x1558], R12 ;  /* 0x0015580c01007387 */ /* 0x000fe20000100800 */
[----:B--2---:R-:W-:-:S03]  /*33680*/  IMAD.WIDE R10, R14, 0x2, R60 ;  /* 0x000000020e0a7825 */ /* 0x004fc600078e023c */
[----:B------:R0:W-:Y:S01]  /*33690*/  STL [R1+0x1554], R13 ;  /* 0x0015540d01007387 */ /* 0x0001e20000100800 */
[----:B------:R-:W-:-:S03]  /*336a0*/  IMAD.WIDE R14, R14, 0x2, R8 ;  /* 0x000000020e0e7825 */ /* 0x000fc600078e0208 */
[----:B------:R-:W-:Y:S04]  /*336b0*/  STL [R1+0x1560], R10 ;  /* 0x0015600a01007387 */ /* 0x000fe80000100800 */
[----:B------:R2:W-:Y:S04]  /*336c0*/  STL [R1+0x155c], R11 ;  /* 0x00155c0b01007387 */ /* 0x0005e80000100800 */
[----:B------:R3:W-:Y:S01]  /*336d0*/  STL [R1+0x1568], R14 ;  /* 0x0015680e01007387 */ /* 0x0007e20000100800 */
[----:B0-----:R-:W-:-:S04]  /*336e0*/  IMAD.WIDE R12, R3, 0x2, R8 ;  /* 0x00000002030c7825 */ /* 0x001fc800078e0208 */
[----:B--2---:R-:W-:Y:S01]  /*336f0*/  IMAD.WIDE R10, R3, 0x2, R60 ;  /* 0x00000002030a7825 */ /* 0x004fe200078e023c */
[----:B------:R-:W-:Y:S03]  /*33700*/  STL [R1+0x1564], R15 ;  /* 0x0015640f01007387 */ /* 0x000fe60000100800 */
[C---:B---3--:R-:W-:Y:S01]  /*33710*/  IMAD R14, R18.reuse, 0x1b, RZ ;  /* 0x0000001b120e7824 */ /* 0x048fe200078e02ff */
[----:B------:R-:W-:Y:S04]  /*33720*/  STL [R1+0x1570], R10 ;  /* 0x0015700a01007387 */ /* 0x000fe80000100800 */
[----:B------:R0:W-:Y:S01]  /*33730*/  STL [R1+0x156c], R11 ;  /* 0x00156c0b01007387 */ /* 0x0001e20000100800 */
[----:B------:R-:W-:-:S03]  /*33740*/  IMAD R3, R18, 0x1a, RZ ;  /* 0x0000001a12037824 */ /* 0x000fc600078e02ff */
[----:B------:R-:W-:Y:S01]  /*33750*/  STL [R1+0x1578], R12 ;  /* 0x0015780c01007387 */ /* 0x000fe20000100800 */
[----:B0-----:R-:W-:-:S03]  /*33760*/  IMAD.WIDE R10, R14, 0x2, R60 ;  /* 0x000000020e0a7825 */ /* 0x001fc600078e023c */
        /* <DEDUP_REMOVED lines=67> */
[----:B------:R-:W-:-:S03]  /*33ba0*/  IMAD.SHL.U32 R3, R18, 0x10, RZ ;  /* 0x0000001012037824 */ /* 0x000fc600078e00ff */
        /* <DEDUP_REMOVED lines=104> */
[----:B------:R-:W-:Y:S01]  /*34230*/  STL [R1+0x1708], R14 ;  /* 0x0017080e01007387 */ /* 0x000fe20000100800 */
[----:B0-----:R-:W-:-:S03]  /*34240*/  IMAD.WIDE R12, R18, 0x2, R60 ;  /* 0x00000002120c7825 */ /* 0x001fc600078e023c */
[----:B------:R0:W-:Y:S01]  /*34250*/  STL [R1+0x1704], R15 ;  /* 0x0017040f01007387 */ /* 0x0001e20000100800 */
[----:B--2---:R-:W-:-:S05]  /*34260*/  IMAD.WIDE R10, R3, 0x2, R60 ;  /* 0x00000002030a7825 */ /* 0x004fca00078e023c */
[----:B------:R-:W-:Y:S01]  /*34270*/  STL [R1+0x1710], R10 ;  /* 0x0017100a01007387 */ /* 0x000fe20000100800 */
[----:B0-----:R-:W-:-:S03]  /*34280*/  IMAD.WIDE R14, R3, 0x2, R8 ;  /* 0x00000002030e7825 */ /* 0x001fc600078e0208 */
[----:B------:R-:W-:Y:S01]  /*34290*/  STL [R1+0x170c], R11 ;  /* 0x00170c0b01007387 */ /* 0x000fe20000100800 */
[----:B------:R-:W-:-:S03]  /*342a0*/  IMAD.WIDE R8, R18, 0x2, R8 ;  /* 0x0000000212087825 */ /* 0x000fc600078e0208 */
[----:B------:R-:W-:Y:S04]  /*342b0*/  STL [R1+0x1718], R14 ;  /* 0x0017180e01007387 */ /* 0x000fe80000100800 */
[----:B------:R-:W-:Y:S04]  /*342c0*/  STL [R1+0x1714], R15 ;  /* 0x0017140f01007387 */ /* 0x000fe80000100800 */
[----:B------:R-:W-:Y:S04]  /*342d0*/  STL [R1+0x1720], R12 ;  /* 0x0017200c01007387 */ /* 0x000fe80000100800 */
[----:B------:R-:W-:Y:S04]  /*342e0*/  STL [R1+0x171c], R13 ;  /* 0x00171c0d01007387 */ /* 0x000fe80000100800 */
[----:B------:R-:W-:Y:S04]  /*342f0*/  STL [R1+0x1728], R8 ;  /* 0x0017280801007387 */ /* 0x000fe80000100800 */
[----:B------:R0:W-:Y:S04]  /*34300*/  STL [R1+0x1724], R9 ;  /* 0x0017240901007387 */ /* 0x0001e80000100800 */
        /* <DEDUP_REMOVED lines=882> */
[----:B------:R-:W2:Y:S03]  /*37a30*/  S2R R19, SR_TID.X ;  /* 0x0000000000137919 */ /* 0x000ea60000002100 */
        /* <DEDUP_REMOVED lines=18> */
[----:B--2---:R-:W-:Y:S01]  /*37b60*/  LOP3.LUT R19, R19, 0x1f, RZ, 0xc0, !PT ;  /* 0x0000001f13137812 */ /* 0x004fe200078ec0ff */
[----:B------:R-:W-:Y:S01]  /*37b70*/  IMAD.SHL.U32 R7, R18, 0x20, RZ ;  /* 0x0000002012077824 */ /* 0x000fe200078e00ff */
[----:B------:R-:W-:-:S02]  /*37b80*/  USHF.R.S32.HI UR7, URZ, 0x1f, UR4 ;  /* 0x0000001fff077899 */ /* 0x000fc40008011404 */
[----:B------:R-:W-:Y:S01]  /*37b90*/  USHF.L.U32 UR6, UR6, 0x5, URZ ;  /* 0x0000000506067899 */ /* 0x000fe200080006ff */
[----:B------:R-:W-:Y:S01]  /*37ba0*/  IMAD.SHL.U32 R3, R19, 0x2, RZ ;  /* 0x0000000213037824 */ /* 0x000fe200078e00ff */
[----:B------:R-:W-:Y:S01]  /*37bb0*/  SHF.R.S32.HI R4, RZ, 0x1f, R7 ;  /* 0x0000001fff047819 */ /* 0x000fe20000011407 */
[----:B------:R-:W-:Y:S02]  /*37bc0*/  ULEA.HI UR7, UR7, UR4, URZ, 0x5 ;  /* 0x0000000407077291 */ /* 0x000fe4000f8f28ff */
[----:B------:R-:W-:Y:S02]  /*37bd0*/  USHF.R.S32.HI UR4, URZ, 0x1f, UR6 ;  /* 0x0000001fff047899 */ /* 0x000fe40008011406 */
[----:B------:R-:W-:Y:S01]  /*37be0*/  USHF.L.U32 UR8, UR6, 0x1, URZ ;  /* 0x0000000106087899 */ /* 0x000fe200080006ff */
[----:B------:R-:W-:Y:S01]  /*37bf0*/  SHF.L.U64.HI R4, R7, 0x1, R4 ;  /* 0x0000000107047819 */ /* 0x000fe20000010204 */
[----:B------:R-:W-:Y:S01]  /*37c00*/  USHF.R.S32.HI UR7, URZ, 0x5, UR7 ;  /* 0x00000005ff077899 */ /* 0x000fe20008011407 */
[----:B------:R1:W-:Y:S01]  /*37c10*/  STL [R1+0x5ec], RZ ;  /* 0x0005ecff01007387 */ /* 0x0003e20000100800 */
[C---:B0-----:R-:W-:Y:S01]  /*37c20*/  LOP3.LUT R9, R3.reuse, 0x10, RZ, 0x3c, !PT ;  /* 0x0000001003097812 */ /* 0x041fe200078e3cff */
[----:B------:R-:W-:Y:S01]  /*37c30*/  USHF.L.U64.HI UR4, UR6, 0x1, UR4 ;  /* 0x0000000106047899 */ /* 0x000fe20008010204 */
[C---:B------:R-:W-:Y:S01]  /*37c40*/  LOP3.LUT R7, R3.reuse, 0x30, RZ, 0x3c, !PT ;  /* 0x0000003003077812 */ /* 0x040fe200078e3cff */
[----:B------:R1:W-:Y:S01]  /*37c50*/  STL [R1+0x5d0], RZ ;  /* 0x0005d0ff01007387 */ /* 0x0003e20000100800 */
[----:B------:R-:W-:-:S03]  /*37c60*/  LOP3.LUT R8, R3, 0x20, RZ, 0x3c, !PT ;  /* 0x0000002003087812 */ /* 0x000fc600078e3cff */
        /* <DEDUP_REMOVED lines=77> */
[----:B0-----:R-:W-:-:S02]  /*38140*/  IMAD.SHL.U32 R20, R18, 0x2, RZ ;  /* 0x0000000212147824 */ /* 0x001fc400078e00ff */
[C---:B------:R-:W-:Y:S01]  /*38150*/  IMAD.SHL.U32 R19, R18.reuse, 0x40, RZ ;  /* 0x0000004012137824 */ /* 0x040fe200078e00ff */
[----:B------:R1:W-:Y:S01]  /*38160*/  STL [R1+0x4a4], RZ ;  /* 0x0004a4ff01007387 */ /* 0x0003e20000100800 */
[----:B------:R-:W-:-:S03]  /*38170*/  LOP3.LUT R18, R18, 0x7, RZ, 0xc0, !PT ;  /* 0x0000000712127812 */ /* 0x000fc600078ec0ff */
[----:B------:R1:W-:Y:S02]  /*38180*/  STL [R1+0x4a8], RZ ;  /* 0x0004a8ff01007387 */ /* 0x0003e40000100800 */
[----:B------:R-:W-:Y:S02]  /*38190*/  IMAD R18, R18, 0x90, RZ ;  /* 0x0000009012127824 */ /* 0x000fe400078e02ff */
[----:B------:R1:W-:Y:S03]  /*381a0*/  STL [R1+0x4ac], RZ ;  /* 0x0004acff01007387 */ /* 0x0003e60000100800 */
[----:B------:R-:W-:Y:S01]  /*381b0*/  LOP3.LUT R18, R18, 0x10, R20, 0x78, !PT ;  /* 0x0000001012127812 */ /* 0x000fe200078e7814 */
[----:B------:R1:W-:Y:S03]  /*381c0*/  STL [R1+0x490], RZ ;  /* 0x000490ff01007387 */ /* 0x0003e60000100800 */
[----:B------:R-:W-:Y:S01]  /*381d0*/  LOP3.LUT R18, R18, 0x400, R19, 0xf8, !PT ;  /* 0x0000040012127812 */ /* 0x000fe200078ef813 */
[----:B------:R1:W-:Y:S03]  /*381e0*/  STL [R1+0x494], RZ ;  /* 0x000494ff01007387 */ /* 0x0003e60000100800 */
[C---:B------:R-:W-:Y:S01]  /*381f0*/  LOP3.LUT R9, R18.reuse, 0x20, RZ, 0x3c, !PT ;  /* 0x0000002012097812 */ /* 0x040fe200078e3cff */
[----:B------:R1:W-:Y:S01]  /*38200*/  STL [R1+0x498], RZ ;  /* 0x000498ff01007387 */ /* 0x0003e20000100800 */
[----:B------:R-:W-:-:S02]  /*38210*/  LOP3.LUT R7, R18, 0x60, RZ, 0x3c, !PT ;  /* 0x0000006012077812 */ /* 0x000fc400078e3cff */
[----:B------:R-:W-:Y:S01]  /*38220*/  LOP3.LUT R8, R18, 0x40, RZ, 0x3c, !PT ;  /* 0x0000004012087812 */ /* 0x000fe200078e3cff */
        /* <DEDUP_REMOVED lines=41> */
[----:B------:R1:W-:Y:S04]  /*384c0*/  STL [R1+0x2730], R9 ;  /* 0x0027300901007387 */ /* 0x0003e80000100800 */
[----:B------:R1:W-:Y:S04]  /*384d0*/  STL [R1+0x2728], R7 ;  /* 0x0027280701007387 */ /* 0x0003e80000100800 */
[----:B------:R1:W-:Y:S02]  /*384e0*/  STL [R1+0x272c], R8 ;  /* 0x00272c0801007387 */ /* 0x0003e40000100800 */
.L_x_1:
[----:B0-----:R0:W-:Y:S01]  /*384f0*/  STL [R1+0x447c], R60 ;  /* 0x00447c3c01007387 */ /* 0x0011e20000100800 */
[----:B-1----:R-:W1:Y:S03]  /*38500*/  LDC R7, c[0x0][0x3a0] ;  /* 0x0000e800ff077b82 */ /* 0x002e660000000800 */
[----:B-----5:R-:W2:Y:S04]  /*38510*/  LDL R9, [R1+0x1530] ;  /* 0x0015300001097983 */ /* 0x020ea80000100800 */
[----:B------:R-:W2:Y:S04]  /*38520*/  LDL R8, [R1+0x1534] ;  /* 0x0015340001087983 */ /* 0x000ea80000100800 */
[----:B0-----:R-:W1:Y:S04]  /*38530*/  LDL R60, [R1+0x1528] ;  /* 0x00152800013c7983 */ /* 0x001e680000100800 */
[----:B------:R0:W-:Y:S04]  /*38540*/  STL [R1+0x4478], R61 ;  /* 0x0044783d01007387 */ /* 0x0001e80000100800 */
[----:B------:R-:W-:Y:S04]  /*38550*/  STL [R1+0x4310], R59 ;  /* 0x0043103b01007387 */ /* 0x000fe80000100800 */
        /* <DEDUP_REMOVED lines=143> */
[----:B------:R-:W-:Y:S01]  /*38e50*/  STL [R1+0x3ce0], R4 ;  /* 0x003ce00401007387 */ /* 0x000fe20000100800 */
[----:B-1----:R-:W-:-:S03]  /*38e60*/  IMAD R7, R60, -0x20, R7 ;  /* 0xffffffe03c077824 */ /* 0x002fc600078e0207 */
[----:B------:R-:W-:Y:S04]  /*38e70*/  STL [R1+0x3ce4], R4 ;  /* 0x003ce40401007387 */ /* 0x000fe80000100800 */
[----:B------:R-:W-:Y:S04]  /*38e80*/  STL [R1+0x3ce8], R4 ;  /* 0x003ce80401007387 */ /* 0x000fe80000100800 */
[----:B------:R-:W-:Y:S04]  /*38e90*/  STL [R1+0x3cec], R4 ;  /* 0x003cec0401007387 */ /* 0x000fe80000100800 */
[----:B------:R-:W-:Y:S04]  /*38ea0*/  STL [R1+0x3cf0], R4 ;  /* 0x003cf00401007387 */ /* 0x000fe80000100800 */
[----:B------:R-:W-:Y:S01]  /*38eb0*/  STL [R1+0x3cf4], R4 ;  /* 0x003cf40401007387 */ /* 0x000fe20000100800 */
[----:B------:R-:W-:-:S03]  /*38ec0*/  ISETP.GT.AND P0, PT, R7, RZ, PT ;  /* 0x000000ff0700720c */ /* 0x000fc60003f04270 */
[----:B------:R-:W-:Y:S04]  /*38ed0*/  STL [R1+0x3cf8], R4 ;  /* 0x003cf80401007387 */ /* 0x000fe80000100800 */
[----:B------:R-:W-:Y:S04]  /*38ee0*/  STL [R1+0x3cfc], R4 ;  /* 0x003cfc0401007387 */ /* 0x000fe80000100800 */
[----:B------:R-:W-:Y:S04]  /*38ef0*/  STL [R1+0x3d00], R4 ;  /* 0x003d000401007387 */ /* 0x000fe80000100800 */
[----:B------:R-:W-:Y:S04]  /*38f00*/  STL [R1+0x3d04], R4 ;  /* 0x003d040401007387 */ /* 0x000fe80000100800 */
[----:B------:R-:W-:Y:S04]  /*38f10*/  STL [R1+0x3d08], R4 ;  /* 0x003d080401007387 */ /* 0x000fe80000100800 */
[----:B------:R-:W-:Y:S04]  /*38f20*/  STL [R1+0x3d0c], R4 ;  /* 0x003d0c0401007387 */ /* 0x000fe80000100800 */
[----:B------:R-:W-:Y:S01]  /*38f30*/  STL [R1+0x3d10], R4 ;  /* 0x003d100401007387 */ /* 0x000fe20000100800 */
[----:B0-----:R-:W-:-:S03]  /*38f40*/  PRMT R61, RZ, 0x7610, R61 ;  /* 0x00007610ff3d7816 */ /* 0x001fc6000000003d */
        /* <DEDUP_REMOVED lines=10> */
[----:B--2---:R-:W2:Y:S04]  /*38ff0*/  @P0 LDG.E.U16 R61, desc[UR76][R8.64] ;  /* 0x0000004c083d0981 */ /* 0x004ea8000c1e1500 */
        /* <DEDUP_REMOVED lines=182> */
[----:B-----5:R-:W-:Y:S04]  /*39b60*/  STL [R1+0x3c50], R2 ;  /* 0x003c500201007387 */ /* 0x020fe80000100800 */
        /* <DEDUP_REMOVED lines=115> */
[----:B------:R-:W3:Y:S04]  /*3a2a0*/  LDL.LU R60, [R1+0x447c] ;  /* 0x00447c00013c7983 */ /* 0x000ee80000300800 */
[----:B--2---:R0:W-:Y:S04]  /*3a2b0*/  STL [R1+0x24c], R61 ;  /* 0x00024c3d01007387 */ /* 0x0041e80000100800 */
[----:B0-----:R-:W2:Y:S01]  /*3a2c0*/  LDL.LU R61, [R1+0x4478] ;  /* 0x00447800013d7983 */ /* 0x001ea20000300800 */
[----:B------:R-:W-:Y:S01]  /*3a2d0*/  PRMT R59, RZ, 0x7610, R59 ;  /* 0x00007610ff3b7816 */ /* 0x000fe2000000003b */
[----:B---3--:R-:W-:-:S02]  /*3a2e0*/  @P0 IMAD.MOV.U32 R8, RZ, RZ, R60 ;  /* 0x000000ffff080224 */ /* 0x008fc400078e003c */
[----:B--2---:R-:W-:-:S05]  /*3a2f0*/  @P0 IMAD.MOV.U32 R9, RZ, RZ, R61 ;  /* 0x000000ffff090224 */ /* 0x004fca00078e003d */
[----:B------:R-:W2:Y:S04]  /*3a300*/  @P0 LDG.E.U16 R59, desc[UR76][R8.64] ;  /* 0x0000004c083b0981 */ /* 0x000ea8000c1e1500 */
[----:B------:R-:W-:Y:S04]  /*3a310*/  STL [R1+0x27d0], R60 ;  /* 0x0027d03c01007387 */ /* 0x000fe80000100800 */
[----:B------:R-:W-:Y:S01]  /*3a320*/  STL [R1+0x27a8], R61 ;  /* 0x0027a83d01007387 */ /* 0x000fe20000100800 */
[----:B------:R-:W-:-:S03]  /*3a330*/  ISETP.GT.AND P1, PT, R7, 0x1, PT ;  /* 0x000000010700780c */ /* 0x000fc60003f24270 */
[----:B--2---:R0:W-:Y:S04]  /*3a340*/  STL [R1+0x248], R59 ;  /* 0x0002483b01007387 */ /* 0x0041e80000100800 */
[----:B0-----:R-:W2:Y:S04]  /*3a350*/  LDL.LU R59, [R1+0x4474] ;  /* 0x00447400013b7983 */ /* 0x001ea80000300800 */
[----:B------:R-:W3:Y:S04]  /*3a360*/  LDL R8, [R1+0x1724] ;  /* 0x0017240001087983 */ /* 0x000ee80000100800 */
[----:B------:R-:W3:Y:S01]  /*3a370*/  LDL R9, [R1+0x1728] ;  /* 0x0017280001097983 */ /* 0x000ee20000100800 */
[----:B------:R-:W-:-:S02]  /*3a380*/  PRMT R58, RZ, 0x7610, R58 ;  /* 0x00007610ff3a7816 */ /* 0x000fc4000000003a */
[----:B---3--:R-:W-:-:S04]  /*3a390*/  @P1 LOP3.LUT R9, R9, R8, RZ, 0x3c, !PT ;  /* 0x0000000809091212 */ /* 0x008fc800078e3cff */
[----:B------:R-:W-:-:S04]  /*3a3a0*/  @P1 LOP3.LUT R8, R9, R8, RZ, 0x3c, !PT ;  /* 0x0000000809081212 */ /* 0x000fc800078e3cff */
[----:B------:R-:W-:-:S05]  /*3a3b0*/  @P1 LOP3.LUT R9, R9, R8, RZ, 0x3c, !PT ;  /* 0x0000000809091212 */ /* 0x000fca00078e3cff */
[----:B------:R-:W3:Y:S04]  /*3a3c0*/  @P1 LDG.E.U16 R58, desc[UR76][R8.64] ;  /* 0x0000004c083a1981 */ /* 0x000ee8000c1e1500 */
[----:B---3--:R0:W-:Y:S04]  /*3a3d0*/  STL [R1+0x244], R58 ;  /* 0x0002443a01007387 */ /* 0x0081e80000100800 */
[----:B0-----:R-:W3:Y:S04]  /*3a3e0*/  LDL.LU R58, [R1+0x4470] ;  /* 0x00447000013a7983 */ /* 0x001ee80000300800 */
[----:B------:R-:W4:Y:S04]  /*3a3f0*/  LDL R8, [R1+0x171c] ;  /* 0x00171c0001087983 */ /* 0x000f280000100800 */
[----:B------:R-:W4:Y:S01]  /*3a400*/  LDL R9, [R1+0x1720] ;  /* 0x0017200001097983 */ /* 0x000f220000100800 */
[----:B--2---:R-:W-:-:S02]  /*3a410*/  PRMT R59, RZ, 0x7610, R59 ;  /* 0x00007610ff3b7816 */ /* 0x004fc4000000003b */
[----:B----4-:R-:W-:-:S04]  /*3a420*/  @P1 LOP3.LUT R9, R9, R8, RZ, 0x3c, !PT ;  /* 0x0000000809091212 */ /* 0x010fc800078e3cff */
[----:B------:R-:W-:-:S04]  /*3a430*/  @P1 LOP3.LUT R8, R9, R8, RZ, 0x3c, !PT ;  /* 0x0000000809081212 */ /* 0x000fc800078e3cff */
[----:B------:R-:W-:-:S05]  /*3a440*/  @P1 LOP3.LUT R9, R9, R8, RZ, 0x3c, !PT ;  /* 0x0000000809091212 */ /* 0x000fca00078e3cff */
[----:B------:R-:W2:Y:S01]  /*3a450*/  @P1 LDG.E.U16 R59, desc[UR76][R8.64] ;  /* 0x0000004c083b1981 */ /* 0x000ea2000c1e1500 */
[----:B------:R-:W-:-:S03]  /*3a460*/  ISETP.GT.AND P2, PT, R7, 0x2, PT ;  /* 0x000000020700780c */ /* 0x000fc60003f44270 */
[----:B--2---:R0:W-:Y:S04]  /*3a470*/  STL [R1+0x240], R59 ;  /* 0x0002403b01007387 */ /* 0x0041e80000100800 */
[----:B0-----:R-:W2:Y:S04]  /*3a480*/  LDL.LU R59, [R1+0x446c] ;  /* 0x00446c00013b7983 */ /* 0x001ea80000300800 */
[----:B------:R-:W4:Y:S04]  /*3a490*/  LDL R8, [R1+0x1714] ;  /* 0x0017140001087983 */ /* 0x000f280000100800 */
[----:B------:R-:W4:Y:S01]  /*3a4a0*/  LDL R9, [R1+0x1718] ;  /* 0x0017180001097983 */ /* 0x000f220000100800 */
[----:B---3--:R-:W-:-:S02]  /*3a4b0*/  PRMT R58, RZ, 0x7610, R58 ;  /* 0x00007610ff3a7816 */ /* 0x008fc4000000003a */
[----:B----4-:R-:W-:-:S04]  /*3a4c0*/  @P2 LOP3.LUT R9, R9, R8, RZ, 0x3c, !PT ;  /* 0x0000000809092212 */ /* 0x010fc800078e3cff */
        /* <DEDUP_REMOVED lines=416> */
[----:B------:R-:W-:-:S02]  /*3bed0*/  PRMT R2, RZ, 0x7610, R2 ;  /* 0x00007610ff027816 */ /* 0x000fc40000000002 */
[----:B----4-:R-:W-:-:S04]  /*3bee0*/  @P0 LOP3.LUT R9, R9, R8, RZ, 0x3c, !PT ;  /* 0x0000000809090212 */ /* 0x010fc800078e3cff */
[----:B------:R-:W-:-:S04]  /*3bef0*/  @P0 LOP3.LUT R8, R9, R8, RZ, 0x3c, !PT ;  /* 0x0000000809080212 */ /* 0x000fc800078e3cff */
[----:B------:R-:W-:-:S05]  /*3bf00*/  @P0 LOP3.LUT R9, R9, R8, RZ, 0x3c, !PT ;  /* 0x0000000809090212 */ /* 0x000fca00078e3cff */
[----:B------:R0:W4:Y:S04]  /*3bf10*/  @P0 LDG.E.U16 R2, desc[UR76][R8.64] ;  /* 0x0000004c08020981 */ /* 0x000128000c1e1500 */
[----:B------:R-:W0:Y:S04]  /*3bf20*/  LDL R8, [R1+0x15ac] ;  /* 0x0015ac0001087983 */ /* 0x000e280000100800 */
[----:B------:R-:W0:Y:S01]  /*3bf30*/  LDL R9, [R1+0x15b0] ;  /* 0x0015b00001097983 */ /* 0x000e220000100800 */
[----:B---3--:R-:W-:Y:S02]  /*3bf40*/  PRMT R58, RZ, 0x7610, R58 ;  /* 0x00007610ff3a7816 */ /* 0x008fe4000000003a */
[----:B0-----:R-:W-:-:S04]  /*3bf50*/  @P0 LOP3.LUT R9, R9, R8, RZ, 0x3c, !PT ;  /* 0x0000000809090212 */ /* 0x001fc800078e3cff */
[----:B------:R-:W-:-:S04]  /*3bf60*/  @P0 LOP3.LUT R8, R9, R8, RZ, 0x3c, !PT ;  /* 0x0000000809080212 */ /* 0x000fc800078e3cff */
[----:B------:R-:W-:-:S05]  /*3bf70*/  @P0 LOP3.LUT R9, R9, R8, RZ, 0x3c, !PT ;  /* 0x0000000809090212 */ /* 0x000fca00078e3cff */
[----:B------:R-:W3:Y:S01]  /*3bf80*/  @P0 LDG.E.U16 R58, desc[UR76][R8.64] ;  /* 0x0000004c083a0981 */ /* 0x000ee2000c1e1500 */
[----:B------:R-:W-:-:S03]  /*3bf90*/  ISETP.GT.AND P1, PT, R7, 0x19, PT ;  /* 0x000000190700780c */ /* 0x000fc60003f24270 */
[----:B---3--:R0:W-:Y:S04]  /*3bfa0*/  STL [R1+0x188], R58 ;  /* 0x0001883a01007387 */ /* 0x0081e80000100800 */
[----:B0-----:R-:W3:Y:S04]  /*3bfb0*/  LDL.LU R58, [R1+0x43b8] ;  /* 0x0043b800013a7983 */ /* 0x001ee80000300800 */
[----:B------:R-:W3:Y:S04]  /*3bfc0*/  LDL R8, [R1+0x15a4] ;  /* 0x0015a40001087983 */ /* 0x000ee80000100800 */
[----:B------:R-:W3:Y:S01]  /*3bfd0*/  LDL R9, [R1+0x15a8] ;  /* 0x0015a80001097983 */ /* 0x000ee20000100800 */
[----:B--2---:R-:W-:-:S02]  /*3bfe0*/  PRMT R59, RZ, 0x7610, R59 ;  /* 0x00007610ff3b7816 */ /* 0x004fc4000000003b */
[----:B---3--:R-:W-:-:S04]  /*3bff0*/  @P1 LOP3.LUT R9, R9, R8, RZ, 0x3c, !PT ;  /* 0x0000000809091212 */ /* 0x008fc800078e3cff */
[----:B------:R-:W-:-:S04]  /*3c000*/  @P1 LOP3.LUT R8, R9, R8, RZ, 0x3c, !PT ;  /* 0x0000000809081212 */ /* 0x000fc800078e3cff */
[----:B------:R-:W-:-:S05]  /*3c010*/  @P1 LOP3.LUT R9, R9, R8, RZ, 0x3c, !PT ;  /* 0x0000000809091212 */ /* 0x000fca00078e3cff */
[----:B------:R-:W2:Y:S04]  /*3c020*/  @P1 LDG.E.U16 R59, desc[UR76][R8.64] ;  /* 0x0000004c083b1981 */ /* 0x000ea8000c1e1500 */
        /* <DEDUP_REMOVED lines=9> */
[----:B------:R-:W2:Y:S04]  /*3c0c0*/  LDL R8, [R1+0x1594] ;  /* 0x0015940001087983 */ /* 0x000ea80000100800 */
[----:B------:R-:W2:Y:S01]  /*3c0d0*/  LDL R9, [R1+0x1598] ;  /* 0x0015980001097983 */ /* 0x000ea20000100800 */
[----:B------:R-:W-:Y:S02]  /*3c0e0*/  ISETP.GT.AND P0, PT, R7, 0x1a, PT ;  /* 0x0000001a0700780c */ /* 0x000fe40003f04270 */
[----:B------:R-:W-:Y:S01]  /*3c0f0*/  PRMT R61, RZ, 0x7610, R61 ;  /* 0x00007610ff3d7816 */ /* 0x000fe2000000003d */
[----:B---3--:R0:W-:Y:S02]  /*3c100*/  STL [R1+0x180], R0 ;  /* 0x0001800001007387 */ /* 0x0081e40000100800 */
[----:B0-----:R-:W0:Y:S08]  /*3c110*/  S2R R0, SR_TID.X ;  /* 0x0000000000007919 */ /* 0x001e300000002100 */
[----:B--2---:R-:W-:-:S04]  /*3c120*/  @P0 LOP3.LUT R9, R9, R8, RZ, 0x3c, !PT ;  /* 0x0000000809090212 */ /* 0x004fc800078e3cff */
[----:B------:R-:W-:-:S04]  /*3c130*/  @P0 LOP3.LUT R8, R9, R8, RZ, 0x3c, !PT ;  /* 0x0000000809080212 */ /* 0x000fc800078e3cff */
[----:B------:R-:W-:-:S05]  /*3c140*/  @P0 LOP3.LUT R9, R9, R8, RZ, 0x3c, !PT ;  /* 0x0000000809090212 */ /* 0x000fca00078e3cff */
[----:B------:R1:W2:Y:S01]  /*3c150*/  @P0 LDG.E.U16 R61, desc[UR76][R8.64] ;  /* 0x0000004c083d0981 */ /* 0x0002a2000c1e1500 */
[----:B0-----:R-:W-:-:S04]  /*3c160*/  LOP3.LUT R0, R0, 0x1f, RZ, 0xc0, !PT ;  /* 0x0000001f00007812 */ /* 0x001fc800078ec0ff */
[----:B------:R-:W-:Y:S02]  /*3c170*/  ISETP.GE.AND P6, PT, R0, R7, PT ;  /* 0x000000070000720c */ /* 0x000fe40003fc6270 */
[----:B------:R-:W3:Y:S04]  /*3c180*/  LDL.LU R0, [R1+0x2708] ;  /* 0x0027080001007983 */ /* 0x000ee80000300800 */
[----:B------:R-:W1:Y:S04]  /*3c190*/  LDL R8, [R1+0x158c] ;  /* 0x00158c0001087983 */ /* 0x000e680000100800 */
[----:B------:R-:W1:Y:S01]  /*3c1a0*/  LDL R9, [R1+0x1590] ;  /* 0x0015900001097983 */ /* 0x000e620000100800 */
[----:B------:R-:W-:-:S02]  /*3c1b0*/  PRMT R58, RZ, 0x7610, R58 ;  /* 0x00007610ff3a7816 */ /* 0x000fc4000000003a */
[----:B-1----:R-:W-:-:S04]  /*3c1c0*/  @P0 LOP3.LUT R9, R9, R8, RZ, 0x3c, !PT ;  /* 0x0000000809090212 */ /* 0x002fc800078e3cff */
[----:B------:R-:W-:-:S04]  /*3c1d0*/  @P0 LOP3.LUT R8, R9, R8, RZ, 0x3c, !PT ;  /* 0x0000000809080212 */ /* 0x000fc800078e3cff */
[----:B------:R-:W-:-:S05]  /*3c1e0*/  @P0 LOP3.LUT R9, R9, R8, RZ, 0x3c, !PT ;  /* 0x0000000809090212 */ /* 0x000fca00078e3cff */
[----:B------:R-:W3:Y:S04]  /*3c1f0*/  @P0 LDG.E.U16 R58, desc[UR76][R8.64] ;  /* 0x0000004c083a0981 */ /* 0x000ee8000c1e1500 */
[----:B--2---:R-:W-:Y:S01]  /*3c200*/  STL [R1+0x4244], R61 ;  /* 0x0042443d01007387 */ /* 0x004fe20000100800 */
[----:B------:R-:W-:-:S03]  /*3c210*/  ISETP.GT.AND P1, PT, R7, 0x1b, PT ;  /* 0x0000001b0700780c */ /* 0x000fc60003f24270 */
[----:B---3--:R0:W-:Y:S04]  /*3c220*/  STL [R1+0x178], R58 ;  /* 0x0001783a01007387 */ /* 0x0081e80000100800 */
        /* <DEDUP_REMOVED lines=16> */
[----:B------:R-:W2:Y:S01]  /*3c330*/  @P1 LDG.E.U16 R58, desc[UR76][R8.64] ;  /* 0x0000004c083a1981 */ /* 0x000ea2000c1e1500 */
        /* <DEDUP_REMOVED lines=31> */
[----:B------:R-:W2:Y:S04]  /*3c530*/  LDL R8, [R1+0x155c] ;  /* 0x00155c0001087983 */ /* 0x000ea80000100800 */
[----:B------:R-:W2:Y:S01]  /*3c540*/  LDL R9, [R1+0x1560] ;  /* 0x0015600001097983 */ /* 0x000ea20000100800 */
[----:B------:R-:W-:-:S02]  /*3c550*/  PRMT R61, RZ, 0x7610, R61 ;  /* 0x00007610ff3d7816 */ /* 0x000fc4000000003d */
[----:B--2---:R-:W-:-:S04]  /*3c560*/  @P3 LOP3.LUT R9, R9, R8, RZ, 0x3c, !PT ;  /* 0x0000000809093212 */ /* 0x004fc800078e3cff */
[----:B------:R-:W-:-:S04]  /*3c570*/  @P3 LOP3.LUT R8, R9, R8, RZ, 0x3c, !PT ;  /* 0x0000000809083212 */ /* 0x000fc800078e3cff */
[----:B------:R-:W-:-:S05]  /*3c580*/  @P3 LOP3.LUT R9, R9, R8, RZ, 0x3c, !PT ;  /* 0x0000000809093212 */ /* 0x000fca00078e3cff */
[----:B------:R0:W2:Y:S04]  /*3c590*/  @P3 LDG.E.U16 R61, desc[UR76][R8.64] ;  /* 0x0000004c083d3981 */ /* 0x0000a8000c1e1500 */
[----:B------:R-:W0:Y:S04]  /*3c5a0*/  LDL R8, [R1+0x1554] ;  /* 0x0015540001087983 */ /* 0x000e280000100800 */
[----:B------:R-:W0:Y:S01]  /*3c5b0*/  LDL R9, [R1+0x1558] ;  /* 0x0015580001097983 */ /* 0x000e220000100800 */
[----:B------:R-:W-:Y:S02]  /*3c5c0*/  ISETP.GT.AND P4, PT, R7, 0x1e, PT ;  /* 0x0000001e0700780c */ /* 0x000fe40003f84270 */
[----:B---3--:R-:W-:-:S11]  /*3c5d0*/  PRMT R59, RZ, 0x7610, R59 ;  /* 0x00007610ff3b7816 */ /* 0x008fd6000000003b */
[----:B0-----:R-:W-:-:S04]  /*3c5e0*/  @P4 LOP3.LUT R9, R9, R8, RZ, 0x3c, !PT ;  /* 0x0000000809094212 */ /* 0x001fc800078e3cff */
        /* <DEDUP_REMOVED lines=11> */
[----:B------:R-:W2:Y:S01]  /*3c6a0*/  @P4 LDG.E.U16 R57, desc[UR76][R8.64] ;  /* 0x0000004c08394981 */ /* 0x000ea2000c1e1500 */
[----:B------:R-:W-:-:S03]  /*3c6b0*/  ISETP.GT.AND P5, PT, R7, 0x1f, PT ;  /* 0x0000001f0700780c */ /* 0x000fc60003fa4270 */
[----:B--2---:R0:W-:Y:S04]  /*3c6c0*/  STL [R1+0x158], R57 ;  /* 0x0001583901007387 */ /* 0x0041e80000100800 */
[----:B0-----:R-:W2:Y:S04]  /*3c6d0*/  LDL.LU R57, [R1+0x4394] ;  /* 0x0043940001397983 */ /* 0x001ea80000300800 */
[----:B------:R-:W2:Y:S04]  /*3c6e0*/  LDL R8, [R1+0x1544] ;  /* 0x0015440001087983 */ /* 0x000ea80000100800 */
[----:B------:R-:W2:Y:S01]  /*3c6f0*/  LDL R9, [R1+0x1548] ;  /* 0x0015480001097983 */ /* 0x000ea20000100800 */
[----:B------:R-:W-:-:S02]  /*3c700*/  PRMT R58, RZ, 0x7610, R58 ;  /* 0x00007610ff3a7816 */ /* 0x000fc4000000003a */
[----:B--2---:R-:W-:-:S04]  /*3c710*/  @P5 LOP3.LUT R9, R9, R8, RZ, 0x3c, !PT ;  /* 0x0000000809095212 */ /* 0x004fc800078e3cff */
[----:B------:R-:W-:-:S04]  /*3c720*/  @P5 LOP3.LUT R8, R9, R8, RZ, 0x3c, !PT ;  /* 0x0000000809085212 */ /* 0x000fc800078e3cff */
[----:B------:R-:W-:-:S05]  /*3c730*/  @P5 LOP3.LUT R9, R9, R8, RZ, 0x3c, !PT ;  /* 0x0000000809095212 */ /* 0x000fca00078e3cff */
[----:B------:R-:W2:Y:S04]  /*3c740*/  @P5 LDG.E.U16 R58, desc[UR76][R8.64] ;  /* 0x0000004c083a5981 */ /* 0x000ea8000c1e1500 */
[----:B--2---:R0:W-:Y:S04]  /*3c750*/  STL [R1+0x154], R58 ;  /* 0x0001543a01007387 */ /* 0x0041e80000100800 */
[----:B0-----:R-:W2:Y:S04]  /*3c760*/  LDL.LU R58, [R1+0x4390] ;  /* 0x00439000013a7983 */ /* 0x001ea80000300800 */
[----:B------:R-:W2:Y:S04]  /*3c770*/  LDL R8, [R1+0x153c] ;  /* 0x00153c0001087983 */ /* 0x000ea80000100800 */
[----:B------:R-:W2:Y:S01]  /*3c780*/  LDL R9, [R1+0x1540] ;  /* 0x0015400001097983 */ /* 0x000ea20000100800 */
[----:B---3--:R-:W-:-:S02]  /*3c790*/  PRMT R59, RZ, 0x7610, R59 ;  /* 0x00007610ff3b7816 */ /* 0x008fc4000000003b */
[----:B--2---:R-:W-:-:S04]  /*3c7a0*/  @P5 LOP3.LUT R9, R9, R8, RZ, 0x3c, !PT ;  /* 0x0000000809095212 */ /* 0x004fc800078e3cff */
[----:B------:R-:W-:-:S04]  /*3c7b0*/  @P5 LOP3.LUT R8, R9, R8, RZ, 0x3c, !PT ;  /* 0x0000000809085212 */ /* 0x000fc800078e3cff */
[----:B------:R-:W-:-:S05]  /*3c7c0*/  @P5 LOP3.LUT R9, R9, R8, RZ, 0x3c, !PT ;  /* 0x0000000809095212 */ /* 0x000fca00078e3cff */
[----:B------:R-:W2:Y:S01]  /*3c7d0*/  @P5 LDG.E.U16 R59, desc[UR76][R8.64] ;  /* 0x0000004c083b5981 */ /* 0x000ea2000c1e1500 */
[----:B------:R-:W-:Y:S01]  /*3c7e0*/  PRMT R57, RZ, 0x7610, R57 ;  /* 0x00007610ff397816 */ /* 0x000fe20000000039 */
[----:B------:R-:W-:Y:S06]  /*3c7f0*/  BAR.SYNC.DEFER_BLOCKING 0x0 ;  /* 0x0000000000007b1d */ /* 0x000fec0000010000 */
[----:B--2---:R0:W-:Y:S04]  /*3c800*/  STL [R1+0x150], R59 ;  /* 0x0001503b01007387 */ /* 0x0041e80000100800 */
[----:B0-----:R-:W2:Y:S04]  /*3c810*/  LDL.LU R59, [R1+0x438c] ;  /* 0x00438c00013b7983 */ /* 0x001ea80000300800 */
[----:B------:R-:W3:Y:S04]  /*3c820*/  LDL R8, [R1+0x1740] ;  /* 0x0017400001087983 */ /* 0x000ee80000100800 */
[----:B------:R-:W3:Y:S02]  /*3c830*/  LDL R9, [R1+0x266c] ;  /* 0x00266c0001097983 */ /* 0x000ee40000100800 */
[----:B---3--:R-:W-:-:S04]  /*3c840*/  @!P6 LOP3.LUT R9, R9, R8, RZ, 0x3c, !PT ;  /* 0x000000080909e212 */ /* 0x008fc800078e3cff */
[----:B------:R-:W-:-:S04]  /*3c850*/  @!P6 LOP3.LUT R8, R9, R8, RZ, 0x3c, !PT ;  /* 0x000000080908e212 */ /* 0x000fc800078e3cff */
[----:B------:R-:W-:-:S05]  /*3c860*/  @!P6 LOP3.LUT R9, R9, R8, RZ, 0x3c, !PT ;  /* 0x000000080909e212 */ /* 0x000fca00078e3cff */
[----:B------:R-:W3:Y:S04]  /*3c870*/  @!P6 LDG.E.U16 R57, desc[UR76][R8.64] ;  /* 0x0000004c0839e981 */ /* 0x000ee8000c1e1500 */
[----:B---3--:R0:W-:Y:S04]  /*3c880*/  STL [R1+0x14c], R57 ;  /* 0x00014c3901007387 */ /* 0x0081e80000100800 */
[----:B0-----:R-:W3:Y:S04]  /*3c890*/  LDL.LU R57, [R1+0x4388] ;  /* 0x0043880001397983 */ /* 0x001ee80000300800 */
[----:B------:R-:W2:Y:S04]  /*3c8a0*/  LDL R8, [R1+0x1538] ;  /* 0x0015380001087983 */ /* 0x000ea80000100800 */
[----:B------:R-:W2:Y:S01]  /*3c8b0*/  LDL R9, [R1+0x173c] ;  /* 0x00173c0001097983 */ /* 0x000ea20000100800 */
[----:B------:R-:W-:-:S02]  /*3c8c0*/  PRMT R58, RZ, 0x7610, R58 ;  /* 0x00007610ff3a7816 */ /* 0x000fc4000000003a */
[----:B--2---:R-:W-:-:S04]  /*3c8d0*/  @!P6 LOP3.LUT R9, R9, R8, RZ, 0x3c, !PT ;  /* 0x000000080909e212 */ /* 0x004fc800078e3cff */
[----:B------:R-:W-:-:S04]  /*3c8e0*/  @!P6 LOP3.LUT R8, R9, R8, RZ, 0x3c, !PT ;  /* 0x000000080908e212 */ /* 0x000fc800078e3cff */
[----:B------:R-:W-:-:S05]  /*3c8f0*/  @!P6 LOP3.LUT R9, R9, R8, RZ, 0x3c, !PT ;  /* 0x000000080909e212 */ /* 0x000fca00078e3cff */
[----:B------:R-:W2:Y:S04]  /*3c900*/  @!P6 LDG.E.U16 R58, desc[UR76][R8.64] ;  /* 0x0000004c083ae981 */ /* 0x000ea8000c1e1500 */
[----:B--2---:R0:W-:Y:S04]  /*3c910*/  STL [R1+0x148], R58 ;  /* 0x0001483a01007387 */ /* 0x0041e80000100800 */
[----:B0-----:R-:W2:Y:S04]  /*3c920*/  LDL.LU R58, [R1+0x4384] ;  /* 0x00438400013a7983 */ /* 0x001ea80000300800 */
        /* <DEDUP_REMOVED lines=272> */
[----:B---3--:R-:W-:-:S02]  /*3da30*/  PRMT R57, RZ, 0x7610, R57 ;  /* 0x00007610ff397816 */ /* 0x008fc40000000039 */
[----:B--2---:R-:W-:-:S04]  /*3da40*/  @!P6 LOP3.LUT R9, R9, R8, RZ, 0x3c, !PT ;  /* 0x000000080909e212 */ /* 0x004fc800078e3cff */
[----:B------:R-:W-:-:S04]  /*3da50*/  @!P6 LOP3.LUT R8, R9, R8, RZ, 0x3c, !PT ;  /* 0x000000080908e212 */ /* 0x000fc800078e3cff */
[----:B------:R-:W-:-:S05]  /*3da60*/  @!P6 LOP3.LUT R9, R9, R8, RZ, 0x3c, !PT ;  /* 0x000000080909e212 */ /* 0x000fca00078e3cff */
[----:B------:R-:W2:Y:S04]  /*3da70*/  @!P6 LDG.E.U16 R57, desc[UR76][R8.64] ;  /* 0x0000004c0839e981 */ /* 0x000ea8000c1e1500 */
[----:B--2---:R0:W-:Y:S04]  /*3da80*/  STL [R1+0xcc], R57 ;  /* 0x0000cc3901007387 */ /* 0x0041e80000100800 */
[----:B0-----:R-:W2:Y:S04]  /*3da90*/  LDL.LU R57, [R1+0x4308] ;  /* 0x0043080001397983 */ /* 0x001ea80000300800 */
[----:B------:R-:W3:Y:S04]  /*3daa0*/  LDL R8, [R1+0x227c] ;  /* 0x00227c0001087983 */ /* 0x000ee80000100800 */
[----:B------:R-:W3:Y:S01]  /*3dab0*/  LDL R9, [R1+0x2280] ;  /* 0x0022800001097983 */ /* 0x000ee20000100800 */
[----:B------:R-:W-:-:S02]  /*3dac0*/  PRMT R56, RZ, 0x7610, R56 ;  /* 0x00007610ff387816 */ /* 0x000fc40000000038 */
        /* <DEDUP_REMOVED lines=436> */
[----:B------:R-:W3:Y:S04]  /*3f610*/  LDL R8, [R1+0x1c44] ;  /* 0x001c440001087983 */ /* 0x000ee80000100800 */
[----:B------:R-:W3:Y:S01]  /*3f620*/  LDL R9, [R1+0x1c48] ;  /* 0x001c480001097983 */ /* 0x000ee20000100800 */
[----:B------:R-:W-:-:S03]  /*3f630*/  PRMT R6, RZ, 0x7610, R6 ;  /* 0x00007610ff067816 */ /* 0x000fc60000000006 */
[----:B--2---:R0:W-:Y:S01]  /*3f640*/  STL [R1+0x41d4], R4 ;  /* 0x0041d40401007387 */ /* 0x0041e20000100800 */
[----:B------:R-:W-:-:S03]  /*3f650*/  PRMT R5, RZ, 0x7610, R5 ;  /* 0x00007610ff057816 */ /* 0x000fc60000000005 */
[----:B0-----:R-:W2:Y:S01]  /*3f660*/  LDL R4, [R1+0x1bc8] ;  /* 0x001bc80001047983 */ /* 0x001ea20000100800 */
[----:B---3--:R-:W-:-:S04]  /*3f670*/  @!P6 LOP3.LUT R9, R9, R8, RZ, 0x3c, !PT ;  /* 0x000000080909e212 */ /* 0x008fc800078e3cff */
[----:B------:R-:W-:-:S04]  /*3f680*/  @!P6 LOP3.LUT R8, R9, R8, RZ, 0x3c, !PT ;  /* 0x000000080908e212 */ /* 0x000fc800078e3cff */
[----:B------:R-:W-:-:S05]  /*3f690*/  @!P6 LOP3.LUT R9, R9, R8, RZ, 0x3c, !PT ;  /* 0x000000080909e212 */ /* 0x000fca00078e3cff */
[----:B------:R-:W3:Y:S04]  /*3f6a0*/  @!P6 LDG.E.U16 R6, desc[UR76][R8.64] ;  /* 0x0000004c0806e981 */ /* 0x000ee8000c1e1500 */
[----:B------:R-:W2:Y:S04]  /*3f6b0*/  LDL R8, [R1+0x1c3c] ;  /* 0x001c3c0001087983 */ /* 0x000ea80000100800 */
[----:B------:R-:W2:Y:S04]  /*3f6c0*/  LDL R9, [R1+0x1c40] ;  /* 0x001c400001097983 */ /* 0x000ea80000100800 */
[----:B---3--:R0:W-:Y:S01]  /*3f6d0*/  STL [R1+0x41d8], R6 ;  /* 0x0041d80601007387 */ /* 0x0081e20000100800 */
[----:B------:R-:W-:-:S03]  /*3f6e0*/  PRMT R59, RZ, 0x7610, R59 ;  /* 0x00007610ff3b7816 */ /* 0x000fc6000000003b */
[----:B0-----:R-:W3:Y:S01]  /*3f6f0*/  LDL R6, [R1+0x1bc0] ;  /* 0x001bc00001067983 */ /* 0x001ee20000100800 */
[----:B--2---:R-:W-:-:S04]  /*3f700*/  @!P6 LOP3.LUT R9, R9, R8, RZ, 0x3c, !PT ;  /* 0x000000080909e212 */ /* 0x004fc800078e3cff */
[----:B------:R-:W-:-:S04]  /*3f710*/  @!P6 LOP3.LUT R8, R9, R8, RZ, 0x3c, !PT ;  /* 0x000000080908e212 */ /* 0x000fc800078e3cff */
[----:B------:R-:W-:-:S05]  /*3f720*/  @!P6 LOP3.LUT R9, R9, R8, RZ, 0x3c, !PT ;  /* 0x000000080909e212 */ /* 0x000fca00078e3cff */
[----:B------:R-:W2:Y:S04]  /*3f730*/  @!P6 LDG.E.U16 R5, desc[UR76][R8.64] ;  /* 0x0000004c0805e981 */ /* 0x000ea8000c1e1500 */
[----:B------:R-:W3:Y:S04]  /*3f740*/  LDL R8, [R1+0x1c04] ;  /* 0x001c040001087983 */ /* 0x000ee80000100800 */
[----:B------:R-:W3:Y:S04]  /*3f750*/  LDL R9, [R1+0x1c08] ;  /* 0x001c080001097983 */ /* 0x000ee80000100800 */
        /* <DEDUP_REMOVED lines=10> */
[----:B------:R-:W-:-:S02]  /*3f800*/  PRMT R57, RZ, 0x7610, R57 ;  /* 0x00007610ff397816 */ /* 0x000fc40000000039 */
[----:B------:R-:W-:Y:S01]  /*3f810*/  PRMT R56, RZ, 0x7610, R56 ;  /* 0x00007610ff387816 */ /* 0x000fe20000000038 */
[----:B0-----:R-:W3:Y:S01]  /*3f820*/  LDL R59, [R1+0x1b80] ;  /* 0x001b8000013b7983 */ /* 0x001ee20000100800 */
[----:B--2---:R-:W-:-:S04]  /*3f830*/  @!P6 LOP3.LUT R9, R9, R8, RZ, 0x3c, !PT ;  /* 0x000000080909e212 */ /* 0x004fc800078e3cff */
[----:B------:R-:W-:-:S04]  /*3f840*/  @!P6 LOP3.LUT R8, R9, R8, RZ, 0x3c, !PT ;  /* 0x000000080908e212 */ /* 0x000fc800078e3cff */
[----:B------:R-:W-:-:S05]  /*3f850*/  @!P6 LOP3.LUT R9, R9, R8, RZ, 0x3c, !PT ;  /* 0x000000080909e212 */ /* 0x000fca00078e3cff */
[----:B------:R0:W2:Y:S04]  /*3f860*/  @!P6 LDG.E.U16 R58, desc[UR76][R8.64] ;  /* 0x0000004c083ae981 */ /* 0x0000a8000c1e1500 */
[----:B------:R-:W2:Y:S01]  /*3f870*/  LDL R9, [R1+0x1bc4] ;  /* 0x001bc40001097983 */ /* 0x000ea20000100800 */
[----:B0-----:R-:W-:-:S05]  /*3f880*/  @!P6 IMAD.MOV.U32 R8, RZ, RZ, R4 ;  /* 0x000000ffff08e224 */ /* 0x001fca00078e0004 */
[----:B--2---:R0:W2:Y:S04]  /*3f890*/  @!P6 LDG.E.U16 R57, desc[UR76][R8.64] ;  /* 0x0000004c0839e981 */ /* 0x0040a8000c1e1500 */
[----:B------:R1:W-:Y:S04]  /*3f8a0*/  STL [R1+0x41e4], R58 ;  /* 0x0041e43a01007387 */ /* 0x0003e80000100800 */
[----:B------:R-:W3:Y:S01]  /*3f8b0*/  LDL R4, [R1+0x1b48] ;  /* 0x001b480001047983 */ /* 0x000ee20000100800 */
[----:B0-----:R-:W-:Y:S02]  /*3f8c0*/  @!P6 IMAD.MOV.U32 R8, RZ, RZ, R6 ;  /* 0x000000ffff08e224 */ /* 0x001fe400078e0006 */
[----:B------:R-:W-:Y:S01]  /*3f8d0*/  @!P6 IMAD.MOV.U32 R9, RZ, RZ, R5 ;  /* 0x000000ffff09e224 */ /* 0x000fe200078e0005 */
[----:B-1----:R-:W3:Y:S04]  /*3f8e0*/  LDL R58, [R1+0x1b7c] ;  /* 0x001b7c00013a7983 */ /* 0x002ee80000100800 */
[----:B------:R0:W3:Y:S04]  /*3f8f0*/  @!P6 LDG.E.U16 R56, desc[UR76][R8.64] ;  /* 0x0000004c0838e981 */ /* 0x0000e8000c1e1500 */
[----:B--2---:R1:W-:Y:S04]  /*3f900*/  STL [R1+0x41e8], R57 ;  /* 0x0041e83901007387 */ /* 0x0043e80000100800 */
[----:B------:R-:W0:Y:S04]  /*3f910*/  LDL R8, [R1+0x1b84] ;  /* 0x001b840001087983 */ /* 0x000e280000100800 */
[----:B------:R-:W0:Y:S04]  /*3f920*/  LDL R9, [R1+0x1b88] ;  /* 0x001b880001097983 */ /* 0x000e280000100800 */
[----:B-1----:R-:W2:Y:S01]  /*3f930*/  LDL R57, [R1+0x1b44] ;  /* 0x001b440001397983 */ /* 0x002ea20000100800 */
[----:B------:R-:W-:-:S02]  /*3f940*/  PRMT R55, RZ, 0x7610, R55 ;  /* 0x00007610ff377816 */ /* 0x000fc40000000037 */
[----:B------:R-:W-:Y:S01]  /*3f950*/  PRMT R54, RZ, 0x7610, R54 ;  /* 0x00007610ff367816 */ /* 0x000fe20000000036 */
[----:B------:R-:W2:Y:S01]  /*3f960*/  LDL R6, [R1+0x1b3c] ;  /* 0x001b3c0001067983 */ /* 0x000ea20000100800 */
[----:B------:R-:W-:-:S03]  /*3f970*/  PRMT R53, RZ, 0x7610, R53 ;  /* 0x00007610ff357816 */ /* 0x000fc60000000035 */
[----:B------:R-:W2:Y:S01]  /*3f980*/  LDL R5, [R1+0x1b40] ;  /* 0x001b400001057983 */ /* 0x000ea20000100800 */
[----:B0-----:R-:W-:-:S04]  /*3f990*/  @!P6 LOP3.LUT R9, R9, R8, RZ, 0x3c, !PT ;  /* 0x000000080909e212 */ /* 0x001fc800078e3cff */
[----:B------:R-:W-:-:S04]  /*3f9a0*/  @!P6 LOP3.LUT R8, R9, R8, RZ, 0x3c, !PT ;  /* 0x000000080908e212 */ /* 0x000fc800078e3cff */
[----:B------:R-:W-:-:S05]  /*3f9b0*/  @!P6 LOP3.LUT R9, R9, R8, RZ, 0x3c, !PT ;  /* 0x000000080909e212 */ /* 0x000fca00078e3cff */
[----:B------:R3:W4:Y:S02]  /*3f9c0*/  @!P6 LDG.E.U16 R55, desc[UR76][R8.64] ;  /* 0x0000004c0837e981 */ /* 0x000724000c1e1500 */
[----:B---3--:R-:W-:Y:S02]  /*3f9d0*/  @!P6 IMAD.MOV.U32 R8, RZ, RZ, R59 ;  /* 0x000000ffff08e224 */ /* 0x008fe400078e003b */
[----:B------:R-:W-:-:S05]  /*3f9e0*/  @!P6 IMAD.MOV.U32 R9, RZ, RZ, R58 ;  /* 0x000000ffff09e224 */ /* 0x000fca00078e003a */
[----:B------:R0:W3:Y:S02]  /*3f9f0*/  @!P6 LDG.E.U16 R54, desc[UR76][R8.64] ;  /* 0x0000004c0836e981 */ /* 0x0000e4000c1e1500 */
[----:B0-----:R-:W-:Y:S02]  /*3fa00*/  @!P6 IMAD.MOV.U32 R8, RZ, RZ, R4 ;  /* 0x000000ffff08e224 */ /* 0x001fe400078e0004 */
[----:B--2---:R-:W-:-:S05]  /*3fa10*/  @!P6 IMAD.MOV.U32 R9, RZ, RZ, R57 ;  /* 0x000000ffff09e224 */ /* 0x004fca00078e0039 */
[----:B------:R-:W2:Y:S04]  /*3fa20*/  @!P6 LDG.E.U16 R53, desc[UR76][R8.64] ;  /* 0x0000004c0835e981 */ /* 0x000ea8000c1e1500 */
[----:B------:R0:W-:Y:S04]  /*3fa30*/  STL [R1+0x41ec], R56 ;  /* 0x0041ec3801007387 */ /* 0x0001e80000100800 */
[----:B----4-:R1:W-:Y:S04]  /*3fa40*/  STL [R1+0x41f0], R55 ;  /* 0x0041f03701007387 */ /* 0x0103e80000100800 */
[----:B------:R-:W4:Y:S04]  /*3fa50*/  LDL R59, [R1+0x1b04] ;  /* 0x001b0400013b7983 */ /* 0x000f280000100800 */
[----:B------:R-:W4:Y:S04]  /*3fa60*/  LDL R58, [R1+0x1b08] ;  /* 0x001b0800013a7983 */ /* 0x000f280000100800 */
[----:B---3--:R3:W-:Y:S04]  /*3fa70*/  STL [R1+0x41f4], R54 ;  /* 0x0041f43601007387 */ /* 0x0087e80000100800 */
[----:B------:R-:W3:Y:S04]  /*3fa80*/  LDL R57, [R1+0x1afc] ;  /* 0x001afc0001397983 */ /* 0x000ee80000100800 */
[----:B------:R-:W3:Y:S04]  /*3fa90*/  LDL R4, [R1+0x1b00] ;  /* 0x001b000001047983 */ /* 0x000ee80000100800 */
[----:B--2---:R2:W-:Y:S04]  /*3faa0*/  STL [R1+0x41f8], R53 ;  /* 0x0041f83501007387 */ /* 0x0045e80000100800 */
[----:B0-----:R-:W2:Y:S04]  /*3fab0*/  LDL R56, [R1+0x1ac4] ;  /* 0x001ac40001387983 */ /* 0x001ea80000100800 */
[----:B-1----:R-:W2:Y:S01]  /*3fac0*/  LDL R55, [R1+0x1ac8] ;  /* 0x001ac80001377983 */ /* 0x002ea20000100800 */
[----:B------:R-:W-:Y:S01]  /*3fad0*/  PRMT R52, RZ, 0x7610, R52 ;  /* 0x00007610ff347816 */ /* 0x000fe20000000034 */
[----:B------:R-:W-:-:S02]  /*3fae0*/  @!P6 IMAD.MOV.U32 R8, RZ, RZ, R5 ;  /* 0x000000ffff08e224 */ /* 0x000fc400078e0005 */
[----:B------:R-:W-:Y:S01]  /*3faf0*/  @!P6 IMAD.MOV.U32 R9, RZ, RZ, R6 ;  /* 0x000000ffff09e224 */ /* 0x000fe200078e0006 */
[----:B------:R-:W-:Y:S01]  /*3fb00*/  PRMT R51, RZ, 0x7610, R51 ;  /* 0x00007610ff337816 */ /* 0x000fe20000000033 */
[----:B------:R-:W2:Y:S04]  /*3fb10*/  LDL R6, [R1+0x1abc] ;  /* 0x001abc0001067983 */ /* 0x000ea80000100800 */
[----:B------:R4:W2:Y:S01]  /*3fb20*/  @!P6 LDG.E.U16 R52, desc[UR76][R8.64] ;  /* 0x0000004c0834e981 */ /* 0x0008a2000c1e1500 */
[----:B------:R-:W-:Y:S02]  /*3fb30*/  PRMT R50, RZ, 0x7610, R50 ;  /* 0x00007610ff327816 */ /* 0x000fe40000000032 */
[----:B------:R-:W-:Y:S01]  /*3fb40*/  PRMT R49, RZ, 0x7610, R49 ;  /* 0x00007610ff317816 */ /* 0x000fe20000000031 */
[----:B------:R-:W2:Y:S01]  /*3fb50*/  LDL R5, [R1+0x1ac0] ;  /* 0x001ac00001057983 */ /* 0x000ea20000100800 */
[----:B----4-:R-:W-:-:S02]  /*3fb60*/  @!P6 IMAD.MOV.U32 R9, RZ, RZ, R59 ;  /* 0x000000ffff09e224 */ /* 0x010fc400078e003b */
[----:B------:R-:W-:-:S05]  /*3fb70*/  @!P6 IMAD.MOV.U32 R8, RZ, RZ, R58 ;  /* 0x000000ffff08e224 */ /* 0x000fca00078e003a */
[----:B------:R3:W4:Y:S02]  /*3fb80*/  @!P6 LDG.E.U16 R51, desc[UR76][R8.64] ;  /* 0x0000004c0833e981 */ /* 0x000724000c1e1500 */
[----:B---3--:R-:W-:Y:S02]  /*3fb90*/  @!P6 IMAD.MOV.U32 R9, RZ, RZ, R57 ;  /* 0x000000ffff09e224 */ /* 0x008fe400078e0039 */
[----:B------:R-:W-:-:S05]  /*3fba0*/  @!P6 IMAD.MOV.U32 R8, RZ, RZ, R4 ;  /* 0x000000ffff08e224 */ /* 0x000fca00078e0004 */
[----:B------:R2:W3:Y:S02]  /*3fbb0*/  @!P6 LDG.E.U16 R50, desc[UR76][R8.64] ;  /* 0x0000004c0832e981 */ /* 0x0004e4000c1e1500 */
[----:B--2---:R-:W-:Y:S02]  /*3fbc0*/  @!P6 IMAD.MOV.U32 R9, RZ, RZ, R56 ;  /* 0x000000ffff09e224 */ /* 0x004fe400078e0038 */
[----:B------:R-:W-:-:S05]  /*3fbd0*/  @!P6 IMAD.MOV.U32 R8, RZ, RZ, R55 ;  /* 0x000000ffff08e224 */ /* 0x000fca00078e0037 */
[----:B------:R0:W2:Y:S04]  /*3fbe0*/  @!P6 LDG.E.U16 R49, desc[UR76][R8.64] ;  /* 0x0000004c0831e981 */ /* 0x0000a8000c1e1500 */
[----:B------:R1:W-:Y:S04]  /*3fbf0*/  STL [R1+0x41fc], R52 ;  /* 0x0041fc3401007387 */ /* 0x0003e80000100800 */
[----:B------:R-:W2:Y:S04]  /*3fc00*/  LDL R54, [R1+0x1a84] ;  /* 0x001a840001367983 */ /* 0x000ea80000100800 */
[----:B------:R-:W2:Y:S01]  /*3fc10*/  LDL R53, [R1+0x1a88] ;  /* 0x001a880001357983 */ /* 0x000ea20000100800 */
[----:B------:R-:W-:Y:S01]  /*3fc20*/  PRMT R48, RZ, 0x7610, R48 ;  /* 0x00007610ff307816 */ /* 0x000fe20000000030 */
[----:B0-----:R-:W-:-:S02]  /*3fc30*/  @!P6 IMAD.MOV.U32 R8, RZ, RZ, R5 ;  /* 0x000000ffff08e224 */ /* 0x001fc400078e0005 */
[----:B------:R-:W-:-:S05]  /*3fc40*/  @!P6 IMAD.MOV.U32 R9, RZ, RZ, R6 ;  /* 0x000000ffff09e224 */ /* 0x000fca00078e0006 */
[----:B------:R0:W2:Y:S04]  /*3fc50*/  @!P6 LDG.E.U16 R48, desc[UR76][R8.64] ;  /* 0x0000004c0830e981 */ /* 0x0000a8000c1e1500 */
[----:B----4-:R4:W-:Y:S04]  /*3fc60*/  STL [R1+0x4200], R51 ;  /* 0x0042003301007387 */ /* 0x0109e80000100800 */
[----:B-1----:R-:W4:Y:S04]  /*3fc70*/  LDL R52, [R1+0x1a7c] ;  /* 0x001a7c0001347983 */ /* 0x002f280000100800 */
[----:B------:R-:W4:Y:S04]  /*3fc80*/  LDL R4, [R1+0x1a80] ;  /* 0x001a800001047983 */ /* 0x000f280000100800 */
[----:B---3--:R-:W-:Y:S04]  /*3fc90*/  STL [R1+0x4204], R50 ;  /* 0x0042043201007387 */ /* 0x008fe80000100800 */
[----:B--2---:R-:W-:Y:S04]  /*3fca0*/  STL [R1+0x4208], R49 ;  /* 0x0042083101007387 */ /* 0x004fe80000100800 */
[----:B------:R-:W2:Y:S04]  /*3fcb0*/  LDL R6, [R1+0x1a44] ;  /* 0x001a440001067983 */ /* 0x000ea80000100800 */
[----:B------:R-:W3:Y:S01]  /*3fcc0*/  LDL R5, [R1+0x1a48] ;  /* 0x001a480001057983 */ /* 0x000ee20000100800 */
[----:B------:R-:W-:Y:S01]  /*3fcd0*/  PRMT R47, RZ, 0x7610, R47 ;  /* 0x00007610ff2f7816 */ /* 0x000fe2000000002f */
[----:B0-----:R-:W-:-:S02]  /*3fce0*/  @!P6 IMAD.MOV.U32 R9, RZ, RZ, R54 ;  /* 0x000000ffff09e224 */ /* 0x001fc400078e0036 */
[----:B------:R-:W-:-:S05]  /*3fcf0*/  @!P6 IMAD.MOV.U32 R8, RZ, RZ, R53 ;  /* 0x000000ffff08e224 */ /* 0x000fca00078e0035 */
[----:B------:R0:W3:Y:S01]  /*3fd00*/  @!P6 LDG.E.U16 R47, desc[UR76][R8.64] ;  /* 0x0000004c082fe981 */ /* 0x0000e2000c1e1500 */
[----:B------:R-:W-:Y:S02]  /*3fd10*/  PRMT R46, RZ, 0x7610, R46 ;  /* 0x00007610ff2e7816 */ /* 0x000fe4000000002e */
[----:B------:R-:W-:Y:S01]  /*3fd20*/  PRMT R45, RZ, 0x7610, R45 ;  /* 0x00007610ff2d7816 */ /* 0x000fe2000000002d */
[----:B------:R1:W-:Y:S04]  /*3fd30*/  STL [R1+0x420c], R48 ;  /* 0x00420c3001007387 */ /* 0x0003e80000100800 */
[----:B----4-:R-:W4:Y:S04]  /*3fd40*/  LDL R51, [R1+0x1a3c] ;  /* 0x001a3c0001337983 */ /* 0x010f280000100800 */
[----:B-1----:R-:W4:Y:S01]  /*3fd50*/  LDL R48, [R1+0x1a40] ;  /* 0x001a400001307983 */ /* 0x002f220000100800 */
[----:B0-----:R-:W-:-:S02]  /*3fd60*/  @!P6 IMAD.MOV.U32 R9, RZ, RZ, R52 ;  /* 0x000000ffff09e224 */ /* 0x001fc400078e0034 */
[----:B------:R-:W-:-:S05]  /*3fd70*/  @!P6 IMAD.MOV.U32 R8, RZ, RZ, R4 ;  /* 0x000000ffff08e224 */ /* 0x000fca00078e0004 */
[----:B------:R2:W4:Y:S02]  /*3fd80*/  @!P6 LDG.E.U16 R46, desc[UR76][R8.64] ;  /* 0x0000004c082ee981 */ /* 0x000524000c1e1500 */
[----:B--2---:R-:W-:Y:S02]  /*3fd90*/  @!P6 IMAD.MOV.U32 R9, RZ, RZ, R6 ;  /* 0x000000ffff09e224 */ /* 0x004fe400078e0006 */
[----:B---3--:R-:W-:-:S05]  /*3fda0*/  @!P6 IMAD.MOV.U32 R8, RZ, RZ, R5 ;  /* 0x000000ffff08e224 */ /* 0x008fca00078e0005 */
[----:B------:R4:W2:Y:S04]  /*3fdb0*/  @!P6 LDG.E.U16 R45, desc[UR76][R8.64] ;  /* 0x0000004c082de981 */ /* 0x0008a8000c1e1500 */
[----:B------:R0:W-:Y:S04]  /*3fdc0*/  STL [R1+0x4210], R47 ;  /* 0x0042102f01007387 */ /* 0x0001e80000100800 */
[----:B------:R-:W3:Y:S04]  /*3fdd0*/  LDL R50, [R1+0x1a04] ;  /* 0x001a040001327983 */ /* 0x000ee80000100800 */
[----:B------:R-:W3:Y:S04]  /*3fde0*/  LDL R49, [R1+0x1a08] ;  /* 0x001a080001317983 */ /* 0x000ee80000100800 */
[----:B------:R-:W3:Y:S01]  /*3fdf0*/  LDL R4, [R1+0x1a00] ;  /* 0x001a000001047983 */ /* 0x000ee20000100800 */
[----:B----4-:R-:W-:Y:S01]  /*3fe00*/  @!P6 IMAD.MOV.U32 R8, RZ, RZ, R48 ;  /* 0x000000ffff08e224 */ /* 0x010fe200078e0030 */
[----:B------:R-:W-:Y:S01]  /*3fe10*/  PRMT R44, RZ, 0x7610, R44 ;  /* 0x00007610ff2c7816 */ /* 0x000fe2000000002c */
[----:B------:R-:W-:-:S05]  /*3fe20*/  @!P6 IMAD.MOV.U32 R9, RZ, RZ, R51 ;  /* 0x000000ffff09e224 */ /* 0x000fca00078e0033 */
[----:B------:R3:W4:Y:S04]  /*3fe30*/  @!P6 LDG.E.U16 R44, desc[UR76][R8.64] ;  /* 0x0000004c082ce981 */ /* 0x000728000c1e1500 */
[----:B------:R1:W-:Y:S04]  /*3fe40*/  STL [R1+0x4214], R46 ;  /* 0x0042142e01007387 */ /* 0x0003e80000100800 */
[----:B------:R-:W4:Y:S04]  /*3fe50*/  LDL R5, [R1+0x19fc] ;  /* 0x0019fc0001057983 */ /* 0x000f280000100800 */
[----:B------:R-:W4:Y:S04]  /*3fe60*/  LDL R6, [R1+0x19c8] ;  /* 0x0019c80001067983 */ /* 0x000f280000100800 */
[----:B--2---:R2:W-:Y:S04]  /*3fe70*/  STL [R1+0x4218], R45 ;  /* 0x0042182d01007387 */ /* 0x0045e80000100800 */
[----:B------:R-:W4:Y:S04]  /*3fe80*/  LDL R48, [R1+0x19c4] ;  /* 0x0019c40001307983 */ /* 0x000f280000100800 */
[----:B0-----:R-:W4:Y:S04]  /*3fe90*/  LDL R47, [R1+0x19bc] ;  /* 0x0019bc00012f7983 */ /* 0x001f280000100800 */
[----:B-1----:R-:W4:Y:S01]  /*3fea0*/  LDL R46, [R1+0x19c0] ;  /* 0x0019c000012e7983 */ /* 0x002f220000100800 */
[----:B------:R-:W-:Y:S01]  /*3feb0*/  PRMT R43, RZ, 0x7610, R43 ;  /* 0x00007610ff2b7816 */ /* 0x000fe2000000002b */
[----:B---3--:R-:W-:-:S02]  /*3fec0*/  @!P6 IMAD.MOV.U32 R8, RZ, RZ, R49 ;  /* 0x000000ffff08e224 */ /* 0x008fc400078e0031 */
[----:B------:R-:W-:-:S05]  /*3fed0*/  @!P6 IMAD.MOV.U32 R9, RZ, RZ, R50 ;  /* 0x000000ffff09e224 */ /* 0x000fca00078e0032 */
[----:B------:R0:W3:Y:S01]  /*3fee0*/  @!P6 LDG.E.U16 R43, desc[UR76][R8.64] ;  /* 0x0000004c082be981 */ /* 0x0000e2000c1e1500 */
[----:B------:R-:W-:Y:S02]  /*3fef0*/  PRMT R42, RZ, 0x7610, R42 ;  /* 0x00007610ff2a7816 */ /* 0x000fe4000000002a */
[----:B------:R-:W-:Y:S01]  /*3ff00*/  PRMT R41, RZ, 0x7610, R41 ;  /* 0x00007610ff297816 */ /* 0x000fe20000000029 */
[----:B0-----:R-:W-:Y:S01]  /*3ff10*/  @!P6 IMAD.MOV.U32 R8, RZ, RZ, R4 ;  /* 0x000000ffff08e224 */ /* 0x001fe200078e0004 */
[----:B------:R-:W-:Y:S01]  /*3ff20*/  PRMT R40, RZ, 0x7610, R40 ;  /* 0x00007610ff287816 */ /* 0x000fe20000000028 */
[----:B----4-:R0:W-:Y:S04]  /*3ff30*/  STL [R1+0x421c], R44 ;  /* 0x00421c2c01007387 */ /* 0x0101e80000100800 */
[----:B--2---:R-:W2:Y:S04]  /*3ff40*/  LDL R45, [R1+0x1984] ;  /* 0x00198400012d7983 */ /* 0x004ea80000100800 */
[----:B0-----:R-:W4:Y:S01]  /*3ff50*/  LDL R44, [R1+0x1988] ;  /* 0x00198800012c7983 */ /* 0x001f220000100800 */
[----:B------:R-:W-:-:S05]  /*3ff60*/  @!P6 IMAD.MOV.U32 R9, RZ, RZ, R5 ;  /* 0x000000ffff09e224 */ /* 0x000fca00078e0005 */
[----:B------:R0:W4:Y:S02]  /*3ff70*/  @!P6 LDG.E.U16 R42, desc[UR76][R8.64] ;  /* 0x0000004c082ae981 */ /* 0x000124000c1e1500 */
[----:B0-----:R-:W-:Y:S02]  /*3ff80*/  @!P6 IMAD.MOV.U32 R8, RZ, RZ, R6 ;  /* 0x000000ffff08e224 */ /* 0x001fe400078e0006 */
[----:B------:R-:W-:-:S05]  /*3ff90*/  @!P6 IMAD.MOV.U32 R9, RZ, RZ, R48 ;  /* 0x000000ffff09e224 */ /* 0x000fca00078e0030 */
[----:B------:R0:W4:Y:S02]  /*3ffa0*/  @!P6 LDG.E.U16 R41, desc[UR76][R8.64] ;  /* 0x0000004c0829e981 */ /* 0x000124000c1e1500 */
[----:B0-----:R-:W-:Y:S02]  /*3ffb0*/  @!P6 IMAD.MOV.U32 R8, RZ, RZ, R46 ;  /* 0x000000ffff08e224 */ /* 0x001fe400078e002e */
[----:B------:R-:W-:-:S05]  /*3ffc0*/  @!P6 IMAD.MOV.U32 R9, RZ, RZ, R47 ;  /* 0x000000ffff09e224 */ /* 0x000fca00078e002f */
[----:B------:R2:W4:Y:S04]  /*3ffd0*/  @!P6 LDG.E.U16 R40, desc[UR76][R8.64] ;  /* 0x0000004c0828e981 */ /* 0x000528000c1e1500 */
[----:B---3--:R-:W-:Y:S04]  /*3ffe0*/  STL [R1+0x4220], R43 ;  /* 0x0042202b01007387 */ /* 0x008fe80000100800 */
[----:B------:R-:W3:Y:S04]  /*3fff0*/  LDL R5, [R1+0x197c] ;  /* 0x00197c0001057983 */ /* 0x000ee80000100800 */
[----:B------:R-:W3:Y:S01]  /*40000*/  LDL R4, [R1+0x1980] ;  /* 0x0019800001047983 */ /* 0x000ee20000100800 */
[----:B------:R-:W-:Y:S01]  /*40010*/  PRMT R39, RZ, 0x7610, R39 ;  /* 0x00007610ff277816 */ /* 0x000fe20000000027 */
[----:B--2---:R-:W-:-:S02]  /*40020*/  @!P6 IMAD.MOV.U32 R9, RZ, RZ, R45 ;  /* 0x000000ffff09e224 */ /* 0x004fc400078e002d */
[----:B----4-:R-:W-:-:S05]  /*40030*/  @!P6 IMAD.MOV.U32 R8, RZ, RZ, R44 ;  /* 0x000000ffff08e224 */ /* 0x010fca00078e002c */
[----:B------:R3:W2:Y:S04]  /*40040*/  @!P6 LDG.E.U16 R39, desc[UR76][R8.64] ;  /* 0x0000004c0827e981 */ /* 0x0006a8000c1e1500 */
[----:B------:R0:W-:Y:S04]  /*40050*/  STL [R1+0x4224], R42 ;  /* 0x0042242a01007387 */ /* 0x0001e80000100800 */
[----:B------:R-:W4:Y:S04]  /*40060*/  LDL R6, [R1+0x1948] ;  /* 0x0019480001067983 */ /* 0x000f280000100800 */
[----:B0-----:R-:W4:Y:S04]  /*40070*/  LDL R42, [R1+0x1944] ;  /* 0x00194400012a7983 */ /* 0x001f280000100800 */
[----:B------:R0:W-:Y:S04]  /*40080*/  STL [R1+0x4228], R41 ;  /* 0x0042282901007387 */ /* 0x0001e80000100800 */
[----:B------:R-:W4:Y:S04]  /*40090*/  LDL R47, [R1+0x193c] ;  /* 0x00193c00012f7983 */ /* 0x000f280000100800 */
[----:B0-----:R-:W4:Y:S04]  /*400a0*/  LDL R41, [R1+0x1940] ;  /* 0x0019400001297983 */ /* 0x001f280000100800 */
[----:B------:R0:W-:Y:S04]  /*400b0*/  STL [R1+0x422c], R40 ;  /* 0x00422c2801007387 */ /* 0x0001e80000100800 */
[----:B------:R-:W4:Y:S04]  /*400c0*/  LDL R46, [R1+0x1904] ;  /* 0x00190400012e7983 */ /* 0x000f280000100800 */
[----:B------:R-:W4:Y:S01]  /*400d0*/  LDL R45, [R1+0x1908] ;  /* 0x00190800012d7983 */ /* 0x000f220000100800 */
[----:B------:R-:W-:Y:S01]  /*400e0*/  PRMT R38, RZ, 0x7610, R38 ;  /* 0x00007610ff267816 */ /* 0x000fe20000000026 */
[----:B---3--:R-:W-:-:S02]  /*400f0*/  @!P6 IMAD.MOV.U32 R9, RZ, RZ, R5 ;  /* 0x000000ffff09e224 */ /* 0x008fc400078e0005 */
[----:B------:R-:W-:Y:S01]  /*40100*/  @!P6 IMAD.MOV.U32 R8, RZ, RZ, R4 ;  /* 0x000000ffff08e224 */ /* 0x000fe200078e0004 */
[----:B------:R-:W-:Y:S01]  /*40110*/  PRMT R37, RZ, 0x7610, R37 ;  /* 0x00007610ff257816 */ /* 0x000fe20000000025 */
[----:B------:R-:W3:Y:S04]  /*40120*/  LDL R43, [R1+0x1900] ;  /* 0x00190000012b7983 */ /* 0x000ee80000100800 */
[----:B------:R4:W3:Y:S01]  /*40130*/  @!P6 LDG.E.U16 R38, desc[UR76][R8.64] ;  /* 0x0000004c0826e981 */ /* 0x0008e2000c1e1500 */
[----:B------:R-:W-:Y:S02]  /*40140*/  PRMT R36, RZ, 0x7610, R36 ;  /* 0x00007610ff247816 */ /* 0x000fe40000000024 */
[----:B------:R-:W-:Y:S01]  /*40150*/  PRMT R35, RZ, 0x7610, R35 ;  /* 0x00007610ff237816 */ /* 0x000fe20000000023 */
[----:B--2---:R1:W-:Y:S04]  /*40160*/  STL [R1+0x4230], R39 ;  /* 0x0042302701007387 */ /* 0x0043e80000100800 */
[----:B------:R-:W2:Y:S04]  /*40170*/  LDL R44, [R1+0x18fc] ;  /* 0x0018fc00012c7983 */ /* 0x000ea80000100800 */
[----:B------:R-:W2:Y:S04]  /*40180*/  LDL R4, [R1+0x18c8] ;  /* 0x0018c80001047983 */ /* 0x000ea80000100800 */
[----:B------:R-:W2:Y:S01]  /*40190*/  LDL R5, [R1+0x18c4] ;  /* 0x0018c40001057983 */ /* 0x000ea20000100800 */
[----:B----4-:R-:W-:-:S02]  /*401a0*/  @!P6 IMAD.MOV.U32 R8, RZ, RZ, R6 ;  /* 0x000000ffff08e224 */ /* 0x010fc400078e0006 */
[----:B------:R-:W-:-:S05]  /*401b0*/  @!P6 IMAD.MOV.U32 R9, RZ, RZ, R42 ;  /* 0x000000ffff09e224 */ /* 0x000fca00078e002a */
[----:B------:R4:W2:Y:S02]  /*401c0*/  @!P6 LDG.E.U16 R37, desc[UR76][R8.64] ;  /* 0x0000004c0825e981 */ /* 0x0008a4000c1e1500 */
[----:B----4-:R-:W-:Y:S02]  /*401d0*/  @!P6 IMAD.MOV.U32 R9, RZ, RZ, R47 ;  /* 0x000000ffff09e224 */ /* 0x010fe400078e002f */
[----:B------:R-:W-:-:S05]  /*401e0*/  @!P6 IMAD.MOV.U32 R8, RZ, RZ, R41 ;  /* 0x000000ffff08e224 */ /* 0x000fca00078e0029 */
[----:B------:R4:W2:Y:S02]  /*401f0*/  @!P6 LDG.E.U16 R36, desc[UR76][R8.64] ;  /* 0x0000004c0824e981 */ /* 0x0008a4000c1e1500 */
[----:B----4-:R-:W-:Y:S02]  /*40200*/  @!P6 IMAD.MOV.U32 R8, RZ, RZ, R45 ;  /* 0x000000ffff08e224 */ /* 0x010fe400078e002d */
[----:B------:R-:W-:-:S05]  /*40210*/  @!P6 IMAD.MOV.U32 R9, RZ, RZ, R46 ;  /* 0x000000ffff09e224 */ /* 0x000fca00078e002e */
[----:B------:R4:W2:Y:S04]  /*40220*/  @!P6 LDG.E.U16 R35, desc[UR76][R8.64] ;  /* 0x0000004c0823e981 */ /* 0x0008a8000c1e1500 */
[----:B---3--:R3:W-:Y:S04]  /*40230*/  STL [R1+0x4234], R38 ;  /* 0x0042342601007387 */ /* 0x0087e80000100800 */
[----:B------:R-:W2:Y:S04]  /*40240*/  LDL R6, [R1+0x18c0] ;  /* 0x0018c00001067983 */ /* 0x000ea80000100800 */
[----:B------:R-:W2:Y:S01]  /*40250*/  LDL R42, [R1+0x18bc] ;  /* 0x0018bc00012a7983 */ /* 0x000ea20000100800 */
[----:B------:R-:W-:Y:S01]  /*40260*/  PRMT R34, RZ, 0x7610, R34 ;  /* 0x00007610ff227816 */ /* 0x000fe20000000022 */
[----:B----4-:R-:W-:-:S02]  /*40270*/  @!P6 IMAD.MOV.U32 R8, RZ, RZ, R43 ;  /* 0x000000ffff08e224 */ /* 0x010fc400078e002b */
[----:B--2---:R-:W-:-:S05]  /*40280*/  @!P6 IMAD.MOV.U32 R9, RZ, RZ, R44 ;  /* 0x000000ffff09e224 */ /* 0x004fca00078e002c */
[----:B------:R2:W4:Y:S02]  /*40290*/  @!P6 LDG.E.U16 R34, desc[UR76][R8.64] ;  /* 0x0000004c0822e981 */ /* 0x000524000c1e1500 */
[----:B--2---:R-:W-:Y:S02]  /*402a0*/  @!P6 IMAD.MOV.U32 R8, RZ, RZ, R4 ;  /* 0x000000ffff08e224 */ /* 0x004fe400078e0004 */
[----:B------:R-:W-:Y:S01]  /*402b0*/  @!P6 IMAD.MOV.U32 R9, RZ, RZ, R5 ;  /* 0x000000ffff09e224 */ /* 0x000fe200078e0005 */
[----:B------:R2:W-:Y:S04]  /*402c0*/  STL [R1+0x4238], R37 ;  /* 0x0042382501007387 */ /* 0x0005e80000100800 */
[----:B------:R-:W4:Y:S04]  /*402d0*/  LDL R41, [R1+0x1884] ;  /* 0x0018840001297983 */ /* 0x000f280000100800 */
[----:B0-----:R-:W4:Y:S04]  /*402e0*/  LDL R40, [R1+0x1888] ;  /* 0x0018880001287983 */ /* 0x001f280000100800 */
[----:B------:R0:W-:Y:S04]  /*402f0*/  STL [R1+0x423c], R36 ;  /* 0x00423c2401007387 */ /* 0x0001e80000100800 */
[----:B-1----:R-:W4:Y:S04]  /*40300*/  LDL R39, [R1+0x187c] ;  /* 0x00187c0001277983 */ /* 0x002f280000100800 */
[----:B---3--:R-:W3:Y:S04]  /*40310*/  LDL R38, [R1+0x1880] ;  /* 0x0018800001267983 */ /* 0x008ee80000100800 */
[----:B------:R1:W-:Y:S04]  /*40320*/  STL [R1+0x4240], R35 ;  /* 0x0042402301007387 */ /* 0x0003e80000100800 */
[----:B--2---:R-:W2:Y:S04]  /*40330*/  LDL R37, [R1+0x1844] ;  /* 0x0018440001257983 */ /* 0x004ea80000100800 */
[----:B0-----:R-:W2:Y:S04]  /*40340*/  LDL R36, [R1+0x1848] ;  /* 0x0018480001247983 */ /* 0x001ea80000100800 */
[----:B------:R-:W2:Y:S04]  /*40350*/  LDL R4, [R1+0x1840] ;  /* 0x0018400001047983 */ /* 0x000ea80000100800 */
[----:B------:R-:W2:Y:S04]  /*40360*/  LDL R5, [R1+0x183c] ;  /* 0x00183c0001057983 */ /* 0x000ea80000100800 */
[----:B-1----:R-:W2:Y:S01]  /*40370*/  LDL R35, [R1+0x1804] ;  /* 0x0018040001237983 */ /* 0x002ea20000100800 */
[----:B------:R-:W-:-:S02]  /*40380*/  PRMT R33, RZ, 0x7610, R33 ;  /* 0x00007610ff217816 */ /* 0x000fc40000000021 */
[----:B------:R-:W-:Y:S01]  /*40390*/  PRMT R32, RZ, 0x7610, R32 ;  /* 0x00007610ff207816 */ /* 0x000fe20000000020 */
[----:B------:R-:W2:Y:S04]  /*403a0*/  LDL R43, [R1+0x26d8] ;  /* 0x0026d800012b7983 */ /* 0x000ea80000100800 */
[----:B------:R0:W2:Y:S02]  /*403b0*/  @!P6 LDG.E.U16 R33, desc[UR76][R8.64] ;  /* 0x0000004c0821e981 */ /* 0x0000a4000c1e1500 */
[----:B0-----:R-:W-:Y:S02]  /*403c0*/  @!P6 IMAD.MOV.U32 R8, RZ, RZ, R6 ;  /* 0x000000ffff08e224 */ /* 0x001fe400078e0006 */
[----:B------:R-:W2:Y:S01]  /*403d0*/  LDL R6, [R1+0x1808] ;  /* 0x0018080001067983 */ /* 0x000ea20000100800 */
[----:B------:R-:W-:Y:S01]  /*403e0*/  @!P6 IMAD.MOV.U32 R9, RZ, RZ, R42 ;  /* 0x000000ffff09e224 */ /* 0x000fe200078e002a */
[----:B------:R-:W-:-:S02]  /*403f0*/  PRMT R31, RZ, 0x7610, R31 ;  /* 0x00007610ff1f7816 */ /* 0x000fc4000000001f */
[----:B------:R-:W-:Y:S01]  /*40400*/  PRMT R30, RZ, 0x7610, R30 ;  /* 0x00007610ff1e7816 */ /* 0x000fe2000000001e */
[----:B------:R-:W2:Y:S04]  /*40410*/  LDL R42, [R1+0x270c] ;  /* 0x00270c00012a7983 */ /* 0x000ea80000100800 */
[----:B------:R4:W2:Y:S01]  /*40420*/  @!P6 LDG.E.U16 R32, desc[UR76][R8.64] ;  /* 0x0000004c0820e981 */ /* 0x0008a2000c1e1500 */
[----:B------:R-:W-:Y:S02]  /*40430*/  PRMT R29, RZ, 0x7610, R29 ;  /* 0x00007610ff1d7816 */ /* 0x000fe4000000001d */
[----:B------:R-:W-:Y:S01]  /*40440*/  PRMT R28, RZ, 0x7610, R28 ;  /* 0x00007610ff1c7816 */ /* 0x000fe2000000001c */
[----:B----4-:R-:W-:Y:S02]  /*40450*/  @!P6 IMAD.MOV.U32 R9, RZ, RZ, R41 ;  /* 0x000000ffff09e224 */ /* 0x010fe400078e0029 */
[----:B------:R-:W4:Y:S01]  /*40460*/  LDL R41, [R1+0x17fc] ;  /* 0x0017fc0001297983 */ /* 0x000f220000100800 */
[----:B------:R-:W-:-:S03]  /*40470*/  @!P6 IMAD.MOV.U32 R8, RZ, RZ, R40 ;  /* 0x000000ffff08e224 */ /* 0x000fc600078e0028 */
[----:B------:R-:W4:Y:S04]  /*40480*/  LDL R40, [R1+0x1800] ;  /* 0x0018000001287983 */ /* 0x000f280000100800 */
[----:B------:R0:W4:Y:S02]  /*40490*/  @!P6 LDG.E.U16 R31, desc[UR76][R8.64] ;  /* 0x0000004c081fe981 */ /* 0x000124000c1e1500 */
[----:B0-----:R-:W-:Y:S02]  /*404a0*/  @!P6 IMAD.MOV.U32 R9, RZ, RZ, R39 ;  /* 0x000000ffff09e224 */ /* 0x001fe400078e0027 */
[----:B------:R-:W4:Y:S01]  /*404b0*/  LDL R39, [R1+0x17c4] ;  /* 0x0017c40001277983 */ /* 0x000f220000100800 */
[----:B---3--:R-:W-:-:S03]  /*404c0*/  @!P6 IMAD.MOV.U32 R8, RZ, RZ, R38 ;  /* 0x000000ffff08e224 */ /* 0x008fc600078e0026 */
[----:B------:R-:W3:Y:S04]  /*404d0*/  LDL R38, [R1+0x17c8] ;  /* 0x0017c80001267983 */ /* 0x000ee80000100800 */
[----:B------:R2:W3:Y:S02]  /*404e0*/  @!P6 LDG.E.U16 R30, desc[UR76][R8.64] ;  /* 0x0000004c081ee981 */ /* 0x0004e4000c1e1500 */
[----:B--2---:R-:W-:Y:S02]  /*404f0*/  @!P6 IMAD.MOV.U32 R9, RZ, RZ, R37 ;  /* 0x000000ffff09e224 */ /* 0x004fe400078e0025 */
[----:B------:R-:W-:Y:S01]  /*40500*/  @!P6 IMAD.MOV.U32 R8, RZ, RZ, R36 ;  /* 0x000000ffff08e224 */ /* 0x000fe200078e0024 */
[----:B------:R-:W2:Y:S04]  /*40510*/  LDL R37, [R1+0x17bc] ;  /* 0x0017bc0001257983 */ /* 0x000ea80000100800 */
[----:B------:R-:W2:Y:S04]  /*40520*/  LDL R36, [R1+0x17c0] ;  /* 0x0017c00001247983 */ /* 0x000ea80000100800 */
[----:B------:R0:W2:Y:S02]  /*40530*/  @!P6 LDG.E.U16 R29, desc[UR76][R8.64] ;  /* 0x0000004c081de981 */ /* 0x0000a4000c1e1500 */
[----:B0-----:R-:W-:-:S02]  /*40540*/  @!P6 IMAD.MOV.U32 R8, RZ, RZ, R4 ;  /* 0x000000ffff08e224 */ /* 0x001fc400078e0004 */
[----:B------:R-:W2:Y:S01]  /*40550*/  LDL R4, [R1+0x1788] ;  /* 0x0017880001047983 */ /* 0x000ea20000100800 */
[----:B------:R-:W-:-:S03]  /*40560*/  @!P6 IMAD.MOV.U32 R9, RZ, RZ, R5 ;  /* 0x000000ffff09e224 */ /* 0x000fc600078e0005 */
[----:B------:R-:W2:Y:S04]  /*40570*/  LDL R5, [R1+0x1784] ;  /* 0x0017840001057983 */ /* 0x000ea80000100800 */
[----:B------:R0:W2:Y:S02]  /*40580*/  @!P6 LDG.E.U16 R28, desc[UR76][R8.64] ;  /* 0x0000004c081ce981 */ /* 0x0000a4000c1e1500 */
[----:B0-----:R-:W-:Y:S02]  /*40590*/  @!P6 IMAD.MOV.U32 R9, RZ, RZ, R35 ;  /* 0x000000ffff09e224 */ /* 0x001fe400078e0023 */
[----:B------:R-:W2:Y:S01]  /*405a0*/  LDL R35, [R1+0x177c] ;  /* 0x00177c0001237983 */ /* 0x000ea20000100800 */
[----:B------:R-:W-:-:S03]  /*405b0*/  @!P6 IMAD.MOV.U32 R8, RZ, RZ, R6 ;  /* 0x000000ffff08e224 */ /* 0x000fc600078e0006 */
[----:B------:R-:W2:Y:S01]  /*405c0*/  LDL R6, [R1+0x1780] ;  /* 0x0017800001067983 */ /* 0x000ea20000100800 */
[----:B------:R-:W-:Y:S02]  /*405d0*/  PRMT R27, RZ, 0x7610, R27 ;  /* 0x00007610ff1b7816 */ /* 0x000fe4000000001b */
[----:B------:R-:W-:-:S04]  /*405e0*/  PRMT R26, RZ, 0x7610, R26 ;  /* 0x00007610ff1a7816 */ /* 0x000fc8000000001a */
[----:B------:R4:W2:Y:S01]  /*405f0*/  @!P6 LDG.E.U16 R27, desc[UR76][R8.64] ;  /* 0x0000004c081be981 */ /* 0x0008a2000c1e1500 */
[----:B------:R-:W-:Y:S02]  /*40600*/  PRMT R25, RZ, 0x7610, R25 ;  /* 0x00007610ff197816 */ /* 0x000fe40000000019 */
        /* <DEDUP_REMOVED lines=13> */
[----:B------:R-:W2:Y:S01]  /*406e0*/  LDL R37, [R1+0x2690] ;  /* 0x0026900001257983 */ /* 0x000ea20000100800 */
[----:B------:R-:W-:-:S03]  /*406f0*/  @!P6 IMAD.MOV.U32 R8, RZ, RZ, R36 ;  /* 0x000000ffff08e224 */ /* 0x000fc600078e0024 */
[----:B------:R-:W2:Y:S04]  /*40700*/  LDL R36, [R1+0x26c4] ;  /* 0x0026c40001247983 */ /* 0x000ea80000100800 */
[----:B------:R0:W2:Y:S02]  /*40710*/  @!P6 LDG.E.U16 R24, desc[UR76][R8.64] ;  /* 0x0000004c0818e981 */ /* 0x0000a4000c1e1500 */
[----:B0-----:R-:W-:Y:S02]  /*40720*/  @!P6 IMAD.MOV.U32 R8, RZ, RZ, R4 ;  /* 0x000000ffff08e224 */ /* 0x001fe400078e0004 */
        /* <DEDUP_REMOVED lines=36> */
[----:B------:R-:W-:Y:S01]  /*40970*/  PRMT R17, RZ, 0x7610, R17 ;  /* 0x00007610ff117816 */ /* 0x000fe20000000011 */
[----:B------:R-:W-:Y:S01]  /*40980*/  @!P6 IMAD.MOV.U32 R8, RZ, RZ, R6 ;  /* 0x000000ffff08e224 */ /* 0x000fe200078e0006 */
[----:B------:R-:W-:Y:S01]  /*40990*/  PRMT R16, RZ, 0x7610, R16 ;  /* 0x00007610ff107816 */ /* 0x000fe20000000010 */
[----:B------:R-:W2:Y:S04]  /*409a0*/  LDL R6, [R1+0x25f8] ;  /* 0x0025f80001067983 */ /* 0x000ea80000100800 */
[----:B------:R0:W2:Y:S01]  /*409b0*/  @!P6 LDG.E.U16 R17, desc[UR76][R8.64] ;  /* 0x0000004c0811e981 */ /* 0x0000a2000c1e1500 */
[----:B------:R-:W-:Y:S01]  /*409c0*/  PRMT R15, RZ, 0x7610, R15 ;  /* 0x00007610ff0f7816 */ /* 0x000fe2000000000f */
[----:B0-----:R-:W-:-:S02]  /*409d0*/  @!P6 IMAD.MOV.U32 R8, RZ, RZ, R42 ;  /* 0x000000ffff08e224 */ /* 0x001fc400078e002a */
[----:B------:R-:W-:-:S05]  /*409e0*/  @!P6 IMAD.MOV.U32 R9, RZ, RZ, R43 ;  /* 0x000000ffff09e224 */ /* 0x000fca00078e002b */
[----:B------:R4:W2:Y:S01]  /*409f0*/  @!P6 LDG.E.U16 R16, desc[UR76][R8.64] ;  /* 0x0000004c0810e981 */ /* 0x0008a2000c1e1500 */
[----:B------:R-:W-:Y:S02]  /*40a00*/  PRMT R14, RZ, 0x7610, R14 ;  /* 0x00007610ff0e7816 */ /* 0x000fe4000000000e */
[----:B------:R-:W-:Y:S02]  /*40a10*/  PRMT R13, RZ, 0x7610, R13 ;  /* 0x00007610ff0d7816 */ /* 0x000fe4000000000d */
[----:B------:R-:W-:Y:S01]  /*40a20*/  PRMT R12, RZ, 0x7610, R12 ;  /* 0x00007610ff0c7816 */ /* 0x000fe2000000000c */
[----:B----4-:R-:W-:Y:S02]  /*40a30*/  @!P6 IMAD.MOV.U32 R9, RZ, RZ, R41 ;  /* 0x000000ffff09e224 */ /* 0x010fe400078e0029 */
[----:B------:R-:W-:-:S05]  /*40a40*/  @!P6 IMAD.MOV.U32 R8, RZ, RZ, R40 ;  /* 0x000000ffff08e224 */ /* 0x000fca00078e0028 */
[----:B------:R0:W4:Y:S02]  /*40a50*/  @!P6 LDG.E.U16 R15, desc[UR76][R8.64] ;  /* 0x0000004c080fe981 */ /* 0x000124000c1e1500 */
[----:B0-----:R-:W-:Y:S02]  /*40a60*/  @!P6 IMAD.MOV.U32 R9, RZ, RZ, R39 ;  /* 0x000000ffff09e224 */ /* 0x001fe400078e0027 */
[----:B------:R-:W4:Y:S01]  /*40a70*/  LDL R39, [R1+0x25ec] ;  /* 0x0025ec0001277983 */ /* 0x000f220000100800 */
[----:B---3--:R-:W-:-:S03]  /*40a80*/  @!P6 IMAD.MOV.U32 R8, RZ, RZ, R38 ;  /* 0x000000ffff08e224 */ /* 0x008fc600078e0026 */
[----:B------:R-:W3:Y:S04]  /*40a90*/  LDL R38, [R1+0x25f0] ;  /* 0x0025f00001267983 */ /* 0x000ee80000100800 */
[----:B------:R2:W3:Y:S02]  /*40aa0*/  @!P6 LDG.E.U16 R14, desc[UR76][R8.64] ;  /* 0x0000004c080ee981 */ /* 0x0004e4000c1e1500 */
[----:B--2---:R-:W-:Y:S02]  /*40ab0*/  @!P6 IMAD.MOV.U32 R9, RZ, RZ, R37 ;  /* 0x000000ffff09e224 */ /* 0x004fe400078e0025 */
[----:B------:R-:W-:Y:S02]  /*40ac0*/  @!P6 IMAD.MOV.U32 R8, RZ, RZ, R36 ;  /* 0x000000ffff08e224 */ /* 0x000fe400078e0024 */
[----:B------:R-:W2:Y:S04]  /*40ad0*/  LDL R36, [R1+0x25b8] ;  /* 0x0025b80001247983 */ /* 0x000ea80000100800 */
[----:B------:R0:W2:Y:S02]  /*40ae0*/  @!P6 LDG.E.U16 R13, desc[UR76][R8.64] ;  /* 0x0000004c080de981 */ /* 0x0000a4000c1e1500 */
[----:B0-----:R-:W-:-:S02]  /*40af0*/  @!P6 IMAD.MOV.U32 R8, RZ, RZ, R4 ;  /* 0x000000ffff08e224 */ /* 0x001fc400078e0004 */
[----:B------:R-:W2:Y:S01]  /*40b00*/  LDL.LU R4, [R1+0x24c] ;  /* 0x00024c0001047983 */ /* 0x000ea20000300800 */
[----:B------:R-:W-:-:S03]  /*40b10*/  @!P6 IMAD.MOV.U32 R9, RZ, RZ, R5 ;  /* 0x000000ffff09e224 */ /* 0x000fc600078e0005 */
[----:B------:R-:W2:Y:S04]  /*40b20*/  LDL.LU R44, [R1+0x248] ;  /* 0x00024800012c7983 */ /* 0x000ea80000300800 */
[----:B------:R-:W2:Y:S04]  /*40b30*/  LDL.LU R5, [R1+0x22c] ;  /* 0x00022c0001057983 */ /* 0x000ea80000300800 */
[----:B------:R-:W2:Y:S04]  /*40b40*/  LDL R37, [R1+0x25b4] ;  /* 0x0025b40001257983 */ /* 0x000ea80000100800 */
[----:B------:R0:W2:Y:S02]  /*40b50*/  @!P6 LDG.E.U16 R12, desc[UR76][R8.64] ;  /* 0x0000004c080ce981 */ /* 0x0000a4000c1e1500 */
[----:B0-----:R-:W-:-:S02]  /*40b60*/  @!P6 IMAD.MOV.U32 R9, RZ, RZ, R35 ;  /* 0x000000ffff09e224 */ /* 0x001fc400078e0023 */
[----:B------:R-:W2:Y:S01]  /*40b70*/  LDL R35, [R1+0x2710] ;  /* 0x0027100001237983 */ /* 0x000ea20000100800 */
[----:B------:R-:W-:Y:S01]  /*40b80*/  PRMT R11, RZ, 0x7610, R11 ;  /* 0x00007610ff0b7816 */ /* 0x000fe2000000000b */
[----:B------:R-:W-:Y:S01]  /*40b90*/  @!P6 IMAD.MOV.U32 R8, RZ, RZ, R6 ;  /* 0x000000ffff08e224 */ /* 0x000fe200078e0006 */
[----:B------:R-:W-:Y:S01]  /*40ba0*/  PRMT R10, RZ, 0x7610, R10 ;  /* 0x00007610ff0a7816 */ /* 0x000fe2000000000a */
[----:B------:R-:W2:Y:S04]  /*40bb0*/  LDL.LU R45, [R1+0x228] ;  /* 0x00022800012d7983 */ /* 0x000ea80000300800 */
[----:B------:R4:W2:Y:S01]  /*40bc0*/  @!P6 LDG.E.U16 R11, desc[UR76][R8.64] ;  /* 0x0000004c080be981 */ /* 0x0008a2000c1e1500 */
[----:B------:R-:W-:Y:S02]  /*40bd0*/  PRMT R7, RZ, 0x7610, R7 ;  /* 0x00007610ff077816 */ /* 0x000fe40000000007 */
[----:B------:R-:W-:Y:S01]  /*40be0*/  PRMT R60, RZ, 0x7610, R60 ;  /* 0x00007610ff3c7816 */ /* 0x000fe2000000003c */
[----:B------:R-:W2:Y:S04]  /*40bf0*/  LDL.LU R46, [R1+0x20c] ;  /* 0x00020c00012e7983 */ /* 0x000ea80000300800 */
        /* <DEDUP_REMOVED lines=13> */
[----:B------:R-:W2:Y:S01]  /*40cd0*/  LDL.LU R59, [R1+0x220] ;  /* 0x00022000013b7983 */ /* 0x000ea20000300800 */
[----:B----4-:R-:W-:-:S02]  /*40ce0*/  @!P6 IMAD.MOV.U32 R9, RZ, RZ, R39 ;  /* 0x000000ffff09e224 */ /* 0x010fc400078e0027 */
[----:B---3--:R-:W-:-:S05]  /*40cf0*/  @!P6 IMAD.MOV.U32 R8, RZ, RZ, R38 ;  /* 0x000000ffff08e224 */ /* 0x008fca00078e0026 */
[----:B------:R2:W3:Y:S02]  /*40d00*/  @!P6 LDG.E.U16 R10, desc[UR76][R8.64] ;  /* 0x0000004c080ae981 */ /* 0x0004e4000c1e1500 */
[----:B--2---:R-:W-:Y:S02]  /*40d10*/  @!P6 IMAD.MOV.U32 R8, RZ, RZ, R36 ;  /* 0x000000ffff08e224 */ /* 0x004fe400078e0024 */
[----:B------:R-:W-:-:S05]  /*40d20*/  @!P6 IMAD.MOV.U32 R9, RZ, RZ, R37 ;  /* 0x000000ffff09e224 */ /* 0x000fca00078e0025 */
[----:B------:R0:W2:Y:S02]  /*40d30*/  @!P6 LDG.E.U16 R7, desc[UR76][R8.64] ;  /* 0x0000004c0807e981 */ /* 0x0000a4000c1e1500 */
[----:B0-----:R-:W-:Y:S02]  /*40d40*/  @!P6 IMAD.MOV.U32 R9, RZ, RZ, R0 ;  /* 0x000000ffff09e224 */ /* 0x001fe400078e0000 */
[----:B------:R-:W-:-:S05]  /*40d50*/  @!P6 IMAD.MOV.U32 R8, RZ, RZ, R35 ;  /* 0x000000ffff08e224 */ /* 0x000fca00078e0023 */
[----:B------:R-:W4:Y:S04]  /*40d60*/  @!P6 LDG.E.U16 R60, desc[UR76][R8.64] ;  /* 0x0000004c083ce981 */ /* 0x000f28000c1e1500 */
[----:B------:R-:W-:Y:S04]  /*40d70*/  STL [R1+0x2744], R0 ;  /* 0x0027440001007387 */ /* 0x000fe80000100800 */
[----:B------:R0:W-:Y:S04]  /*40d80*/  STS.U16 [R3+UR5+0x8000], R4 ;  /* 0x0080000403007988 */ /* 0x0001e80008000405 */
[----:B------:R1:W-:Y:S04]  /*40d90*/  STS.U16 [R3+UR5+0x8240], R5 ;  /* 0x0082400503007988 */ /* 0x0003e80008000405 */
[----:B------:R0:W-:Y:S04]  /*40da0*/  STS.U16 [R3+UR5+0x8a00], R6 ;  /* 0x008a000603007988 */ /* 0x0001e80008000405 */
[----:B----4-:R-:W-:Y:S04]  /*40db0*/  STL [R1+0x3c58], R60 ;  /* 0x003c583c01007387 */ /* 0x010fe80000100800 */
[----:B0-----:R-:W4:Y:S04]  /*40dc0*/  LDL.LU R4, [R1+0x204] ;  /* 0x0002040001047983 */ /* 0x001f280000300800 */
[----:B-1----:R-:W2:Y:S04]  /*40dd0*/  LDL.LU R5, [R1+0x200] ;  /* 0x0002000001057983 */ /* 0x002ea80000300800 */
        /* <DEDUP_REMOVED lines=8> */
[----:B------:R-:W3:Y:S04]  /*40e60*/  LDL.LU R43, [R1+0x164] ;  /* 0x00016400012b7983 */ /* 0x000ee80000300800 */
[----:B------:R0:W-:Y:S04]  /*40e70*/  STS.U16 [R3+UR5+0x8c00], R2 ;  /* 0x008c000203007988 */ /* 0x0001e80008000405 */
[----:B------:R1:W-:Y:S01]  /*40e80*/  STS.U16 [R3+UR5+0x8040], R44 ;  /* 0x0080402c03007988 */ /* 0x0003e20008000405 */
[----:B0-----:R-:W-:-:S03]  /*40e90*/  LOP3.LUT R2, R3, 0x10, RZ, 0x3c, !PT ;  /* 0x0000001003027812 */ /* 0x001fc600078e3cff */
[----:B------:R-:W-:Y:S04]  /*40ea0*/  STS.U16 [R3+UR5+0x8200], R45 ;  /* 0x0082002d03007988 */ /* 0x000fe80008000405 */
        /* <DEDUP_REMOVED lines=14> */
[----:B-1----:R-:W3:Y:S04]  /*40f90*/  LDL.LU R44, [R1+0x23c] ;  /* 0x00023c00012c7983 */ /* 0x002ee80000300800 */
[----:B----4-:R0:W-:Y:S04]  /*40fa0*/  STS.U16 [R2+UR5+0x8480], R4 ;  /* 0x0084800402007988 */ /* 0x0101e80008000405 */
[----:B0-----:R-:W4:Y:S04]  /*40fb0*/  LDL.LU R4, [R1+0x238] ;  /* 0x0002380001047983 */ /* 0x001f280000300800 */
[----:B------:R-:W4:Y:S04]  /*40fc0*/  LDL.LU R45, [R1+0x21c] ;  /* 0x00021c00012d7983 */ /* 0x000f280000300800 */
[----:B------:R-:W4:Y:S04]  /*40fd0*/  LDL.LU R46, [R1+0x218] ;  /* 0x00021800012e7983 */ /* 0x000f280000300800 */
[----:B------:R-:W4:Y:S04]  /*40fe0*/  LDL.LU R47, [R1+0x1fc] ;  /* 0x0001fc00012f7983 */ /* 0x000f280000300800 */
[----:B------:R-:W4:Y:S04]  /*40ff0*/  LDL.LU R48, [R1+0x1f8] ;  /* 0x0001f80001307983 */ /* 0x000f280000300800 */
[----:B------:R-:W4:Y:S04]  /*41000*/  LDL.LU R49, [R1+0x1dc] ;  /* 0x0001dc0001317983 */ /* 0x000f280000300800 */
[----:B------:R-:W4:Y:S04]  /*41010*/  LDL.LU R50, [R1+0x1d8] ;  /* 0x0001d80001327983 */ /* 0x000f280000300800 */
[----:B--2---:R0:W-:Y:S04]  /*41020*/  STS.U16 [R2+UR5+0x84c0], R5 ;  /* 0x0084c00502007988 */ /* 0x0041e80008000405 */
[----:B------:R-:W2:Y:S04]  /*41030*/  LDL.LU R51, [R1+0x1bc] ;  /* 0x0001bc0001337983 */ /* 0x000ea80000300800 */
[----:B------:R-:W2:Y:S04]  /*41040*/  LDL.LU R52, [R1+0x1b8] ;  /* 0x0001b80001347983 */ /* 0x000ea80000300800 */
[----:B------:R1:W-:Y:S04]  /*41050*/  STS.U16 [R2+UR5+0x86c0], R6 ;  /* 0x0086c00602007988 */ /* 0x0003e80008000405 */
[----:B------:R-:W2:Y:S04]  /*41060*/  LDL.LU R53, [R1+0x19c] ;  /* 0x00019c0001357983 */ /* 0x000ea80000300800 */
[----:B------:R-:W-:Y:S04]  /*41070*/  STS.U16 [R2+UR5+0x8680], R36 ;  /* 0x0086802402007988 */ /* 0x000fe80008000405 */
        /* <DEDUP_REMOVED lines=12> */
[----:B0-----:R-:W2:Y:S04]  /*41140*/  LDL.LU R5, [R1+0x214] ;  /* 0x0002140001057983 */ /* 0x001ea80000300800 */
[----:B---3--:R-:W-:Y:S04]  /*41150*/  STS.U16 [R2+UR5+0x8ec0], R43 ;  /* 0x008ec02b02007988 */ /* 0x008fe80008000405 */
[----:B-1----:R-:W3:Y:S04]  /*41160*/  LDL.LU R6, [R1+0x210] ;  /* 0x0002100001067983 */ /* 0x002ee80000300800 */
[----:B------:R0:W-:Y:S04]  /*41170*/  STS.U16 [R2+UR5+0x8e80], R61 ;  /* 0x008e803d02007988 */ /* 0x0001e80008000405 */
[----:B0-----:R-:W3:Y:S01]  /*41180*/  LDL.LU R61, [R1+0x4244] ;  /* 0x00424400013d7983 */ /* 0x001ee20000300800 */
[----:B------:R-:W-:-:S05]  /*41190*/  LOP3.LUT R0, R3, 0x20, RZ, 0x3c, !PT ;  /* 0x0000002003007812 */ /* 0x000fca00078e3cff */
[----:B------:R-:W-:Y:S04]  /*411a0*/  STS.U16 [R0+UR5+0x8100], R44 ;  /* 0x0081002c00007988 */ /* 0x000fe80008000405 */
[----:B----4-:R0:W-:Y:S04]  /*411b0*/  STS.U16 [R0+UR5+0x8140], R4 ;  /* 0x0081400400007988 */ /* 0x0101e80008000405 */
[----:B0-----:R-:W4:Y:S04]  /*411c0*/  LDL.LU R4, [R1+0x1f4] ;  /* 0x0001f40001047983 */ /* 0x001f280000300800 */
[----:B------:R-:W-:Y:S04]  /*411d0*/  STS.U16 [R0+UR5+0x8340], R45 ;  /* 0x0083402d00007988 */ /* 0x000fe80008000405 */
[----:B------:R-:W-:Y:S04]  /*411e0*/  STS.U16 [R0+UR5+0x8300], R46 ;  /* 0x0083002e00007988 */ /* 0x000fe80008000405 */
[----:B------:R-:W-:Y:S04]  /*411f0*/  STS.U16 [R0+UR5+0x8500], R47 ;  /* 0x0085002f00007988 */ /* 0x000fe80008000405 */
[----:B------:R-:W-:Y:S04]  /*41200*/  STS.U16 [R0+UR5+0x8540], R48 ;  /* 0x0085403000007988 */ /* 0x000fe80008000405 */
[----:B------:R-:W-:Y:S04]  /*41210*/  STS.U16 [R0+UR5+0x8740], R49 ;  /* 0x0087403100007988 */ /* 0x000fe80008000405 */
[----:B------:R-:W-:Y:S04]  /*41220*/  STS.U16 [R0+UR5+0x8700], R50 ;  /* 0x0087003200007988 */ /* 0x000fe80008000405 */
[----:B--2---:R-:W-:Y:S04]  /*41230*/  STS.U16 [R0+UR5+0x8900], R51 ;  /* 0x0089003300007988 */ /* 0x004fe80008000405 */
[----:B------:R-:W-:Y:S04]  /*41240*/  STS.U16 [R0+UR5+0x8940], R52 ;  /* 0x0089403400007988 */ /* 0x000fe80008000405 */
[----:B------:R-:W-:Y:S04]  /*41250*/  STS.U16 [R0+UR5+0x8b40], R53 ;  /* 0x008b403500007988 */ /* 0x000fe80008000405 */
[----:B------:R-:W2:Y:S04]  /*41260*/  LDL.LU R9, [R1+0x1f0] ;  /* 0x0001f00001097983 */ /* 0x000ea80000300800 */
[----:B------:R-:W-:Y:S04]  /*41270*/  STS.U16 [R0+UR5+0x8b00], R54 ;  /* 0x008b003600007988 */ /* 0x000fe80008000405 */
[----:B---3--:R-:W-:Y:S04]  /*41280*/  STS.U16 [R0+UR5+0x8d00], R61 ;  /* 0x008d003d00007988 */ /* 0x008fe80008000405 */
[----:B------:R-:W-:Y:S04]  /*41290*/  STS.U16 [R0+UR5+0x8d40], R55 ;  /* 0x008d403700007988 */ /* 0x000fe80008000405 */
[----:B------:R-:W-:Y:S04]  /*412a0*/  STS.U16 [R0+UR5+0x8f40], R56 ;  /* 0x008f403800007988 */ /* 0x000fe80008000405 */
[----:B------:R0:W-:Y:S04]  /*412b0*/  STS.U16 [R0+UR5+0x8f00], R57 ;  /* 0x008f003900007988 */ /* 0x0001e80008000405 */
[----:B0-----:R-:W3:Y:S04]  /*412c0*/  LDL.LU R0, [R1+0x1d4] ;  /* 0x0001d40001007983 */ /* 0x001ee80000300800 */
        /* <DEDUP_REMOVED lines=13> */
[----:B------:R-:W3:Y:S01]  /*413a0*/  LDL.LU R48, [R1+0x13c] ;  /* 0x00013c0001307983 */ /* 0x000ee20000300800 */
[----:B------:R-:W-:-:S03]  /*413b0*/  LOP3.LUT R61, R3, 0x30, RZ, 0x3c, !PT ;  /* 0x00000030033d7812 */ /* 0x000fc600078e3cff */
        /* <DEDUP_REMOVED lines=8> */
[----:B------:R0:W-:Y:S04]  /*41440*/  STS.U16 [R61+UR5+0x8180], R58 ;  /* 0x0081803a3d007988 */ /* 0x0001e80008000405 */
[----:B------:R-:W3:Y:S04]  /*41450*/  LDL.LU R57, [R1+0x118] ;  /* 0x0001180001397983 */ /* 0x000ee80000300800 */
[----:B------:R1:W-:Y:S04]  /*41460*/  STS.U16 [R61+UR5+0x81c0], R59 ;  /* 0x0081c03b3d007988 */ /* 0x0003e80008000405 */
[----:B0-----:R-:W3:Y:S04]  /*41470*/  LDL.LU R58, [R1+0x114] ;  /* 0x00011400013a7983 */ /* 0x001ee80000300800 */
[----:B------:R0:W-:Y:S04]  /*41480*/  STS.U16 [R61+UR5+0x83c0], R5 ;  /* 0x0083c0053d007988 */ /* 0x0001e80008000405 */
[----:B-1----:R-:W3:Y:S04]  /*41490*/  LDL.LU R59, [R1+0x110] ;  /* 0x00011000013b7983 */ /* 0x002ee80000300800 */
[----:B------:R1:W-:Y:S04]  /*414a0*/  STS.U16 [R61+UR5+0x8380], R6 ;  /* 0x008380063d007988 */ /* 0x0003e80008000405 */
[----:B0-----:R-:W3:Y:S04]  /*414b0*/  LDL.LU R5, [R1+0x10c] ;  /* 0x00010c0001057983 */ /* 0x001ee80000300800 */
[----:B-1----:R-:W3:Y:S04]  /*414c0*/  LDL.LU R6, [R1+0x108] ;  /* 0x0001080001067983 */ /* 0x002ee80000300800 */
[----:B----4-:R0:W-:Y:S04]  /*414d0*/  STS.U16 [R61+UR5+0x8580], R4 ;  /* 0x008580043d007988 */ /* 0x0101e80008000405 */
[----:B0-----:R-:W4:Y:S04]  /*414e0*/  LDL.LU R4, [R1+0x104] ;  /* 0x0001040001047983 */ /* 0x001f280000300800 */
[----:B------:R-:W-:Y:S04]  /*414f0*/  STL [R1+0x3c5c], R61 ;  /* 0x003c5c3d01007387 */ /* 0x000fe80000100800 */
[----:B------:R-:W4:Y:S04]  /*41500*/  LDL.LU R8, [R1+0x100] ;  /* 0x0001000001087983 */ /* 0x000f280000300800 */
[----:B--2---:R0:W-:Y:S04]  /*41510*/  STS.U16 [R61+UR5+0x85c0], R9 ;  /* 0x0085c0093d007988 */ /* 0x0041e80008000405 */
[----:B0-----:R-:W2:Y:S04]  /*41520*/  LDL.LU R9, [R1+0xfc] ;  /* 0x0000fc0001097983 */ /* 0x001ea80000300800 */
[----:B---3--:R0:W-:Y:S04]  /*41530*/  STS.U16 [R61+UR5+0x87c0], R0 ;  /* 0x0087c0003d007988 */ /* 0x0081e80008000405 */
[----:B------:R1:W-:Y:S04]  /*41540*/  STS.U16 [R61+UR5+0x8780], R35 ;  /* 0x008780233d007988 */ /* 0x0003e80008000405 */
[----:B------:R3:W-:Y:S04]  /*41550*/  STS.U16 [R61+UR5+0x8980], R36 ;  /* 0x008980243d007988 */ /* 0x0007e80008000405 */
[----:B0-----:R-:W2:Y:S04]  /*41560*/  LDL.LU R0, [R1+0xf8] ;  /* 0x0000f80001007983 */ /* 0x001ea80000300800 */
[----:B-1----:R-:W2:Y:S04]  /*41570*/  LDL.LU R35, [R1+0xf4] ;  /* 0x0000f40001237983 */ /* 0x002ea80000300800 */
[----:B------:R0:W-:Y:S04]  /*41580*/  STS.U16 [R61+UR5+0x89c0], R37 ;  /* 0x0089c0253d007988 */ /* 0x0001e80008000405 */
[----:B---3--:R-:W3:Y:S04]  /*41590*/  LDL.LU R36, [R1+0xf0] ;  /* 0x0000f00001247983 */ /* 0x008ee80000300800 */
[----:B------:R1:W-:Y:S04]  /*415a0*/  STS.U16 [R61+UR5+0x8bc0], R38 ;  /* 0x008bc0263d007988 */ /* 0x0003e80008000405 */
[----:B0-----:R-:W3:Y:S04]  /*415b0*/  LDL.LU R37, [R1+0xec] ;  /* 0x0000ec0001257983 */ /* 0x001ee80000300800 */
[----:B------:R0:W-:Y:S04]  /*415c0*/  STS.U16 [R61+UR5+0x8b80], R39 ;  /* 0x008b80273d007988 */ /* 0x0001e80008000405 */
[----:B-1----:R-:W3:Y:S04]  /*415d0*/  LDL.LU R38, [R1+0xe8] ;  /* 0x0000e80001267983 */ /* 0x002ee80000300800 */
        /* <DEDUP_REMOVED lines=8> */
[----:B------:R1:W-:Y:S04]  /*41660*/  STS.U16 [R3+UR5], R44 ;  /* 0x0000002c03007988 */ /* 0x0003e80008000405 */
        /* <DEDUP_REMOVED lines=24> */
[----:B------:R0:W-:Y:S04]  /*417f0*/  STS.U16 [R3+UR5+0xc40], R57 ;  /* 0x000c403903007988 */ /* 0x0001e80008000405 */
[----:B------:R0:W-:Y:S04]  /*41800*/  STS.U16 [R3+UR5+0xe00], R58 ;  /* 0x000e003a03007988 */ /* 0x0001e80008000405 */
[----:B------:R1:W-:Y:S04]  /*41810*/  STS.U16 [R3+UR5+0xe40], R59 ;  /* 0x000e403b03007988 */ /* 0x0003e80008000405 */
[----:B------:R4:W-:Y:S04]  /*41820*/  STS.U16 [R3+UR5+0x1000], R5 ;  /* 0x0010000503007988 */ /* 0x0009e80008000405 */
[----:B0-----:R-:W3:Y:S04]  /*41830*/  LDL.LU R55, [R1+0xa4] ;  /* 0x0000a40001377983 */ /* 0x001ee80000300800 */
[----:B-1----:R-:W3:Y:S04]  /*41840*/  LDL.LU R56, [R1+0xa0] ;  /* 0x0000a00001387983 */ /* 0x002ee80000300800 */
[----:B------:R-:W3:Y:S04]  /*41850*/  LDL.LU R57, [R1+0x9c] ;  /* 0x00009c0001397983 */ /* 0x000ee80000300800 */
[----:B------:R-:W3:Y:S04]  /*41860*/  LDL.LU R58, [R1+0x98] ;  /* 0x00009800013a7983 */ /* 0x000ee80000300800 */
[----:B------:R-:W3:Y:S04]  /*41870*/  LDL.LU R59, [R1+0x94] ;  /* 0x00009400013b7983 */ /* 0x000ee80000300800 */
[----:B------:R0:W-:Y:S04]  /*41880*/  STS.U16 [R3+UR5+0x1040], R6 ;  /* 0x0010400603007988 */ /* 0x0001e80008000405 */
[----:B----4-:R-:W4:Y:S04]  /*41890*/  LDL.LU R5, [R1+0x90] ;  /* 0x0000900001057983 */ /* 0x010f280000300800 */
[----:B------:R1:W-:Y:S04]  /*418a0*/  STS.U16 [R3+UR5+0x1200], R4 ;  /* 0x0012000403007988 */ /* 0x0003e80008000405 */
[----:B0-----:R-:W4:Y:S04]  /*418b0*/  LDL.LU R6, [R1+0x8c] ;  /* 0x00008c0001067983 */ /* 0x001f280000300800 */
[----:B-1----:R-:W4:Y:S04]  /*418c0*/  LDL.LU R4, [R1+0x88] ;  /* 0x0000880001047983 */ /* 0x002f280000300800 */
[----:B--2---:R0:W-:Y:S04]  /*418d0*/  STS.U16 [R3+UR5+0x1600], R35 ;  /* 0x0016002303007988 */ /* 0x0041e80008000405 */
[----:B---3--:R1:W-:Y:S04]  /*418e0*/  STS.U16 [R3+UR5+0x1640], R36 ;  /* 0x0016402403007988 */ /* 0x0083e80008000405 */
[----:B0-----:R-:W2:Y:S04]  /*418f0*/  LDL.LU R35, [R1+0x84] ;  /* 0x0000840001237983 */ /* 0x001ea80000300800 */
        /* <DEDUP_REMOVED lines=42> */
[----:B----4-:R4:W-:Y:S04]  /*41ba0*/  STS.U16 [R3+UR5+0x2e40], R5 ;  /* 0x002e400503007988 */ /* 0x0109e80008000405 */
        /* <DEDUP_REMOVED lines=10> */
[----:B------:R0:W-:Y:S04]  /*41c50*/  STS.U16 [R3+UR5+0x1240], R8 ;  /* 0x0012400803007988 */ /* 0x0001e80008000405 */
[----:B------:R1:W-:Y:S04]  /*41c60*/  STS.U16 [R3+UR5+0x1400], R9 ;  /* 0x0014000903007988 */ /* 0x0003e80008000405 */
[----:B------:R1:W-:Y:S04]  /*41c70*/  STS.U16 [R3+UR5+0x1440], R0 ;  /* 0x0014400003007988 */ /* 0x0003e80008000405 */
[----:B0-----:R-:W4:Y:S04]  /*41c80*/  LDL.LU R8, [R1+0x14] ;  /* 0x0000140001087983 */ /* 0x001f280000300800 */
[----:B-1----:R-:W4:Y:S04]  /*41c90*/  LDL.LU R9, [R1+0x10] ;  /* 0x0000100001097983 */ /* 0x002f280000300800 */
[----:B------:R-:W4:Y:S04]  /*41ca0*/  LDL.LU R0, [R1+0xc] ;  /* 0x00000c0001007983 */ /* 0x000f280000300800 */
[----:B--2---:R0:W-:Y:S04]  /*41cb0*/  STS.U16 [R3+UR5+0x3200], R35 ;  /* 0x0032002303007988 */ /* 0x0041e80008000405 */
[----:B---3--:R1:W-:Y:S04]  /*41cc0*/  STS.U16 [R3+UR5+0x3240], R36 ;  /* 0x0032402403007988 */ /* 0x0083e80008000405 */
[----:B0-----:R-:W2:Y:S04]  /*41cd0*/  LDL.LU R35, [R1+0x4240] ;  /* 0x0042400001237983 */ /* 0x001ea80000300800 */
[----:B------:R0:W-:Y:S04]  /*41ce0*/  STS.U16 [R3+UR5+0x3400], R37 ;  /* 0x0034002503007988 */ /* 0x0001e80008000405 */
[----:B-1----:R-:W3:Y:S04]  /*41cf0*/  LDL.LU R36, [R1+0x423c] ;  /* 0x00423c0001247983 */ /* 0x002ee80000300800 */
[----:B------:R1:W-:Y:S04]  /*41d00*/  STS.U16 [R3+UR5+0x3440], R38 ;  /* 0x0034402603007988 */ /* 0x0003e80008000405 */
[----:B0-----:R-:W2:Y:S04]  /*41d10*/  LDL.LU R37, [R1+0x4238] ;  /* 0x0042380001257983 */ /* 0x001ea80000300800 */
[----:B------:R0:W-:Y:S04]  /*41d20*/  STS.U16 [R3+UR5+0x3600], R39 ;  /* 0x0036002703007988 */ /* 0x0001e80008000405 */
[----:B-1----:R-:W2:Y:S04]  /*41d30*/  LDL.LU R38, [R1+0x4234] ;  /* 0x0042340001267983 */ /* 0x002ea80000300800 */
        /* <DEDUP_REMOVED lines=33> */
[----:B------:R0:W-:Y:S04]  /*41f50*/  STS.U16 [R3+UR5+0x4800], R57 ;  /* 0x0048003903007988 */ /* 0x0001e80008000405 */
[----:B------:R0:W-:Y:S04]  /*41f60*/  STS.U16 [R3+UR5+0x4840], R58 ;  /* 0x0048403a03007988 */ /* 0x0001e80008000405 */
[----:B------:R1:W-:Y:S04]  /*41f70*/  STS.U16 [R3+UR5+0x4a00], R59 ;  /* 0x004a003b03007988 */ /* 0x0003e80008000405 */
[----:B----4-:R4:W-:Y:S04]  /*41f80*/  STS.U16 [R3+UR5+0x4a40], R5 ;  /* 0x004a400503007988 */ /* 0x0109e80008000405 */
[----:B0-----:R-:W2:Y:S04]  /*41f90*/  LDL.LU R55, [R1+0x41f0] ;  /* 0x0041f00001377983 */ /* 0x001ea80000300800 */
[----:B-1----:R-:W2:Y:S04]  /*41fa0*/  LDL.LU R56, [R1+0x41ec] ;  /* 0x0041ec0001387983 */ /* 0x002ea80000300800 */
[----:B------:R-:W2:Y:S04]  /*41fb0*/  LDL.LU R57, [R1+0x41e8] ;  /* 0x0041e80001397983 */ /* 0x000ea80000300800 */
[----:B------:R-:W2:Y:S04]  /*41fc0*/  LDL.LU R58, [R1+0x41e4] ;  /* 0x0041e400013a7983 */ /* 0x000ea80000300800 */
[----:B------:R-:W2:Y:S04]  /*41fd0*/  LDL.LU R59, [R1+0x41e0] ;  /* 0x0041e000013b7983 */ /* 0x000ea80000300800 */
[----:B----4-:R-:W4:Y:S04]  /*41fe0*/  LDL.LU R5, [R1+0x41dc] ;  /* 0x0041dc0001057983 */ /* 0x010f280000300800 */
[----:B------:R0:W-:Y:S04]  /*41ff0*/  STS.U16 [R3+UR5+0x4c00], R6 ;  /* 0x004c000603007988 */ /* 0x0001e80008000405 */
[----:B------:R1:W-:Y:S04]  /*42000*/  STS.U16 [R3+UR5+0x4c40], R4 ;  /* 0x004c400403007988 */ /* 0x0003e80008000405 */
[----:B0-----:R-:W2:Y:S04]  /*42010*/  LDL.LU R6, [R1+0x41d8] ;  /* 0x0041d80001067983 */ /* 0x001ea80000300800 */
[----:B-1----:R-:W2:Y:S04]  /*42020*/  LDL.LU R4, [R1+0x41d4] ;  /* 0x0041d40001047983 */ /* 0x002ea80000300800 */
[----:B------:R-:W-:Y:S04]  /*42030*/  STS.U16 [R3+UR5+0x4e00], R8 ;  /* 0x004e000803007988 */ /* 0x000fe80008000405 */
[----:B------:R-:W-:Y:S04]  /*42040*/  STS.U16 [R3+UR5+0x4e40], R9 ;  /* 0x004e400903007988 */ /* 0x000fe80008000405 */
[----:B--2---:R0:W-:Y:S04]  /*42050*/  STS.U16 [R3+UR5+0x5040], R4 ;  /* 0x0050400403007988 */ /* 0x0041e80008000405 */
[----:B0-----:R-:W2:Y:S04]  /*42060*/  LDL.LU R4, [R1+0x41d0] ;  /* 0x0041d00001047983 */ /* 0x001ea80000300800 */
[----:B------:R-:W2:Y:S04]  /*42070*/  LDL R9, [R1+0x1730] ;  /* 0x0017300001097983 */ /* 0x000ea80000100800 */
[----:B------:R-:W2:Y:S04]  /*42080*/  LDL R8, [R1+0x2660] ;  /* 0x0026600001087983 */ /* 0x000ea80000100800 */
[----:B------:R0:W-:Y:S04]  /*42090*/  STS.U16 [R3+UR5+0x5000], R0 ;  /* 0x0050000003007988 */ /* 0x0001e80008000405 */
[----:B------:R1:W-:Y:S04]  /*420a0*/  STS.U16 [R3+UR5+0x5200], R6 ;  /* 0x0052000603007988 */ /* 0x0003e80008000405 */
[----:B----4-:R4:W-:Y:S04]  /*420b0*/  STS.U16 [R3+UR5+0x5240], R5 ;  /* 0x0052400503007988 */ /* 0x0109e80008000405 */
        /* <DEDUP_REMOVED lines=23> */
[----:B---3--:R-:W-:Y:S04]  /*42230*/  STS.U16 [R3+UR5+0x6a40], R36 ;  /* 0x006a402403007988 */ /* 0x008fe80008000405 */
        /* <DEDUP_REMOVED lines=19> */
[----:B------:R-:W-:Y:S01]  /*42370*/  STS.U16 [R3+UR5+0x7e40], R16 ;  /* 0x007e401003007988 */ /* 0x000fe20008000405 */
[----:B--2---:R-:W-:-:S03]  /*42380*/  PRMT R4, RZ, 0x7610, R4 ;  /* 0x00007610ff047816 */ /* 0x004fc60000000004 */
[----:B0-----:R-:W2:Y:S04]  /*42390*/  LDL.LU R0, [R1+0x26e0] ;  /* 0x0026e00001007983 */ /* 0x001ea80000300800 */
[----:B------:R-:W-:Y:S04]  /*423a0*/  STS.U16 [R2+UR5+0x80], R15 ;  /* 0x0000800f02007988 */ /* 0x000fe80008000405 */
[----:B------:R-:W3:Y:S04]  /*423b0*/  @!P6 LDG.E.U16 R4, desc[UR76][R8.64] ;  /* 0x0000004c0804e981 */ /* 0x000ee8000c1e1500 */
[----:B------:R-:W-:Y:S04]  /*423c0*/  STS.U16 [R2+UR5+0xc0], R14 ;  /* 0x0000c00e02007988 */ /* 0x000fe80008000405 */
[----:B------:R-:W-:Y:S04]  /*423d0*/  STS.U16 [R2+UR5+0x280], R13 ;  /* 0x0002800d02007988 */ /* 0x000fe80008000405 */
[----:B-1----:R-:W2:Y:S04]  /*423e0*/  LDL.LU R6, [R1+0x26f8] ;  /* 0x0026f80001067983 */ /* 0x002ea80000300800 */
[----:B------:R-:W-:Y:S04]  /*423f0*/  STS.U16 [R2+UR5+0x2c0], R12 ;  /* 0x0002c00c02007988 */ /* 0x000fe80008000405 */
[----:B----4-:R-:W4:Y:S04]  /*42400*/  LDL.LU R5, [R1+0x2700] ;  /* 0x0027000001057983 */ /* 0x010f280000300800 */
[----:B------:R-:W-:Y:S04]  /*42410*/  STS.U16 [R2+UR5+0x480], R11 ;  /* 0x0004800b02007988 */ /* 0x000fe80008000405 */
[----:B------:R0:W-:Y:S04]  /*42420*/  STL [R1+0x2740], R3 ;  /* 0x0027400301007387 */ /* 0x0001e80000100800 */
[----:B------:R-:W-:Y:S04]  /*42430*/  STS.U16 [R2+UR5+0x4c0], R10 ;  /* 0x0004c00a02007988 */ /* 0x000fe80008000405 */
[----:B------:R1:W-:Y:S04]  /*42440*/  STS.U16 [R2+UR5+0x680], R7 ;  /* 0x0006800702007988 */ /* 0x0003e80008000405 */
[----:B0-----:R-:W2:Y:S04]  /*42450*/  LDL.LU R3, [R1+0x26f0] ;  /* 0x0026f00001037983 */ /* 0x001ea80000300800 */
[----:B-1----:R-:W2:Y:S04]  /*42460*/  LDL.LU R2, [R1+0x41cc] ;  /* 0x0041cc0001027983 */ /* 0x002ea80000300800 */
[----:B---3--:R0:W-:Y:S04]  /*42470*/  STL [R1+0x1514], R4 ;  /* 0x0015140401007387 */ /* 0x0081e80000100800 */
[----:B0-----:R-:W3:Y:S04]  /*42480*/  LDL.LU R4, [R1+0x41c8] ;  /* 0x0041c80001047983 */ /* 0x001ee80000300800 */
[----:B------:R-:W3:Y:S04]  /*42490*/  LDL R8, [R1+0x172c] ;  /* 0x00172c0001087983 */ /* 0x000ee80000100800 */
[----:B------:R-:W3:Y:S01]  /*424a0*/  LDL R9, [R1+0x265c] ;  /* 0x00265c0001097983 */ /* 0x000ee20000100800 */
[----:B--2---:R-:W-:-:S02]  /*424b0*/  PRMT R2, RZ, 0x7610, R2 ;  /* 0x00007610ff027816 */ /* 0x004fc40000000002 */
[----:B---3--:R-:W-:-:S04]  /*424c0*/  @!P6 LOP3.LUT R9, R9, R8, RZ, 0x3c, !PT ;  /* 0x000000080909e212 */ /* 0x008fc800078e3cff */
        /* <DEDUP_REMOVED lines=1995> */
[----:B------:R-:W2:Y:S02]  /*4a180*/  LDL R9, [R1+0x1ce8] ;  /* 0x001ce80001097983 */ /* 0x000ea40000100800 */
[----:B--2---:R-:W-:-:S02]  /*4a190*/  @!P6 LOP3.LUT R9, R9, R8, RZ, 0x3c, !PT ;  /* 0x000000080909e212 */ /* 0x004fc400078e3cff */
[----:B---3--:R-:W-:Y:S02]  /*4a1a0*/  PRMT R4, RZ, 0x7610, R4 ;  /* 0x00007610ff047816 */ /* 0x008fe40000000004 */
[----:B------:R-:W-:-:S04]  /*4a1b0*/  @!P6 LOP3.LUT R8, R9, R8, RZ, 0x3c, !PT ;  /* 0x000000080908e212 */ /* 0x000fc800078e3cff */
[----:B------:R-:W-:-:S05]  /*4a1c0*/  @!P6 LOP3.LUT R9, R9, R8, RZ, 0x3c, !PT ;  /* 0x000000080909e212 */ /* 0x000fca00078e3cff */
[----:B------:R-:W2:Y:S04]  /*4a1d0*/  @!P6 LDG.E.U16 R4, desc[UR76][R8.64] ;  /* 0x0000004c0804e981 */ /* 0x000ea8000c1e1500 */
[----:B--2---:R0:W-:Y:S04]  /*4a1e0*/  STL [R1+0x194], R4 ;  /* 0x0001940401007387 */ /* 0x0041e80000100800 */
[----:B0-----:R-:W2:Y:S04]  /*4a1f0*/  LDL.LU R4, [R1+0x3e4c] ;  /* 0x003e4c0001047983 */ /* 0x001ea80000300800 */
[----:B------:R-:W3:Y:S04]  /*4a200*/  LDL R8, [R1+0x1cdc] ;  /* 0x001cdc0001087983 */ /* 0x000ee80000100800 */
[----:B------:R-:W3:Y:S02]  /*4a210*/  LDL R9, [R1+0x1ce0] ;  /* 0x001ce00001097983 */ /* 0x000ee40000100800 */
[----:B---3--:R-:W-:-:S02]  /*4a220*/  @!P6 LOP3.LUT R9, R9, R8, RZ, 0x3c, !PT ;  /* 0x000000080909e212 */ /* 0x008fc400078e3cff */
[----:B--2---:R-:W-:Y:S02]  /*4a230*/  PRMT R4, RZ, 0x7610, R4 ;  /* 0x00007610ff047816 */ /* 0x004fe40000000004 */
        /* <DEDUP_REMOVED lines=830> */
[----:B------:R0:W3:Y:S04]  /*4d620*/  @!P6 LDG.E.U16 R60, desc[UR76][R8.64] ;  /* 0x0000004c083ce981 */ /* 0x0000e8000c1e1500 */
[----:B------:R-:W0:Y:S04]  /*4d630*/  LDL R8, [R1+0x18f4] ;  /* 0x0018f40001087983 */ /* 0x000e280000100800 */
[----:B------:R-:W0:Y:S01]  /*4d640*/  LDL R9, [R1+0x18f8] ;  /* 0x0018f80001097983 */ /* 0x000e220000100800 */
[----:B--2---:R-:W-:Y:S02]  /*4d650*/  PRMT R4, RZ, 0x7610, R4 ;  /* 0x00007610ff047816 */ /* 0x004fe40000000004 */
[----:B0-----:R-:W-:-:S04]  /*4d660*/  @!P6 LOP3.LUT R9, R9, R8, RZ, 0x3c, !PT ;  /* 0x000000080909e212 */ /* 0x001fc800078e3cff */
[----:B------:R-:W-:-:S04]  /*4d670*/  @!P6 LOP3.LUT R8, R9, R8, RZ, 0x3c, !PT ;  /* 0x000000080908e212 */ /* 0x000fc800078e3cff */
[----:B------:R-:W-:-:S05]  /*4d680*/  @!P6 LOP3.LUT R9, R9, R8, RZ, 0x3c, !PT ;  /* 0x000000080909e212 */ /* 0x000fca00078e3cff */
[----:B------:R-:W2:Y:S04]  /*4d690*/  @!P6 LDG.E.U16 R4, desc[UR76][R8.64] ;  /* 0x0000004c0804e981 */ /* 0x000ea8000c1e1500 */
[----:B---3--:R-:W-:Y:S04]  /*4d6a0*/  STL [R1+0x3c60], R60 ;  /* 0x003c603c01007387 */ /* 0x008fe80000100800 */
        /* <DEDUP_REMOVED lines=20> */
[----:B------:R-:W-:Y:S02]  /*4d7f0*/  PRMT R61, RZ, 0x7610, R61 ;  /* 0x00007610ff3d7816 */ /* 0x000fe4000000003d */
[----:B0-----:R-:W-:-:S04]  /*4d800*/  @!P6 LOP3.LUT R9, R9, R8, RZ, 0x3c, !PT ;  /* 0x000000080909e212 */ /* 0x001fc800078e3cff */
[----:B------:R-:W-:-:S04]  /*4d810*/  @!P6 LOP3.LUT R8, R9, R8, RZ, 0x3c, !PT ;  /* 0x000000080908e212 */ /* 0x000fc800078e3cff */
[----:B------:R-:W-:Y:S01]  /*4d820*/  @!P6 LOP3.LUT R9, R9, R8, RZ, 0x3c, !PT ;  /* 0x000000080909e212 */ /* 0x000fe200078e3cff */
[----:B---3--:R0:W-:Y:S04]  /*4d830*/  STL [R1+0x3c64], R60 ;  /* 0x003c643c01007387 */ /* 0x0081e80000100800 */
[----:B------:R1:W3:Y:S01]  /*4d840*/  @!P6 LDG.E.U16 R61, desc[UR76][R8.64] ;  /* 0x0000004c083de981 */ /* 0x0002e2000c1e1500 */
[----:B--2---:R-:W-:-:S03]  /*4d850*/  PRMT R4, RZ, 0x7610, R4 ;  /* 0x00007610ff047816 */ /* 0x004fc60000000004 */
[----:B0-----:R-:W2:Y:S04]  /*4d860*/  LDL R60, [R1+0x18d0] ;  /* 0x0018d000013c7983 */ /* 0x001ea80000100800 */
[----:B------:R-:W1:Y:S04]  /*4d870*/  LDL R8, [R1+0x18d4] ;  /* 0x0018d40001087983 */ /* 0x000e680000100800 */
[----:B------:R-:W1:Y:S02]  /*4d880*/  LDL R9, [R1+0x18d8] ;  /* 0x0018d80001097983 */ /* 0x000e640000100800 */
[----:B-1----:R-:W-:-:S04]  /*4d890*/  @!P6 LOP3.LUT R9, R9, R8, RZ, 0x3c, !PT ;  /* 0x000000080909e212 */ /* 0x002fc800078e3cff */
[----:B------:R-:W-:-:S04]  /*4d8a0*/  @!P6 LOP3.LUT R8, R9, R8, RZ, 0x3c, !PT ;  /* 0x000000080908e212 */ /* 0x000fc800078e3cff */
[----:B------:R-:W-:Y:S01]  /*4d8b0*/  @!P6 LOP3.LUT R9, R9, R8, RZ, 0x3c, !PT ;  /* 0x000000080909e212 */ /* 0x000fe200078e3cff */
[----:B---3--:R0:W-:Y:S04]  /*4d8c0*/  STL [R1+0x3c68], R61 ;  /* 0x003c683d01007387 */ /* 0x0081e80000100800 */
[----:B------:R2:W3:Y:S01]  /*4d8d0*/  @!P6 LDG.E.U16 R4, desc[UR76][R8.64] ;  /* 0x0000004c0804e981 */ /* 0x0004e2000c1e1500 */
[----:B------:R-:W-:-:S03]  /*4d8e0*/  PRMT R2, RZ, 0x7610, R2 ;  /* 0x00007610ff027816 */ /* 0x000fc60000000002 */
[----:B0-----:R-:W4:Y:S04]  /*4d8f0*/  LDL R61, [R1+0x18b0] ;  /* 0x0018b000013d7983 */ /* 0x001f280000100800 */
[----:B------:R-:W4:Y:S01]  /*4d900*/  LDL R9, [R1+0x18cc] ;  /* 0x0018cc0001097983 */ /* 0x000f220000100800 */
[----:B--2---:R-:W-:-:S03]  /*4d910*/  @!P6 IMAD.MOV.U32 R8, RZ, RZ, R60 ;  /* 0x000000ffff08e224 */ /* 0x004fc600078e003c */
[----:B---3--:R0:W-:Y:S04]  /*4d920*/  STL [R1+0x3c6c], R4 ;  /* 0x003c6c0401007387 */ /* 0x0081e80000100800 */
[----:B------:R-:W2:Y:S04]  /*4d930*/  LDL R60, [R1+0x18a0] ;  /* 0x0018a000013c7983 */ /* 0x000ea80000100800 */
[----:B----4-:R1:W3:Y:S04]  /*4d940*/  @!P6 LDG.E.U16 R2, desc[UR76][R8.64] ;  /* 0x0000004c0802e981 */ /* 0x0102e8000c1e1500 */
[----:B------:R-:W1:Y:S04]  /*4d950*/  LDL R8, [R1+0x18b4] ;  /* 0x0018b40001087983 */ /* 0x000e680000100800 */
[----:B------:R-:W1:Y:S01]  /*4d960*/  LDL R9, [R1+0x18b8] ;  /* 0x0018b80001097983 */ /* 0x000e620000100800 */
[----:B0-----:R-:W-:-:S02]  /*4d970*/  PRMT R4, RZ, 0x7610, R4 ;  /* 0x00007610ff047816 */ /* 0x001fc40000000004 */
[----:B-1----:R-:W-:-:S04]  /*4d980*/  @!P6 LOP3.LUT R9, R9, R8, RZ, 0x3c, !PT ;  /* 0x000000080909e212 */ /* 0x002fc800078e3cff */
[----:B------:R-:W-:-:S04]  /*4d990*/  @!P6 LOP3.LUT R8, R9, R8, RZ, 0x3c, !PT ;  /* 0x000000080908e212 */ /* 0x000fc800078e3cff */
[----:B------:R-:W-:Y:S01]  /*4d9a0*/  @!P6 LOP3.LUT R9, R9, R8, RZ, 0x3c, !PT ;  /* 0x000000080909e212 */ /* 0x000fe200078e3cff */
[----:B---3--:R0:W-:Y:S04]  /*4d9b0*/  STL [R1+0x3c70], R2 ;  /* 0x003c700201007387 */ /* 0x0081e80000100800 */
[----:B------:R1:W3:Y:S04]  /*4d9c0*/  @!P6 LDG.E.U16 R4, desc[UR76][R8.64] ;  /* 0x0000004c0804e981 */ /* 0x0002e8000c1e1500 */
[----:B------:R-:W4:Y:S01]  /*4d9d0*/  LDL R9, [R1+0x18ac] ;  /* 0x0018ac0001097983 */ /* 0x000f220000100800 */
[----:B0-----:R-:W-:Y:S01]  /*4d9e0*/  PRMT R2, RZ, 0x7610, R2 ;  /* 0x00007610ff027816 */ /* 0x001fe20000000002 */
[----:B-1----:R-:W-:-:S02]  /*4d9f0*/  @!P6 IMAD.MOV.U32 R8, RZ, RZ, R61 ;  /* 0x000000ffff08e224 */ /* 0x002fc400078e003d */
[----:B---3--:R0:W-:Y:S01]  /*4da00*/  STL [R1+0x3c8c], R4 ;  /* 0x003c8c0401007387 */ /* 0x0081e20000100800 */
[----:B------:R-:W-:-:S03]  /*4da10*/  PRMT R59, RZ, 0x7610, R59 ;  /* 0x00007610ff3b7816 */ /* 0x000fc6000000003b */
[----:B------:R-:W3:Y:S04]  /*4da20*/  LDL R61, [R1+0x1890] ;  /* 0x00189000013d7983 */ /* 0x000ee80000100800 */
[----:B0-----:R-:W2:Y:S04]  /*4da30*/  LDL R4, [R1+0x18a8] ;  /* 0x0018a80001047983 */ /* 0x001ea80000100800 */
[----:B----4-:R2:W4:Y:S04]  /*4da40*/  @!P6 LDG.E.U16 R2, desc[UR76][R8.64] ;  /* 0x0000004c0802e981 */ /* 0x010528000c1e1500 */
[----:B------:R-:W3:Y:S01]  /*4da50*/  LDL R9, [R1+0x18a4] ;  /* 0x0018a40001097983 */ /* 0x000ee20000100800 */
[----:B--2---:R-:W-:-:S03]  /*4da60*/  @!P6 IMAD.MOV.U32 R8, RZ, RZ, R4 ;  /* 0x000000ffff08e224 */ /* 0x004fc600078e0004 */
[----:B----4-:R0:W-:Y:S01]  /*4da70*/  STL [R1+0x3c90], R2 ;  /* 0x003c900201007387 */ /* 0x0101e20000100800 */
[----:B------:R-:W-:-:S03]  /*4da80*/  PRMT R58, RZ, 0x7610, R58 ;  /* 0x00007610ff3a7816 */ /* 0x000fc6000000003a */
[----:B------:R-:W2:Y:S04]  /*4da90*/  LDL R4, [R1+0x1874] ;  /* 0x0018740001047983 */ /* 0x000ea80000100800 */
[----:B---3--:R1:W3:Y:S04]  /*4daa0*/  @!P6 LDG.E.U16 R59, desc[UR76][R8.64] ;  /* 0x0000004c083be981 */ /* 0x0082e8000c1e1500 */
[----:B0-----:R-:W4:Y:S04]  /*4dab0*/  LDL R2, [R1+0x1878] ;  /* 0x0018780001027983 */ /* 0x001f280000100800 */
[----:B------:R-:W2:Y:S01]  /*4dac0*/  LDL R9, [R1+0x189c] ;  /* 0x00189c0001097983 */ /* 0x000ea20000100800 */
[----:B-1----:R-:W-:-:S03]  /*4dad0*/  @!P6 IMAD.MOV.U32 R8, RZ, RZ, R60 ;  /* 0x000000ffff08e224 */ /* 0x002fc600078e003c */
[----:B---3--:R0:W-:Y:S01]  /*4dae0*/  STL [R1+0x3c74], R59 ;  /* 0x003c743b01007387 */ /* 0x0081e20000100800 */
[----:B------:R-:W-:-:S03]  /*4daf0*/  PRMT R57, RZ, 0x7610, R57 ;  /* 0x00007610ff397816 */ /* 0x000fc60000000039 */
[----:B------:R-:W3:Y:S04]  /*4db00*/  LDL R60, [R1+0x186c] ;  /* 0x00186c00013c7983 */ /* 0x000ee80000100800 */
[----:B--2---:R1:W2:Y:S04]  /*4db10*/  @!P6 LDG.E.U16 R58, desc[UR76][R8.64] ;  /* 0x0000004c083ae981 */ /* 0x0042a8000c1e1500 */
[----:B0-----:R-:W2:Y:S04]  /*4db20*/  LDL R59, [R1+0x1870] ;  /* 0x00187000013b7983 */ /* 0x001ea80000100800 */
[----:B------:R-:W1:Y:S04]  /*4db30*/  LDL R8, [R1+0x1894] ;  /* 0x0018940001087983 */ /* 0x000e680000100800 */
[----:B------:R-:W1:Y:S02]  /*4db40*/  LDL R9, [R1+0x1898] ;  /* 0x0018980001097983 */ /* 0x000e640000100800 */
[----:B-1----:R-:W-:-:S04]  /*4db50*/  @!P6 LOP3.LUT R9, R9, R8, RZ, 0x3c, !PT ;  /* 0x000000080909e212 */ /* 0x002fc800078e3cff */
[----:B------:R-:W-:-:S04]  /*4db60*/  @!P6 LOP3.LUT R8, R9, R8, RZ, 0x3c, !PT ;  /* 0x000000080908e212 */ /* 0x000fc800078e3cff */
[----:B------:R-:W-:Y:S01]  /*4db70*/  @!P6 LOP3.LUT R9, R9, R8, RZ, 0x3c, !PT ;  /* 0x000000080909e212 */ /* 0x000fe200078e3cff */
[----:B--2---:R0:W-:Y:S04]  /*4db80*/  STL [R1+0x3c78], R58 ;  /* 0x003c783a01007387 */ /* 0x0041e80000100800 */
[----:B------:R1:W2:Y:S04]  /*4db90*/  @!P6 LDG.E.U16 R57, desc[UR76][R8.64] ;  /* 0x0000004c0839e981 */ /* 0x0002a8000c1e1500 */
[----:B0-----:R-:W3:Y:S01]  /*4dba0*/  LDL R58, [R1+0x188c] ;  /* 0x00188c00013a7983 */ /* 0x001ee20000100800 */
[----:B------:R-:W-:Y:S01]  /*4dbb0*/  PRMT R56, RZ, 0x7610, R56 ;  /* 0x00007610ff387816 */ /* 0x000fe20000000038 */
[----:B-1----:R-:W-:Y:S01]  /*4dbc0*/  @!P6 IMAD.MOV.U32 R8, RZ, RZ, R61 ;  /* 0x000000ffff08e224 */ /* 0x002fe200078e003d */
[----:B------:R-:W-:Y:S01]  /*4dbd0*/  PRMT R55, RZ, 0x7610, R55 ;  /* 0x00007610ff377816 */ /* 0x000fe20000000037 */
[----:B--2---:R0:W-:Y:S04]  /*4dbe0*/  STL [R1+0x3c7c], R57 ;  /* 0x003c7c3901007387 */ /* 0x0041e80000100800 */
[----:B------:R-:W2:Y:S01]  /*4dbf0*/  LDL R61, [R1+0x1864] ;  /* 0x00186400013d7983 */ /* 0x000ea20000100800 */
[----:B---3--:R-:W-:-:S03]  /*4dc00*/  @!P6 IMAD.MOV.U32 R9, RZ, RZ, R58 ;  /* 0x000000ffff09e224 */ /* 0x008fc600078e003a */
[----:B0-----:R-:W3:Y:S04]  /*4dc10*/  LDL R57, [R1+0x1868] ;  /* 0x0018680001397983 */ /* 0x001ee80000100800 */
[----:B------:R4:W3:Y:S02]  /*4dc20*/  @!P6 LDG.E.U16 R56, desc[UR76][R8.64] ;  /* 0x0000004c0838e981 */ /* 0x0008e4000c1e1500 */
[----:B----4-:R-:W-:Y:S02]  /*4dc30*/  @!P6 IMAD.MOV.U32 R8, RZ, RZ, R2 ;  /* 0x000000ffff08e224 */ /* 0x010fe400078e0002 */
[----:B------:R-:W-:-:S05]  /*4dc40*/  @!P6 IMAD.MOV.U32 R9, RZ, RZ, R4 ;  /* 0x000000ffff09e224 */ /* 0x000fca00078e0004 */
[----:B------:R0:W4:Y:S01]  /*4dc50*/  @!P6 LDG.E.U16 R55, desc[UR76][R8.64] ;  /* 0x0000004c0837e981 */ /* 0x000122000c1e1500 */
[----:B------:R-:W-:Y:S02]  /*4dc60*/  PRMT R54, RZ, 0x7610, R54 ;  /* 0x00007610ff367816 */ /* 0x000fe40000000036 */
[----:B------:R-:W-:Y:S01]  /*4dc70*/  PRMT R53, RZ, 0x7610, R53 ;  /* 0x00007610ff357816 */ /* 0x000fe20000000035 */
[----:B0-----:R-:W-:Y:S02]  /*4dc80*/  @!P6 IMAD.MOV.U32 R8, RZ, RZ, R59 ;  /* 0x000000ffff08e224 */ /* 0x001fe400078e003b */
[----:B------:R-:W-:-:S05]  /*4dc90*/  @!P6 IMAD.MOV.U32 R9, RZ, RZ, R60 ;  /* 0x000000ffff09e224 */ /* 0x000fca00078e003c */
[----:B------:R2:W4:Y:S02]  /*4dca0*/  @!P6 LDG.E.U16 R54, desc[UR76][R8.64] ;  /* 0x0000004c0836e981 */ /* 0x000524000c1e1500 */
[----:B--2---:R-:W-:Y:S02]  /*4dcb0*/  @!P6 IMAD.MOV.U32 R9, RZ, RZ, R61 ;  /* 0x000000ffff09e224 */ /* 0x004fe400078e003d */
[----:B---3--:R-:W-:Y:S01]  /*4dcc0*/  @!P6 IMAD.MOV.U32 R8, RZ, RZ, R57 ;  /* 0x000000ffff08e224 */ /* 0x008fe200078e0039 */
[----:B------:R-:W-:Y:S04]  /*4dcd0*/  STL [R1+0x3c80], R56 ;  /* 0x003c803801007387 */ /* 0x000fe80000100800 */
[----:B------:R-:W2:Y:S04]  /*4dce0*/  LDL R4, [R1+0x1834] ;  /* 0x0018340001047983 */ /* 0x000ea80000100800 */
[----:B------:R-:W3:Y:S04]  /*4dcf0*/  LDL R2, [R1+0x1838] ;  /* 0x0018380001027983 */ /* 0x000ee80000100800 */
[----:B------:R2:W3:Y:S04]  /*4dd00*/  @!P6 LDG.E.U16 R53, desc[UR76][R8.64] ;  /* 0x0000004c0835e981 */ /* 0x0004e8000c1e1500 */
[----:B----4-:R0:W-:Y:S04]  /*4dd10*/  STL [R1+0x3c94], R55 ;  /* 0x003c943701007387 */ /* 0x0101e80000100800 */
[----:B------:R-:W4:Y:S04]  /*4dd20*/  LDL R60, [R1+0x182c] ;  /* 0x00182c00013c7983 */ /* 0x000f280000100800 */
[----:B------:R-:W4:Y:S04]  /*4dd30*/  LDL R59, [R1+0x1830] ;  /* 0x00183000013b7983 */ /* 0x000f280000100800 */
[----:B------:R-:W4:Y:S04]  /*4dd40*/  LDL R58, [R1+0x17f4] ;  /* 0x0017f400013a7983 */ /* 0x000f280000100800 */
[----:B0-----:R-:W4:Y:S04]  /*4dd50*/  LDL R55, [R1+0x17f8] ;  /* 0x0017f80001377983 */ /* 0x001f280000100800 */
[----:B------:R0:W-:Y:S04]  /*4dd60*/  STL [R1+0x3c98], R54 ;  /* 0x003c983601007387 */ /* 0x0001e80000100800 */
[----:B------:R-:W4:Y:S04]  /*4dd70*/  LDL R57, [R1+0x17ec] ;  /* 0x0017ec0001397983 */ /* 0x000f280000100800 */
[----:B------:R-:W4:Y:S01]  /*4dd80*/  LDL R56, [R1+0x17f0] ;  /* 0x0017f00001387983 */ /* 0x000f220000100800 */
[----:B------:R-:W-:-:S02]  /*4dd90*/  PRMT R52, RZ, 0x7610, R52 ;  /* 0x00007610ff347816 */ /* 0x000fc40000000034 */
[----:B------:R-:W-:Y:S02]  /*4dda0*/  PRMT R51, RZ, 0x7610, R51 ;  /* 0x00007610ff337816 */ /* 0x000fe40000000033 */
[----:B------:R-:W-:Y:S01]  /*4ddb0*/  PRMT R50, RZ, 0x7610, R50 ;  /* 0x00007610ff327816 */ /* 0x000fe20000000032 */
[----:B--2---:R-:W-:Y:S02]  /*4ddc0*/  @!P6 IMAD.MOV.U32 R9, RZ, RZ, R4 ;  /* 0x000000ffff09e224 */ /* 0x004fe400078e0004 */
[----:B---3--:R-:W-:Y:S01]  /*4ddd0*/  @!P6 IMAD.MOV.U32 R8, RZ, RZ, R2 ;  /* 0x000000ffff08e224 */ /* 0x008fe200078e0002 */
[----:B------:R1:W-:Y:S04]  /*4dde0*/  STL [R1+0x3c84], R53 ;  /* 0x003c843501007387 */ /* 0x0003e80000100800 */
[----:B------:R-:W2:Y:S04]  /*4ddf0*/  LDL R4, [R1+0x17b4] ;  /* 0x0017b40001047983 */ /* 0x000ea80000100800 */
[----:B------:R-:W3:Y:S04]  /*4de00*/  LDL R2, [R1+0x17b8] ;  /* 0x0017b80001027983 */ /* 0x000ee80000100800 */
[----:B------:R4:W3:Y:S02]  /*4de10*/  @!P6 LDG.E.U16 R52, desc[UR76][R8.64] ;  /* 0x0000004c0834e981 */ /* 0x0008e4000c1e1500 */
[----:B----4-:R-:W-:-:S02]  /*4de20*/  @!P6 IMAD.MOV.U32 R9, RZ, RZ, R60 ;  /* 0x000000ffff09e224 */ /* 0x010fc400078e003c */
[----:B------:R-:W-:-:S05]  /*4de30*/  @!P6 IMAD.MOV.U32 R8, RZ, RZ, R59 ;  /* 0x000000ffff08e224 */ /* 0x000fca00078e003b */
[----:B------:R4:W3:Y:S02]  /*4de40*/  @!P6 LDG.E.U16 R51, desc[UR76][R8.64] ;  /* 0x0000004c0833e981 */ /* 0x0008e4000c1e1500 */
[----:B----4-:R-:W-:Y:S02]  /*4de50*/  @!P6 IMAD.MOV.U32 R8, RZ, RZ, R55 ;  /* 0x000000ffff08e224 */ /* 0x010fe400078e0037 */
[----:B------:R-:W-:-:S05]  /*4de60*/  @!P6 IMAD.MOV.U32 R9, RZ, RZ, R58 ;  /* 0x000000ffff09e224 */ /* 0x000fca00078e003a */
[----:B------:R4:W3:Y:S01]  /*4de70*/  @!P6 LDG.E.U16 R50, desc[UR76][R8.64] ;  /* 0x0000004c0832e981 */ /* 0x0008e2000c1e1500 */
[----:B------:R-:W-:Y:S02]  /*4de80*/  PRMT R49, RZ, 0x7610, R49 ;  /* 0x00007610ff317816 */ /* 0x000fe40000000031 */
[----:B------:R-:W-:Y:S01]  /*4de90*/  PRMT R48, RZ, 0x7610, R48 ;  /* 0x00007610ff307816 */ /* 0x000fe20000000030 */
[----:B----4-:R-:W-:Y:S02]  /*4dea0*/  @!P6 IMAD.MOV.U32 R8, RZ, RZ, R56 ;  /* 0x000000ffff08e224 */ /* 0x010fe400078e0038 */
[----:B------:R-:W-:-:S05]  /*4deb0*/  @!P6 IMAD.MOV.U32 R9, RZ, RZ, R57 ;  /* 0x000000ffff09e224 */ /* 0x000fca00078e0039 */
[----:B------:R2:W4:Y:S02]  /*4dec0*/  @!P6 LDG.E.U16 R49, desc[UR76][R8.64] ;  /* 0x0000004c0831e981 */ /* 0x000524000c1e1500 */
[----:B--2---:R-:W-:Y:S02]  /*4ded0*/  @!P6 IMAD.MOV.U32 R9, RZ, RZ, R4 ;  /* 0x000000ffff09e224 */ /* 0x004fe400078e0004 */
[----:B---3--:R-:W-:-:S05]  /*4dee0*/  @!P6 IMAD.MOV.U32 R8, RZ, RZ, R2 ;  /* 0x000000ffff08e224 */ /* 0x008fca00078e0002 */
[----:B------:R-:W2:Y:S04]  /*4def0*/  @!P6 LDG.E.U16 R48, desc[UR76][R8.64] ;  /* 0x0000004c0830e981 */ /* 0x000ea8000c1e1500 */
[----:B------:R3:W-:Y:S04]  /*4df00*/  STL [R1+0x3c9c], R52 ;  /* 0x003c9c3401007387 */ /* 0x0007e80000100800 */
[----:B------:R1:W-:Y:S04]  /*4df10*/  STL [R1+0x3ca0], R51 ;  /* 0x003ca03301007387 */ /* 0x0003e80000100800 */
[----:B------:R-:W2:Y:S04]  /*4df20*/  LDL R55, [R1+0x17ac] ;  /* 0x0017ac0001377983 */ /* 0x000ea80000100800 */
[----:B0-----:R-:W2:Y:S04]  /*4df30*/  LDL R54, [R1+0x17b0] ;  /* 0x0017b00001367983 */ /* 0x001ea80000100800 */
[----:B------:R0:W-:Y:S04]  /*4df40*/  STL [R1+0x3ca4], R50 ;  /* 0x003ca43201007387 */ /* 0x0001e80000100800 */
[----:B-1----:R-:W2:Y:S04]  /*4df50*/  LDL R53, [R1+0x1774] ;  /* 0x0017740001357983 */ /* 0x002ea80000100800 */
[----:B---3--:R-:W3:Y:S04]  /*4df60*/  LDL R52, [R1+0x1778] ;  /* 0x0017780001347983 */ /* 0x008ee80000100800 */
[----:B----4-:R1:W-:Y:S04]  /*4df70*/  STL [R1+0x3ca8], R49 ;  /* 0x003ca83101007387 */ /* 0x0103e80000100800 */
[----:B------:R-:W4:Y:S04]  /*4df80*/  LDL R51, [R1+0x176c] ;  /* 0x00176c0001337983 */ /* 0x000f280000100800 */
[----:B------:R-:W4:Y:S04]  /*4df90*/  LDL R2, [R1+0x1770] ;  /* 0x0017700001027983 */ /* 0x000f280000100800 */
[----:B------:R-:W4:Y:S01]  /*4dfa0*/  LDL R4, [R1+0x2694] ;  /* 0x0026940001047983 */ /* 0x000f220000100800 */
[----:B------:R-:W-:-:S02]  /*4dfb0*/  PRMT R47, RZ, 0x7610, R47 ;  /* 0x00007610ff2f7816 */ /* 0x000fc4000000002f */
[----:B------:R-:W-:Y:S01]  /*4dfc0*/  PRMT R46, RZ, 0x7610, R46 ;  /* 0x00007610ff2e7816 */ /* 0x000fe2000000002e */
[----:B--2---:R2:W-:Y:S04]  /*4dfd0*/  STL [R1+0x3cac], R48 ;  /* 0x003cac3001007387 */ /* 0x0045e80000100800 */
[----:B0-----:R-:W4:Y:S04]  /*4dfe0*/  LDL R50, [R1+0x1748] ;  /* 0x0017480001327983 */ /* 0x001f280000100800 */
[----:B-1----:R-:W4:Y:S04]  /*4dff0*/  LDL R49, [R1+0x1744] ;  /* 0x0017440001317983 */ /* 0x002f280000100800 */
[----:B--2---:R-:W2:Y:S01]  /*4e000*/  LDL R48, [R1+0x269c] ;  /* 0x00269c0001307983 */ /* 0x004ea20000100800 */
[----:B------:R-:W-:-:S02]  /*4e010*/  @!P6 IMAD.MOV.U32 R9, RZ, RZ, R55 ;  /* 0x000000ffff09e224 */ /* 0x000fc400078e0037 */
[----:B------:R-:W-:-:S05]  /*4e020*/  @!P6 IMAD.MOV.U32 R8, RZ, RZ, R54 ;  /* 0x000000ffff08e224 */ /* 0x000fca00078e0036 */
[----:B------:R0:W2:Y:S02]  /*4e030*/  @!P6 LDG.E.U16 R47, desc[UR76][R8.64] ;  /* 0x0000004c082fe981 */ /* 0x0000a4000c1e1500 */
[----:B0-----:R-:W-:Y:S02]  /*4e040*/  @!P6 IMAD.MOV.U32 R9, RZ, RZ, R53 ;  /* 0x000000ffff09e224 */ /* 0x001fe400078e0035 */
[----:B---3--:R-:W-:-:S05]  /*4e050*/  @!P6 IMAD.MOV.U32 R8, RZ, RZ, R52 ;  /* 0x000000ffff08e224 */ /* 0x008fca00078e0034 */
[----:B------:R4:W3:Y:S01]  /*4e060*/  @!P6 LDG.E.U16 R46, desc[UR76][R8.64] ;  /* 0x0000004c082ee981 */ /* 0x0008e2000c1e1500 */
[----:B------:R-:W-:Y:S02]  /*4e070*/  PRMT R45, RZ, 0x7610, R45 ;  /* 0x00007610ff2d7816 */ /* 0x000fe4000000002d */
[----:B------:R-:W-:Y:S01]  /*4e080*/  PRMT R44, RZ, 0x7610, R44 ;  /* 0x00007610ff2c7816 */ /* 0x000fe2000000002c */
[----:B----4-:R-:W-:Y:S02]  /*4e090*/  @!P6 IMAD.MOV.U32 R9, RZ, RZ, R51 ;  /* 0x000000ffff09e224 */ /* 0x010fe400078e0033 */
[----:B------:R-:W-:-:S05]  /*4e0a0*/  @!P6 IMAD.MOV.U32 R8, RZ, RZ, R2 ;  /* 0x000000ffff08e224 */ /* 0x000fca00078e0002 */
[----:B------:R0:W4:Y:S02]  /*4e0b0*/  @!P6 LDG.E.U16 R45, desc[UR76][R8.64] ;  /* 0x0000004c082de981 */ /* 0x000124000c1e1500 */
[----:B0-----:R-:W-:Y:S01]  /*4e0c0*/  @!P6 IMAD.MOV.U32 R8, RZ, RZ, R4 ;  /* 0x000000ffff08e224 */ /* 0x001fe200078e0004 */
[----:B------:R-:W-:Y:S01]  /*4e0d0*/  PRMT R43, RZ, 0x7610, R43 ;  /* 0x00007610ff2b7816 */ /* 0x000fe2000000002b */
[----:B------:R-:W-:-:S05]  /*4e0e0*/  @!P6 IMAD.MOV.U32 R9, RZ, RZ, R50 ;  /* 0x000000ffff09e224 */ /* 0x000fca00078e0032 */
[----:B------:R2:W4:Y:S02]  /*4e0f0*/  @!P6 LDG.E.U16 R44, desc[UR76][R8.64] ;  /* 0x0000004c082ce981 */ /* 0x000524000c1e1500 */
[----:B--2---:R-:W-:Y:S02]  /*4e100*/  @!P6 IMAD.MOV.U32 R8, RZ, RZ, R48 ;  /* 0x000000ffff08e224 */ /* 0x004fe400078e0030 */
[----:B------:R-:W-:-:S05]  /*4e110*/  @!P6 IMAD.MOV.U32 R9, RZ, RZ, R49 ;  /* 0x000000ffff09e224 */ /* 0x000fca00078e0031 */
[----:B------:R-:W2:Y:S04]  /*4e120*/  @!P6 LDG.E.U16 R43, desc[UR76][R8.64] ;  /* 0x0000004c082be981 */ /* 0x000ea8000c1e1500 */
[----:B------:R0:W-:Y:S04]  /*4e130*/  STL [R1+0x3cb0], R47 ;  /* 0x003cb02f01007387 */ /* 0x0001e80000100800 */
[----:B0-----:R-:W2:Y:S04]  /*4e140*/  LDL R47, [R1+0x26d4] ;  /* 0x0026d400012f7983 */ /* 0x001ea80000100800 */
[----:B---3--:R0:W-:Y:S04]  /*4e150*/  STL [R1+0x3cb4], R46 ;  /* 0x003cb42e01007387 */ /* 0x0081e80000100800 */
[----:B------:R-:W3:Y:S04]  /*4e160*/  LDL R2, [R1+0x26dc] ;  /* 0x0026dc0001027983 */ /* 0x000ee80000100800 */
[----:B0-----:R-:W3:Y:S04]  /*4e170*/  LDL R46, [R1+0x26a0] ;  /* 0x0026a000012e7983 */ /* 0x001ee80000100800 */
[----:B----4-:R0:W-:Y:S04]  /*4e180*/  STL [R1+0x3cb8], R45 ;  /* 0x003cb82d01007387 */ /* 0x0101e80000100800 */
[----:B------:R-:W4:Y:S01]  /*4e190*/  LDL R4, [R1+0x26a8] ;  /* 0x0026a80001047983 */ /* 0x000f220000100800 */
[----:B------:R-:W-:-:S03]  /*4e1a0*/  PRMT R42, RZ, 0x7610, R42 ;  /* 0x00007610ff2a7816 */ /* 0x000fc6000000002a */
[----:B------:R1:W-:Y:S04]  /*4e1b0*/  STL [R1+0x3cbc], R44 ;  /* 0x003cbc2c01007387 */ /* 0x0003e80000100800 */
[----:B------:R-:W4:Y:S04]  /*4e1c0*/  LDL R52, [R1+0x2724] ;  /* 0x0027240001347983 */ /* 0x000f280000100800 */
[----:B------:R-:W4:Y:S04]  /*4e1d0*/  LDL R51, [R1+0x26e8] ;  /* 0x0026e80001337983 */ /* 0x000f280000100800 */
[----:B------:R-:W4:Y:S04]  /*4e1e0*/  LDL R50, [R1+0x2720] ;  /* 0x0027200001327983 */ /* 0x000f280000100800 */
[----:B--2---:R2:W-:Y:S04]  /*4e1f0*/  STL [R1+0x3cc0], R43 ;  /* 0x003cc02b01007387 */ /* 0x0045e80000100800 */
[----:B------:R-:W2:Y:S04]  /*4e200*/  LDL R49, [R1+0x185c] ;  /* 0x00185c0001317983 */ /* 0x000ea80000100800 */
[----:B0-----:R-:W2:Y:S01]  /*4e210*/  LDL R45, [R1+0x1860] ;  /* 0x00186000012d7983 */ /* 0x001ea20000100800 */
[----:B------:R-:W-:Y:S01]  /*4e220*/  @!P6 IMAD.MOV.U32 R8, RZ, RZ, R47 ;  /* 0x000000ffff08e224 */ /* 0x000fe200078e002f */
[----:B------:R-:W-:-:S02]  /*4e230*/  PRMT R41, RZ, 0x7610, R41 ;  /* 0x00007610ff297816 */ /* 0x000fc40000000029 */
[----:B------:R-:W-:Y:S02]  /*4e240*/  PRMT R40, RZ, 0x7610, R40 ;  /* 0x00007610ff287816 */ /* 0x000fe40000000028 */
[----:B------:R-:W-:Y:S02]  /*4e250*/  PRMT R39, RZ, 0x7610, R39 ;  /* 0x00007610ff277816 */ /* 0x000fe40000000027 */
[----:B------:R-:W-:Y:S01]  /*4e260*/  PRMT R38, RZ, 0x7610, R38 ;  /* 0x00007610ff267816 */ /* 0x000fe20000000026 */
[----:B------:R-:W2:Y:S01]  /*4e270*/  LDL R47, [R1+0x1858] ;  /* 0x00185800012f7983 */ /* 0x000ea20000100800 */
[----:B---3--:R-:W-:-:S05]  /*4e280*/  @!P6 IMAD.MOV.U32 R9, RZ, RZ, R46 ;  /* 0x000000ffff09e224 */ /* 0x008fca00078e002e */
[----:B------:R0:W3:Y:S02]  /*4e290*/  @!P6 LDG.E.U16 R42, desc[UR76][R8.64] ;  /* 0x0000004c082ae981 */ /* 0x0000e4000c1e1500 */
[----:B0-----:R-:W-:Y:S02]  /*4e2a0*/  @!P6 IMAD.MOV.U32 R8, RZ, RZ, R2 ;  /* 0x000000ffff08e224 */ /* 0x001fe400078e0002 */
[----:B----4-:R-:W-:-:S05]  /*4e2b0*/  @!P6 IMAD.MOV.U32 R9, RZ, RZ, R4 ;  /* 0x000000ffff09e224 */ /* 0x010fca00078e0004 */
[----:B------:R0:W4:Y:S02]  /*4e2c0*/  @!P6 LDG.E.U16 R41, desc[UR76][R8.64] ;  /* 0x0000004c0829e981 */ /* 0x000124000c1e1500 */
[----:B0-----:R-:W-:Y:S02]  /*4e2d0*/  @!P6 IMAD.MOV.U32 R9, RZ, RZ, R0 ;  /* 0x000000ffff09e224 */ /* 0x001fe400078e0000 */
[----:B------:R-:W-:-:S05]  /*4e2e0*/  @!P6 IMAD.MOV.U32 R8, RZ, RZ, R52 ;  /* 0x000000ffff08e224 */ /* 0x000fca00078e0034 */
[----:B------:R0:W4:Y:S02]  /*4e2f0*/  @!P6 LDG.E.U16 R40, desc[UR76][R8.64] ;  /* 0x0000004c0828e981 */ /* 0x000124000c1e1500 */
[----:B0-----:R-:W-:Y:S02]  /*4e300*/  @!P6 IMAD.MOV.U32 R8, RZ, RZ, R50 ;  /* 0x000000ffff08e224 */ /* 0x001fe400078e0032 */
[----:B------:R-:W-:-:S05]  /*4e310*/  @!P6 IMAD.MOV.U32 R9, RZ, RZ, R51 ;  /* 0x000000ffff09e224 */ /* 0x000fca00078e0033 */
[----:B------:R2:W4:Y:S02]  /*4e320*/  @!P6 LDG.E.U16 R39, desc[UR76][R8.64] ;  /* 0x0000004c0827e981 */ /* 0x000524000c1e1500 */
[----:B--2---:R-:W-:Y:S02]  /*4e330*/  @!P6 IMAD.MOV.U32 R8, RZ, RZ, R45 ;  /* 0x000000ffff08e224 */ /* 0x004fe400078e002d */
[----:B------:R-:W-:-:S05]  /*4e340*/  @!P6 IMAD.MOV.U32 R9, RZ, RZ, R49 ;  /* 0x000000ffff09e224 */ /* 0x000fca00078e0031 */
[----:B------:R0:W2:Y:S04]  /*4e350*/  @!P6 LDG.E.U16 R38, desc[UR76][R8.64] ;  /* 0x0000004c0826e981 */ /* 0x0000a8000c1e1500 */
[----:B---3--:R3:W-:Y:S04]  /*4e360*/  STL [R1+0x3cc4], R42 ;  /* 0x003cc42a01007387 */ /* 0x0087e80000100800 */
[----:B------:R-:W2:Y:S04]  /*4e370*/  LDL R48, [R1+0x1854] ;  /* 0x0018540001307983 */ /* 0x000ea80000100800 */
[----:B------:R-:W2:Y:S04]  /*4e380*/  LDL R46, [R1+0x184c] ;  /* 0x00184c00012e7983 */ /* 0x000ea80000100800 */
[----:B------:R-:W2:Y:S04]  /*4e390*/  LDL R2, [R1+0x1850] ;  /* 0x0018500001027983 */ /* 0x000ea80000100800 */
[----:B------:R-:W2:Y:S04]  /*4e3a0*/  LDL R4, [R1+0x1828] ;  /* 0x0018280001047983 */ /* 0x000ea80000100800 */
[----:B-1----:R-:W2:Y:S04]  /*4e3b0*/  LDL R44, [R1+0x1824] ;  /* 0x00182400012c7983 */ /* 0x002ea80000100800 */
[----:B----4-:R-:W-:Y:S04]  /*4e3c0*/  STL [R1+0x3cc8], R41 ;  /* 0x003cc82901007387 */ /* 0x010fe80000100800 */
[----:B------:R1:W-:Y:S01]  /*4e3d0*/  STL [R1+0x2750], R0 ;  /* 0x0027500001007387 */ /* 0x0003e20000100800 */
[----:B------:R-:W-:Y:S01]  /*4e3e0*/  PRMT R37, RZ, 0x7610, R37 ;  /* 0x00007610ff257816 */ /* 0x000fe20000000025 */
[----:B0-----:R-:W-:Y:S01]  /*4e3f0*/  @!P6 IMAD.MOV.U32 R8, RZ, RZ, R47 ;  /* 0x000000ffff08e224 */ /* 0x001fe200078e002f */
[----:B------:R-:W-:Y:S01]  /*4e400*/  PRMT R36, RZ, 0x7610, R36 ;  /* 0x00007610ff247816 */ /* 0x000fe20000000024 */
[----:B------:R0:W-:Y:S04]  /*4e410*/  STL [R1+0x3ccc], R40 ;  /* 0x003ccc2801007387 */ /* 0x0001e80000100800 */
[----:B------:R-:W4:Y:S04]  /*4e420*/  LDL R43, [R1+0x181c] ;  /* 0x00181c00012b7983 */ /* 0x000f280000100800 */
[----:B---3--:R-:W3:Y:S04]  /*4e430*/  LDL R42, [R1+0x1820] ;  /* 0x00182000012a7983 */ /* 0x008ee80000100800 */
[----:B-1----:R-:W3:Y:S04]  /*4e440*/  LDL.LU R0, [R1+0x271c] ;  /* 0x00271c0001007983 */ /* 0x002ee80000300800 */
[----:B------:R1:W-:Y:S04]  /*4e450*/  STL [R1+0x3cd0], R39 ;  /* 0x003cd02701007387 */ /* 0x0003e80000100800 */
[----:B------:R-:W3:Y:S04]  /*4e460*/  LDL R45, [R1+0x1814] ;  /* 0x00181400012d7983 */ /* 0x000ee80000100800 */
[----:B0-----:R-:W3:Y:S04]  /*4e470*/  LDL R40, [R1+0x1818] ;  /* 0x0018180001287983 */ /* 0x001ee80000100800 */
[----:B--2---:R0:W-:Y:S04]  /*4e480*/  STL [R1+0x3c88], R38 ;  /* 0x003c882601007387 */ /* 0x0041e80000100800 */
[----:B------:R-:W2:Y:S04]  /*4e490*/  LDL R41, [R1+0x180c] ;  /* 0x00180c0001297983 */ /* 0x000ea80000100800 */
[----:B-1----:R-:W2:Y:S04]  /*4e4a0*/  LDL R39, [R1+0x17e4] ;  /* 0x0017e40001277983 */ /* 0x002ea80000100800 */
[----:B0-----:R-:W2:Y:S01]  /*4e4b0*/  LDL R38, [R1+0x1810] ;  /* 0x0018100001267983 */ /* 0x001ea20000100800 */
[----:B------:R-:W-:-:S05]  /*4e4c0*/  @!P6 IMAD.MOV.U32 R9, RZ, RZ, R48 ;  /* 0x000000ffff09e224 */ /* 0x000fca00078e0030 */
[----:B------:R0:W2:Y:S02]  /*4e4d0*/  @!P6 LDG.E.U16 R37, desc[UR76][R8.64] ;  /* 0x0000004c0825e981 */ /* 0x0000a4000c1e1500 */
[----:B0-----:R-:W-:Y:S02]  /*4e4e0*/  @!P6 IMAD.MOV.U32 R8, RZ, RZ, R2 ;  /* 0x000000ffff08e224 */ /* 0x001fe400078e0002 */
[----:B------:R-:W-:Y:S01]  /*4e4f0*/  @!P6 IMAD.MOV.U32 R9, RZ, RZ, R46 ;  /* 0x000000ffff09e224 */ /* 0x000fe200078e002e */
[----:B------:R-:W2:Y:S01]  /*4e500*/  LDL R2, [R1+0x17e8] ;  /* 0x0017e80001027983 */ /* 0x000ea20000100800 */
[----:B------:R-:W-:Y:S02]  /*4e510*/  PRMT R35, RZ, 0x7610, R35 ;  /* 0x00007610ff237816 */ /* 0x000fe40000000023 */
[----:B------:R-:W-:Y:S02]  /*4e520*/  PRMT R34, RZ, 0x7610, R34 ;  /* 0x00007610ff227816 */ /* 0x000fe40000000022 */
[----:B------:R-:W-:Y:S01]  /*4e530*/  PRMT R33, RZ, 0x7610, R33 ;  /* 0x00007610ff217816 */ /* 0x000fe20000000021 */
[----:B------:R0:W2:Y:S01]  /*4e540*/  @!P6 LDG.E.U16 R36, desc[UR76][R8.64] ;  /* 0x0000004c0824e981 */ /* 0x0000a2000c1e1500 */
[----:B------:R-:W-:-:S02]  /*4e550*/  PRMT R32, RZ, 0x7610, R32 ;  /* 0x00007610ff207816 */ /* 0x000fc40000000020 */
[----:B------:R-:W-:Y:S02]  /*4e560*/  PRMT R31, RZ, 0x7610, R31 ;  /* 0x00007610ff1f7816 */ /* 0x000fe4000000001f */
[----:B------:R-:W-:Y:S02]  /*4e570*/  PRMT R30, RZ, 0x7610, R30 ;  /* 0x00007610ff1e7816 */ /* 0x000fe4000000001e */
[----:B------:R-:W-:Y:S02]  /*4e580*/  PRMT R29, RZ, 0x7610, R29 ;  /* 0x00007610ff1d7816 */ /* 0x000fe4000000001d */
[----:B------:R-:W-:Y:S02]  /*4e590*/  PRMT R28, RZ, 0x7610, R28 ;  /* 0x00007610ff1c7816 */ /* 0x000fe4000000001c */
[----:B------:R-:W-:Y:S02]  /*4e5a0*/  PRMT R27, RZ, 0x7610, R27 ;  /* 0x00007610ff1b7816 */ /* 0x000fe4000000001b */
[----:B------:R-:W-:Y:S01]  /*4e5b0*/  PRMT R26, RZ, 0x7610, R26 ;  /* 0x00007610ff1a7816 */ /* 0x000fe2000000001a */
[----:B------:R-:W2:Y:S01]  /*4e5c0*/  LDL R46, [R1+0x26b8] ;  /* 0x0026b800012e7983 */ /* 0x000ea20000100800 */
[----:B0-----:R-:W-:-:S03]  /*4e5d0*/  @!P6 IMAD.MOV.U32 R8, RZ, RZ, R4 ;  /* 0x000000ffff08e224 */ /* 0x001fc600078e0004 */
[----:B------:R-:W2:Y:S01]  /*4e5e0*/  LDL R4, [R1+0x17e0] ;  /* 0x0017e00001047983 */ /* 0x000ea20000100800 */
[----:B------:R-:W-:-:S03]  /*4e5f0*/  @!P6 IMAD.MOV.U32 R9, RZ, RZ, R44 ;  /* 0x000000ffff09e224 */ /* 0x000fc600078e002c */
[----:B------:R-:W2:Y:S04]  /*4e600*/  LDL R44, [R1+0x17dc] ;  /* 0x0017dc00012c7983 */ /* 0x000ea80000100800 */
[----:B------:R4:W2:Y:S02]  /*4e610*/  @!P6 LDG.E.U16 R35, desc[UR76][R8.64] ;  /* 0x0000004c0823e981 */ /* 0x0008a4000c1e1500 */
[----:B----4-:R-:W-:Y:S02]  /*4e620*/  @!P6 IMAD.MOV.U32 R9, RZ, RZ, R43 ;  /* 0x000000ffff09e224 */ /* 0x010fe400078e002b */
[----:B---3--:R-:W-:Y:S01]  /*4e630*/  @!P6 IMAD.MOV.U32 R8, RZ, RZ, R42 ;  /* 0x000000ffff08e224 */ /* 0x008fe200078e002a */
[----:B------:R-:W3:Y:S04]  /*4e640*/  LDL R43, [R1+0x17d4] ;  /* 0x0017d400012b7983 */ /* 0x000ee80000100800 */
[----:B------:R-:W4:Y:S04]  /*4e650*/  LDL R42, [R1+0x17d8] ;  /* 0x0017d800012a7983 */ /* 0x000f280000100800 */
[----:B------:R0:W4:Y:S02]  /*4e660*/  @!P6 LDG.E.U16 R34, desc[UR76][R8.64] ;  /* 0x0000004c0822e981 */ /* 0x000124000c1e1500 */
[----:B0-----:R-:W-:-:S02]  /*4e670*/  @!P6 IMAD.MOV.U32 R9, RZ, RZ, R45 ;  /* 0x000000ffff09e224 */ /* 0x001fc400078e002d */
[----:B------:R-:W-:Y:S01]  /*4e680*/  @!P6 IMAD.MOV.U32 R8, RZ, RZ, R40 ;  /* 0x000000ffff08e224 */ /* 0x000fe200078e0028 */
[----:B------:R-:W4:Y:S04]  /*4e690*/  LDL R45, [R1+0x17cc] ;  /* 0x0017cc00012d7983 */ /* 0x000f280000100800 */
[----:B------:R-:W4:Y:S04]  /*4e6a0*/  LDL R40, [R1+0x17d0] ;  /* 0x0017d00001287983 */ /* 0x000f280000100800 */
[----:B------:R2:W4:Y:S02]  /*4e6b0*/  @!P6 LDG.E.U16 R33, desc[UR76][R8.64] ;  /* 0x0000004c0821e981 */ /* 0x000524000c1e1500 */
[----:B--2---:R-:W-:-:S02]  /*4e6c0*/  @!P6 IMAD.MOV.U32 R9, RZ, RZ, R41 ;  /* 0x000000ffff09e224 */ /* 0x004fc400078e0029 */
        /* <DEDUP_REMOVED lines=14> */
[----:B---3--:R-:W-:Y:S02]  /*4e7b0*/  @!P6 IMAD.MOV.U32 R9, RZ, RZ, R43 ;  /* 0x000000ffff09e224 */ /* 0x008fe400078e002b */
[----:B----4-:R-:W-:Y:S01]  /*4e7c0*/  @!P6 IMAD.MOV.U32 R8, RZ, RZ, R42 ;  /* 0x000000ffff08e224 */ /* 0x010fe200078e002a */
        /* <DEDUP_REMOVED lines=21> */
[----:B------:R-:W-:-:S02]  /*4e920*/  @!P6 IMAD.MOV.U32 R9, RZ, RZ, R44 ;  /* 0x000000ffff09e224 */ /* 0x000fc400078e002c */
[----:B------:R-:W2:Y:S04]  /*4e930*/  LDL R44, [R1+0x2718] ;  /* 0x00271800012c7983 */ /* 0x000ea80000100800 */
[----:B------:R3:W2:Y:S01]  /*4e940*/  @!P6 LDG.E.U16 R25, desc[UR76][R8.64] ;  /* 0x0000004c0819e981 */ /* 0x0006a2000c1e1500 */
[----:B------:R-:W-:Y:S02]  /*4e950*/  PRMT R24, RZ, 0x7610, R24 ;  /* 0x00007610ff187816 */ /* 0x000fe40000000018 */
[----:B------:R-:W-:Y:S02]  /*4e960*/  PRMT R23, RZ, 0x7610, R23 ;  /* 0x00007610ff177816 */ /* 0x000fe40000000017 */
[----:B------:R-:W-:Y:S01]  /*4e970*/  PRMT R22, RZ, 0x7610, R22 ;  /* 0x00007610ff167816 */ /* 0x000fe20000000016 */
[----:B---3--:R-:W-:-:S02]  /*4e980*/  @!P6 IMAD.MOV.U32 R9, RZ, RZ, R43 ;  /* 0x000000ffff09e224 */ /* 0x008fc400078e002b */
[----:B----4-:R-:W-:Y:S01]  /*4e990*/  @!P6 IMAD.MOV.U32 R8, RZ, RZ, R42 ;  /* 0x000000ffff08e224 */ /* 0x010fe200078e002a */
[----:B------:R-:W3:Y:S04]  /*4e9a0*/  LDL R43, [R1+0x1794] ;  /* 0x00179400012b7983 */ /* 0x000ee80000100800 */
[----:B------:R-:W4:Y:S04]  /*4e9b0*/  LDL R42, [R1+0x1798] ;  /* 0x00179800012a7983 */ /* 0x000f280000100800 */
[----:B------:R0:W4:Y:S02]  /*4e9c0*/  @!P6 LDG.E.U16 R24, desc[UR76][R8.64] ;  /* 0x0000004c0818e981 */ /* 0x000124000c1e1500 */
[----:B0-----:R-:W-:-:S02]  /*4e9d0*/  @!P6 IMAD.MOV.U32 R8, RZ, RZ, R40 ;  /* 0x000000ffff08e224 */ /* 0x001fc400078e0028 */
[----:B------:R-:W4:Y:S01]  /*4e9e0*/  LDL R40, [R1+0x1790] ;  /* 0x0017900001287983 */ /* 0x000f220000100800 */
[----:B--2---:R-:W-:-:S03]  /*4e9f0*/  @!P6 IMAD.MOV.U32 R9, RZ, RZ, R41 ;  /* 0x000000ffff09e224 */ /* 0x004fc600078e0029 */
        /* <DEDUP_REMOVED lines=14> */
[----:B------:R-:W-:Y:S01]  /*4eae0*/  PRMT R19, RZ, 0x7610, R19 ;  /* 0x00007610ff137816 */ /* 0x000fe20000000013 */
[----:B0-----:R-:W-:Y:S02]  /*4eaf0*/  @!P6 IMAD.MOV.U32 R8, RZ, RZ, R45 ;  /* 0x000000ffff08e224 */ /* 0x001fe400078e002d */
[----:B------:R-:W-:-:S05]  /*4eb00*/  @!P6 IMAD.MOV.U32 R9, RZ, RZ, R46 ;  /* 0x000000ffff09e224 */ /* 0x000fca00078e002e */
[----:B------:R0:W2:Y:S01]  /*4eb10*/  @!P6 LDG.E.U16 R20, desc[UR76][R8.64] ;  /* 0x0000004c0814e981 */ /* 0x0000a2000c1e1500 */
[----:B------:R-:W-:-:S03]  /*4eb20*/  PRMT R18, RZ, 0x7610, R18 ;  /* 0x00007610ff127816 */ /* 0x000fc60000000012 */
[----:B------:R1:W-:Y:S01]  /*4eb30*/  STL [R1+0x2754], R0 ;  /* 0x0027540001007387 */ /* 0x0003e20000100800 */
[----:B0-----:R-:W-:Y:S02]  /*4eb40*/  @!P6 IMAD.MOV.U32 R8, RZ, RZ, R0 ;  /* 0x000000ffff08e224 */ /* 0x001fe400078e0000 */
[----:B------:R-:W-:Y:S01]  /*4eb50*/  @!P6 IMAD.MOV.U32 R9, RZ, RZ, R3 ;  /* 0x000000ffff09e224 */ /* 0x000fe200078e0003 */
[----:B------:R0:W-:Y:S04]  /*4eb60*/  STL [R1+0x274c], R3 ;  /* 0x00274c0301007387 */ /* 0x0001e80000100800 */
[----:B-1----:R-:W2:Y:S04]  /*4eb70*/  LDL.LU R0, [R1+0x26fc] ;  /* 0x0026fc0001007983 */ /* 0x002ea80000300800 */
[----:B------:R1:W2:Y:S01]  /*4eb80*/  @!P6 LDG.E.U16 R19, desc[UR76][R8.64] ;  /* 0x0000004c0813e981 */ /* 0x0002a2000c1e1500 */
[----:B------:R-:W-:-:S03]  /*4eb90*/  PRMT R17, RZ, 0x7610, R17 ;  /* 0x00007610ff117816 */ /* 0x000fc60000000011 */
[----:B0-----:R-:W2:Y:S01]  /*4eba0*/  LDL.LU R3, [R1+0x26c8] ;  /* 0x0026c80001037983 */ /* 0x001ea20000300800 */
[----:B-1----:R-:W-:Y:S02]  /*4ebb0*/  @!P6 IMAD.MOV.U32 R8, RZ, RZ, R44 ;  /* 0x000000ffff08e224 */ /* 0x002fe400078e002c */
[----:B------:R-:W-:Y:S01]  /*4ebc0*/  @!P6 IMAD.MOV.U32 R9, RZ, RZ, R6 ;  /* 0x000000ffff09e224 */ /* 0x000fe200078e0006 */
[----:B------:R0:W-:Y:S04]  /*4ebd0*/  STL [R1+0x2748], R6 ;  /* 0x0027480601007387 */ /* 0x0001e80000100800 */
[----:B------:R3:W2:Y:S01]  /*4ebe0*/  @!P6 LDG.E.U16 R18, desc[UR76][R8.64] ;  /* 0x0000004c0812e981 */ /* 0x0006a2000c1e1500 */
[----:B------:R-:W-:-:S03]  /*4ebf0*/  PRMT R16, RZ, 0x7610, R16 ;  /* 0x00007610ff107816 */ /* 0x000fc60000000010 */
[----:B0-----:R-:W2:Y:S01]  /*4ec00*/  LDL.LU R6, [R1+0x2714] ;  /* 0x0027140001067983 */ /* 0x001ea20000300800 */
[----:B------:R-:W-:Y:S01]  /*4ec10*/  PRMT R15, RZ, 0x7610, R15 ;  /* 0x00007610ff0f7816 */ /* 0x000fe2000000000f */
[----:B---3--:R-:W-:Y:S02]  /*4ec20*/  @!P6 IMAD.MOV.U32 R9, RZ, RZ, R43 ;  /* 0x000000ffff09e224 */ /* 0x008fe400078e002b */
        /* <DEDUP_REMOVED lines=13> */
[----:B------:R-:W2:Y:S04]  /*4ed00*/  LDL.LU R54, [R1+0x14e4] ;  /* 0x0014e40001367983 */ /* 0x000ea80000300800 */
[----:B------:R-:W2:Y:S04]  /*4ed10*/  LDL.LU R55, [R1+0x14d0] ;  /* 0x0014d00001377983 */ /* 0x000ea80000300800 */
[----:B------:R-:W2:Y:S04]  /*4ed20*/  LDL.LU R56, [R1+0x14cc] ;  /* 0x0014cc0001387983 */ /* 0x000ea80000300800 */
[----:B------:R-:W2:Y:S04]  /*4ed30*/  LDL.LU R57, [R1+0x14b8] ;  /* 0x0014b80001397983 */ /* 0x000ea80000300800 */
[----:B------:R0:W2:Y:S04]  /*4ed40*/  @!P6 LDG.E.U16 R15, desc[UR76][R8.64] ;  /* 0x0000004c080fe981 */ /* 0x0000a8000c1e1500 */
[----:B------:R-:W2:Y:S04]  /*4ed50*/  LDL.LU R58, [R1+0x14b4] ;  /* 0x0014b400013a7983 */ /* 0x000ea80000300800 */
[----:B------:R-:W2:Y:S01]  /*4ed60*/  LDL.LU R59, [R1+0x14a0] ;  /* 0x0014a000013b7983 */ /* 0x000ea20000300800 */
[----:B0-----:R-:W-:-:S03]  /*4ed70*/  @!P6 IMAD.MOV.U32 R8, RZ, RZ, R2 ;  /* 0x000000ffff08e224 */ /* 0x001fc600078e0002 */
[----:B------:R-:W2:Y:S01]  /*4ed80*/  LDL.LU R2, [R1+0x149c] ;  /* 0x00149c0001027983 */ /* 0x000ea20000300800 */
[----:B------:R-:W-:-:S03]  /*4ed90*/  @!P6 IMAD.MOV.U32 R9, RZ, RZ, R4 ;  /* 0x000000ffff09e224 */ /* 0x000fc600078e0004 */
[----:B------:R-:W2:Y:S01]  /*4eda0*/  LDL.LU R4, [R1+0x1488] ;  /* 0x0014880001047983 */ /* 0x000ea20000300800 */
[----:B------:R-:W-:Y:S02]  /*4edb0*/  PRMT R14, RZ, 0x7610, R14 ;  /* 0x00007610ff0e7816 */ /* 0x000fe4000000000e */
[----:B------:R-:W-:Y:S01]  /*4edc0*/  PRMT R13, RZ, 0x7610, R13 ;  /* 0x00007610ff0d7816 */ /* 0x000fe2000000000d */
[----:B------:R-:W0:Y:S01]  /*4edd0*/  S2R R53, SR_TID.X ;  /* 0x0000000000357919 */ /* 0x000e220000002100 */
[----:B------:R-:W-:Y:S02]  /*4ede0*/  PRMT R12, RZ, 0x7610, R12 ;  /* 0x00007610ff0c7816 */ /* 0x000fe4000000000c */
[----:B------:R-:W-:Y:S02]  /*4edf0*/  PRMT R11, RZ, 0x7610, R11 ;  /* 0x00007610ff0b7816 */ /* 0x000fe4000000000b */
[----:B------:R-:W-:Y:S01]  /*4ee00*/  PRMT R10, RZ, 0x7610, R10 ;  /* 0x00007610ff0a7816 */ /* 0x000fe2000000000a */
[----:B------:R3:W2:Y:S01]  /*4ee10*/  @!P6 LDG.E.U16 R14, desc[UR76][R8.64] ;  /* 0x0000004c080ee981 */ /* 0x0006a2000c1e1500 */
[----:B------:R-:W-:-:S03]  /*4ee20*/  PRMT R7, RZ, 0x7610, R7 ;  /* 0x00007610ff077816 */ /* 0x000fc60000000007 */
[----:B------:R-:W2:Y:S04]  /*4ee30*/  LDL.LU R61, [R1+0x1484] ;  /* 0x00148400013d7983 */ /* 0x000ea80000300800 */
[----:B------:R-:W2:Y:S04]  /*4ee40*/  LDL.LU R60, [R1+0x1470] ;  /* 0x00147000013c7983 */ /* 0x000ea80000300800 */
[----:B------:R-:W-:Y:S01]  /*4ee50*/  STL [R1+0x275c], R0 ;  /* 0x00275c0001007387 */ /* 0x000fe20000100800 */
[----:B0-----:R-:W-:-:S03]  /*4ee60*/  LOP3.LUT R53, R53, 0x1f, RZ, 0xc0, !PT ;  /* 0x0000001f35357812 */ /* 0x001fc600078ec0ff */
[----:B------:R-:W-:Y:S04]  /*4ee70*/  STL [R1+0x2758], R3 ;  /* 0x0027580301007387 */ /* 0x000fe80000100800 */
[----:B------:R-:W-:Y:S04]  /*4ee80*/  STL [R1+0x2764], R6 ;  /* 0x0027640601007387 */ /* 0x000fe80000100800 */
[----:B------:R0:W-:Y:S01]  /*4ee90*/  STL [R1+0x2760], R5 ;  /* 0x0027600501007387 */ /* 0x0001e20000100800 */
[----:B---3--:R-:W-:Y:S02]  /*4eea0*/  @!P6 IMAD.MOV.U32 R9, RZ, RZ, R43 ;  /* 0x000000ffff09e224 */ /* 0x008fe400078e002b */
[----:B----4-:R-:W-:-:S05]  /*4eeb0*/  @!P6 IMAD.MOV.U32 R8, RZ, RZ, R42 ;  /* 0x000000ffff08e224 */ /* 0x010fca00078e002a */
[----:B------:R1:W3:Y:S02]  /*4eec0*/  @!P6 LDG.E.U16 R13, desc[UR76][R8.64] ;  /* 0x0000004c080de981 */ /* 0x0002e4000c1e1500 */
[----:B-1----:R-:W-:Y:S02]  /*4eed0*/  @!P6 IMAD.MOV.U32 R8, RZ, RZ, R40 ;  /* 0x000000ffff08e224 */ /* 0x002fe400078e0028 */
[----:B--2---:R-:W-:-:S05]  /*4eee0*/  @!P6 IMAD.MOV.U32 R9, RZ, RZ, R41 ;  /* 0x000000ffff09e224 */ /* 0x004fca00078e0029 */
[----:B------:R1:W2:Y:S02]  /*4eef0*/  @!P6 LDG.E.U16 R12, desc[UR76][R8.64] ;  /* 0x0000004c080ce981 */ /* 0x0002a4000c1e1500 */
[----:B-1----:R-:W-:Y:S02]  /*4ef00*/  @!P6 IMAD.MOV.U32 R8, RZ, RZ, R38 ;  /* 0x000000ffff08e224 */ /* 0x002fe400078e0026 */
[----:B------:R-:W-:-:S05]  /*4ef10*/  @!P6 IMAD.MOV.U32 R9, RZ, RZ, R39 ;  /* 0x000000ffff09e224 */ /* 0x000fca00078e0027 */
[----:B------:R1:W4:Y:S02]  /*4ef20*/  @!P6 LDG.E.U16 R11, desc[UR76][R8.64] ;  /* 0x0000004c080be981 */ /* 0x000324000c1e1500 */
[----:B-1----:R-:W-:Y:S02]  /*4ef30*/  @!P6 IMAD.MOV.U32 R8, RZ, RZ, R0 ;  /* 0x000000ffff08e224 */ /* 0x002fe400078e0000 */
[----:B------:R-:W-:-:S05]  /*4ef40*/  @!P6 IMAD.MOV.U32 R9, RZ, RZ, R3 ;  /* 0x000000ffff09e224 */ /* 0x000fca00078e0003 */
[----:B------:R1:W2:Y:S02]  /*4ef50*/  @!P6 LDG.E.U16 R10, desc[UR76][R8.64] ;  /* 0x0000004c080ae981 */ /* 0x0002a4000c1e1500 */
[----:B-1----:R-:W-:Y:S02]  /*4ef60*/  @!P6 IMAD.MOV.U32 R8, RZ, RZ, R6 ;  /* 0x000000ffff08e224 */ /* 0x002fe400078e0006 */
[----:B------:R-:W-:-:S05]  /*4ef70*/  @!P6 IMAD.MOV.U32 R9, RZ, RZ, R5 ;  /* 0x000000ffff09e224 */ /* 0x000fca00078e0005 */
[----:B------:R1:W2:Y:S04]  /*4ef80*/  @!P6 LDG.E.U16 R7, desc[UR76][R8.64] ;  /* 0x0000004c0807e981 */ /* 0x0002a8000c1e1500 */
[----:B------:R-:W2:Y:S04]  /*4ef90*/  LDL.LU R9, [R1+0x146c] ;  /* 0x00146c0001097983 */ /* 0x000ea80000300800 */
[----:B0-----:R-:W3:Y:S04]  /*4efa0*/  LDL.LU R5, [R1+0x1458] ;  /* 0x0014580001057983 */ /* 0x001ee80000300800 */
        /* <DEDUP_REMOVED lines=8> */
[----:B-1----:R-:W-:-:S03]  /*4f030*/  IMAD.SHL.U32 R8, R53, 0x2, RZ ;  /* 0x0000000235087824 */ /* 0x002fc600078e00ff */
[----:B------:R-:W4:Y:S04]  /*4f040*/  LDL.LU R43, [R1+0x13f4] ;  /* 0x0013f400012b7983 */ /* 0x000f280000300800 */
[----:B------:R-:W4:Y:S04]  /*4f050*/  LDL.LU R44, [R1+0x13e0] ;  /* 0x0013e000012c7983 */ /* 0x000f280000300800 */
[----:B------:R-:W4:Y:S04]  /*4f060*/  LDL.LU R45, [R1+0x13dc] ;  /* 0x0013dc00012d7983 */ /* 0x000f280000300800 */
[----:B------:R-:W4:Y:S04]  /*4f070*/  LDL.LU R46, [R1+0x13c8] ;  /* 0x0013c800012e7983 */ /* 0x000f280000300800 */
[----:B------:R-:W4:Y:S01]  /*4f080*/  LDL.LU R47, [R1+0x13c4] ;  /* 0x0013c400012f7983 */ /* 0x000f220000300800 */
[----:B------:R-:W-:-:S03]  /*4f090*/  LOP3.LUT R8, R8, 0x10, RZ, 0x3c, !PT ;  /* 0x0000001008087812 */ /* 0x000fc600078e3cff */
[----:B------:R-:W4:Y:S04]  /*4f0a0*/  LDL.LU R48, [R1+0x13b0] ;  /* 0x0013b00001307983 */ /* 0x000f280000300800 */
[----:B------:R-:W4:Y:S04]  /*4f0b0*/  LDL.LU R49, [R1+0x13ac] ;  /* 0x0013ac0001317983 */ /* 0x000f280000300800 */
[----:B------:R-:W4:Y:S04]  /*4f0c0*/  LDL.LU R50, [R1+0x1398] ;  /* 0x0013980001327983 */ /* 0x000f280000300800 */
[----:B------:R-:W4:Y:S04]  /*4f0d0*/  LDL.LU R51, [R1+0x1394] ;  /* 0x0013940001337983 */ /* 0x000f280000300800 */
[----:B------:R-:W4:Y:S04]  /*4f0e0*/  LDL.LU R52, [R1+0x137c] ;  /* 0x00137c0001347983 */ /* 0x000f280000300800 */
[----:B------:R0:W-:Y:S04]  /*4f0f0*/  STS.U16 [R8+UR5+0x6c0], R54 ;  /* 0x0006c03608007988 */ /* 0x0001e80008000405 */
[----:B------:R-:W4:Y:S04]  /*4f100*/  LDL.LU R53, [R1+0x1378] ;  /* 0x0013780001357983 */ /* 0x000f280000300800 */
[----:B------:R1:W-:Y:S04]  /*4f110*/  STS.U16 [R8+UR5+0x880], R55 ;  /* 0x0008803708007988 */ /* 0x0003e80008000405 */
[----:B------:R0:W-:Y:S04]  /*4f120*/  STS.U16 [R8+UR5+0x8c0], R56 ;  /* 0x0008c03808007988 */ /* 0x0001e80008000405 */
[----:B------:R0:W-:Y:S04]  /*4f130*/  STS.U16 [R8+UR5+0xa80], R57 ;  /* 0x000a803908007988 */ /* 0x0001e80008000405 */
[----:B------:R1:W-:Y:S04]  /*4f140*/  STS.U16 [R8+UR5+0xac0], R58 ;  /* 0x000ac03a08007988 */ /* 0x0003e80008000405 */
[----:B------:R1:W-:Y:S04]  /*4f150*/  STS.U16 [R8+UR5+0xc80], R59 ;  /* 0x000c803b08007988 */ /* 0x0003e80008000405 */
[----:B0-----:R-:W4:Y:S04]  /*4f160*/  LDL.LU R54, [R1+0x1364] ;  /* 0x0013640001367983 */ /* 0x001f280000300800 */
[----:B-1----:R-:W4:Y:S04]  /*4f170*/  LDL.LU R55, [R1+0x1360] ;  /* 0x0013600001377983 */ /* 0x002f280000300800 */
[----:B------:R-:W4:Y:S04]  /*4f180*/  LDL.LU R56, [R1+0x34c] ;  /* 0x00034c0001387983 */ /* 0x000f280000300800 */
[----:B------:R-:W4:Y:S04]  /*4f190*/  LDL.LU R57, [R1+0x348] ;  /* 0x0003480001397983 */ /* 0x000f280000300800 */
[----:B------:R-:W4:Y:S04]  /*4f1a0*/  LDL.LU R58, [R1+0x334] ;  /* 0x00033400013a7983 */ /* 0x000f280000300800 */
[----:B------:R0:W-:Y:S04]  /*4f1b0*/  STS.U16 [R8+UR5+0xcc0], R2 ;  /* 0x000cc00208007988 */ /* 0x0001e80008000405 */
[----:B------:R-:W4:Y:S04]  /*4f1c0*/  LDL.LU R59, [R1+0x330] ;  /* 0x00033000013b7983 */ /* 0x000f280000300800 */
[----:B------:R1:W-:Y:S04]  /*4f1d0*/  STS.U16 [R8+UR5+0xe80], R4 ;  /* 0x000e800408007988 */ /* 0x0003e80008000405 */
[----:B0-----:R-:W4:Y:S04]  /*4f1e0*/  LDL.LU R2, [R1+0x31c] ;  /* 0x00031c0001027983 */ /* 0x001f280000300800 */
[----:B-1----:R-:W4:Y:S04]  /*4f1f0*/  LDL.LU R4, [R1+0x318] ;  /* 0x0003180001047983 */ /* 0x002f280000300800 */
[----:B------:R0:W-:Y:S04]  /*4f200*/  STS.U16 [R8+UR5+0xec0], R61 ;  /* 0x000ec03d08007988 */ /* 0x0001e80008000405 */
[----:B------:R1:W-:Y:S04]  /*4f210*/  STS.U16 [R8+UR5+0x1080], R60 ;  /* 0x0010803c08007988 */ /* 0x0003e80008000405 */
[----:B0-----:R-:W4:Y:S04]  /*4f220*/  LDL.LU R61, [R1+0x304] ;  /* 0x00030400013d7983 */ /* 0x001f280000300800 */
[----:B-1----:R-:W4:Y:S04]  /*4f230*/  LDL.LU R60, [R1+0x300] ;  /* 0x00030000013c7983 */ /* 0x002f280000300800 */
[----:B--2---:R0:W-:Y:S04]  /*4f240*/  STS.U16 [R8+UR5+0x10c0], R9 ;  /* 0x0010c00908007988 */ /* 0x0041e80008000405 */
[----:B---3--:R1:W-:Y:S04]  /*4f250*/  STS.U16 [R8+UR5+0x1280], R5 ;  /* 0x0012800508007988 */ /* 0x0083e80008000405 */
[----:B----4-:R2:W-:Y:S04]  /*4f260*/  STS.U16 [R8+UR5+0x12c0], R6 ;  /* 0x0012c00608007988 */ /* 0x0105e80008000405 */
[----:B------:R3:W-:Y:S04]  /*4f270*/  STS.U16 [R8+UR5+0x1480], R3 ;  /* 0x0014800308007988 */ /* 0x0007e80008000405 */
[----:B------:R4:W-:Y:S04]  /*4f280*/  STS.U16 [R8+UR5+0x14c0], R0 ;  /* 0x0014c00008007988 */ /* 0x0009e80008000405 */
[----:B------:R2:W-:Y:S04]  /*4f290*/  STS.U16 [R8+UR5+0x1680], R38 ;  /* 0x0016802608007988 */ /* 0x0005e80008000405 */
[----:B0-----:R-:W4:Y:S04]  /*4f2a0*/  LDL.LU R9, [R1+0x2ec] ;  /* 0x0002ec0001097983 */ /* 0x001f280000300800 */
[----:B-1----:R-:W4:Y:S04]  /*4f2b0*/  LDL.LU R5, [R1+0x2e8] ;  /* 0x0002e80001057983 */ /* 0x002f280000300800 */
[----:B--2---:R-:W2:Y:S04]  /*4f2c0*/  LDL.LU R6, [R1+0x2d4] ;  /* 0x0002d40001067983 */ /* 0x004ea80000300800 */
[----:B---3--:R-:W3:Y:S04]  /*4f2d0*/  LDL.LU R3, [R1+0x2d0] ;  /* 0x0002d00001037983 */ /* 0x008ee80000300800 */
[----:B----4-:R-:W4:Y:S04]  /*4f2e0*/  LDL.LU R0, [R1+0x2bc] ;  /* 0x0002bc0001007983 */ /* 0x010f280000300800 */
        /* <DEDUP_REMOVED lines=48> */
[----:B------:R1:W-:Y:S04]  /*4f5f0*/  STS.U16 [R8+UR5+0x2ec0], R60 ;  /* 0x002ec03c08007988 */ /* 0x0003e80008000405 */
[----:B0-----:R-:W4:Y:S04]  /*4f600*/  LDL.LU R61, [R1+0x198] ;  /* 0x00019800013d7983 */ /* 0x001f280000300800 */
[----:B-1----:R-:W4:Y:S04]  /*4f610*/  LDL.LU R60, [R1+0x184] ;  /* 0x00018400013c7983 */ /* 0x002f280000300800 */
[----:B------:R-:W-:Y:S04]  /*4f620*/  STS.U16 [R8+UR5+0x3080], R9 ;  /* 0x0030800908007988 */ /* 0x000fe80008000405 */
[----:B------:R-:W-:Y:S04]  /*4f630*/  STS.U16 [R8+UR5+0x30c0], R5 ;  /* 0x0030c00508007988 */ /* 0x000fe80008000405 */
[----:B--2---:R-:W-:Y:S04]  /*4f640*/  STS.U16 [R8+UR5+0x3280], R6 ;  /* 0x0032800608007988 */ /* 0x004fe80008000405 */
[----:B---3--:R-:W-:Y:S04]  /*4f650*/  STS.U16 [R8+UR5+0x32c0], R3 ;  /* 0x0032c00308007988 */ /* 0x008fe80008000405 */
[----:B----4-:R-:W-:Y:S04]  /*4f660*/  STS.U16 [R8+UR5+0x3480], R0 ;  /* 0x0034800008007988 */ /* 0x010fe80008000405 */
[----:B------:R-:W-:Y:S04]  /*4f670*/  STS.U16 [R8+UR5+0x34c0], R38 ;  /* 0x0034c02608007988 */ /* 0x000fe80008000405 */
[----:B------:R0:W-:Y:S04]  /*4f680*/  STS.U16 [R8+UR5+0x3680], R39 ;  /* 0x0036802708007988 */ /* 0x0001e80008000405 */
[----:B------:R1:W-:Y:S04]  /*4f690*/  STS.U16 [R8+UR5+0x36c0], R40 ;  /* 0x0036c02808007988 */ /* 0x0003e80008000405 */
[----:B------:R2:W-:Y:S04]  /*4f6a0*/  STS.U16 [R8+UR5+0x3880], R41 ;  /* 0x0038802908007988 */ /* 0x0005e80008000405 */
[----:B------:R3:W-:Y:S04]  /*4f6b0*/  STS.U16 [R8+UR5+0x38c0], R42 ;  /* 0x0038c02a08007988 */ /* 0x0007e80008000405 */
[----:B------:R4:W-:Y:S04]  /*4f6c0*/  STS.U16 [R8+UR5+0x3a80], R43 ;  /* 0x003a802b08007988 */ /* 0x0009e80008000405 */
[----:B------:R2:W-:Y:S04]  /*4f6d0*/  STS.U16 [R8+UR5+0x3ac0], R44 ;  /* 0x003ac02c08007988 */ /* 0x0005e80008000405 */
[----:B0-----:R-:W4:Y:S04]  /*4f6e0*/  LDL.LU R39, [R1+0x180] ;  /* 0x0001800001277983 */ /* 0x001f280000300800 */
[----:B-1----:R-:W4:Y:S04]  /*4f6f0*/  LDL.LU R40, [R1+0x16c] ;  /* 0x00016c0001287983 */ /* 0x002f280000300800 */
[----:B--2---:R-:W2:Y:S04]  /*4f700*/  LDL.LU R41, [R1+0x168] ;  /* 0x0001680001297983 */ /* 0x004ea80000300800 */
[----:B---3--:R-:W3:Y:S04]  /*4f710*/  LDL.LU R42, [R1+0x154] ;  /* 0x00015400012a7983 */ /* 0x008ee80000300800 */
[----:B------:R0:W-:Y:S04]  /*4f720*/  STS.U16 [R8+UR5+0x3c80], R45 ;  /* 0x003c802d08007988 */ /* 0x0001e80008000405 */
[----:B------:R1:W-:Y:S04]  /*4f730*/  STS.U16 [R8+UR5+0x3cc0], R46 ;  /* 0x003cc02e08007988 */ /* 0x0003e80008000405 */
[----:B------:R0:W-:Y:S04]  /*4f740*/  STS.U16 [R8+UR5+0x3e80], R47 ;  /* 0x003e802f08007988 */ /* 0x0001e80008000405 */
[----:B----4-:R-:W4:Y:S04]  /*4f750*/  LDL.LU R43, [R1+0x150] ;  /* 0x00015000012b7983 */ /* 0x010f280000300800 */
[----:B------:R-:W4:Y:S04]  /*4f760*/  LDL.LU R44, [R1+0x13c] ;  /* 0x00013c00012c7983 */ /* 0x000f280000300800 */
[----:B------:R0:W-:Y:S04]  /*4f770*/  STS.U16 [R8+UR5+0x3ec0], R48 ;  /* 0x003ec03008007988 */ /* 0x0001e80008000405 */
[----:B------:R1:W-:Y:S04]  /*4f780*/  STS.U16 [R8+UR5+0x4080], R49 ;  /* 0x0040803108007988 */ /* 0x0003e80008000405 */
[----:B------:R1:W-:Y:S04]  /*4f790*/  STS.U16 [R8+UR5+0x40c0], R50 ;  /* 0x0040c03208007988 */ /* 0x0003e80008000405 */
[----:B0-----:R-:W4:Y:S04]  /*4f7a0*/  LDL.LU R45, [R1+0x138] ;  /* 0x00013800012d7983 */ /* 0x001f280000300800 */
[----:B-1----:R-:W4:Y:S04]  /*4f7b0*/  LDL.LU R46, [R1+0x124] ;  /* 0x00012400012e7983 */ /* 0x002f280000300800 */
[----:B------:R-:W4:Y:S04]  /*4f7c0*/  LDL.LU R47, [R1+0x120] ;  /* 0x00012000012f7983 */ /* 0x000f280000300800 */
[----:B------:R-:W4:Y:S04]  /*4f7d0*/  LDL.LU R48, [R1+0x10c] ;  /* 0x00010c0001307983 */ /* 0x000f280000300800 */
[----:B------:R0:W-:Y:S04]  /*4f7e0*/  STS.U16 [R8+UR5+0x4280], R51 ;  /* 0x0042803308007988 */ /* 0x0001e80008000405 */
[----:B------:R1:W-:Y:S04]  /*4f7f0*/  STS.U16 [R8+UR5+0x42c0], R52 ;  /* 0x0042c03408007988 */ /* 0x0003e80008000405 */
[----:B------:R-:W-:Y:S04]  /*4f800*/  STS.U16 [R8+UR5+0x4480], R53 ;  /* 0x0044803508007988 */ /* 0x000fe80008000405 */
[----:B------:R-:W4:Y:S04]  /*4f810*/  LDL.LU R49, [R1+0x108] ;  /* 0x0001080001317983 */ /* 0x000f280000300800 */
[----:B------:R-:W4:Y:S04]  /*4f820*/  LDL.LU R50, [R1+0xf4] ;  /* 0x0000f40001327983 */ /* 0x000f280000300800 */
[----:B------:R0:W-:Y:S04]  /*4f830*/  STS.U16 [R8+UR5+0x44c0], R54 ;  /* 0x0044c03608007988 */ /* 0x0001e80008000405 */
[----:B------:R1:W-:Y:S04]  /*4f840*/  STS.U16 [R8+UR5+0x4680], R55 ;  /* 0x0046803708007988 */ /* 0x0003e80008000405 */
[----:B------:R-:W-:Y:S04]  /*4f850*/  STS.U16 [R8+UR5+0x46c0], R56 ;  /* 0x0046c03808007988 */ /* 0x000fe80008000405 */
[----:B0-----:R-:W4:Y:S04]  /*4f860*/  LDL.LU R51, [R1+0xf0] ;  /* 0x0000f00001337983 */ /* 0x001f280000300800 */
[----:B-1----:R-:W4:Y:S04]  /*4f870*/  LDL.LU R52, [R1+0xdc] ;  /* 0x0000dc0001347983 */ /* 0x002f280000300800 */
[----:B------:R-:W4:Y:S04]  /*4f880*/  LDL.LU R54, [R1+0xd8] ;  /* 0x0000d80001367983 */ /* 0x000f280000300800 */
[----:B------:R-:W-:Y:S04]  /*4f890*/  STS.U16 [R8+UR5+0x4880], R57 ;  /* 0x0048803908007988 */ /* 0x000fe80008000405 */
[----:B------:R-:W-:Y:S04]  /*4f8a0*/  STS.U16 [R8+UR5+0x48c0], R58 ;  /* 0x0048c03a08007988 */ /* 0x000fe80008000405 */
[----:B------:R-:W-:Y:S04]  /*4f8b0*/  STS.U16 [R8+UR5+0x4a80], R59 ;  /* 0x004a803b08007988 */ /* 0x000fe80008000405 */
[----:B------:R-:W4:Y:S04]  /*4f8c0*/  LDL.LU R55, [R1+0xc4] ;  /* 0x0000c40001377983 */ /* 0x000f280000300800 */
[----:B------:R0:W-:Y:S04]  /*4f8d0*/  STS.U16 [R8+UR5+0x4ac0], R2 ;  /* 0x004ac00208007988 */ /* 0x0001e80008000405 */
[----:B------:R1:W-:Y:S04]  /*4f8e0*/  STS.U16 [R8+UR5+0x4c80], R4 ;  /* 0x004c800408007988 */ /* 0x0003e80008000405 */
[----:B0-----:R-:W4:Y:S04]  /*4f8f0*/  LDL.LU R2, [R1+0xc0] ;  /* 0x0000c00001027983 */ /* 0x001f280000300800 */
[----:B-1----:R-:W4:Y:S04]  /*4f900*/  LDL.LU R4, [R1+0xac] ;  /* 0x0000ac0001047983 */ /* 0x002f280000300800 */
        /* <DEDUP_REMOVED lines=17> */
[----:B--2---:R2:W-:Y:S04]  /*4fa20*/  STS.U16 [R8+UR5+0x50c0], R41 ;  /* 0x0050c02908007988 */ /* 0x0045e80008000405 */
[----:B---3--:R3:W-:Y:S04]  /*4fa30*/  STS.U16 [R8+UR5+0x5280], R42 ;  /* 0x0052802a08007988 */ /* 0x0087e80008000405 */
[----:B0-----:R-:W4:Y:S04]  /*4fa40*/  LDL.LU R39, [R1+0x3cd0] ;  /* 0x003cd00001277983 */ /* 0x001f280000300800 */
[----:B-1----:R-:W4:Y:S04]  /*4fa50*/  LDL.LU R40, [R1+0x3ccc] ;  /* 0x003ccc0001287983 */ /* 0x002f280000300800 */
[----:B--2---:R-:W2:Y:S04]  /*4fa60*/  LDL.LU R41, [R1+0x3cc8] ;  /* 0x003cc80001297983 */ /* 0x004ea80000300800 */
[----:B----4-:R0:W-:Y:S04]  /*4fa70*/  STS.U16 [R8+UR5+0x52c0], R43 ;  /* 0x0052c02b08007988 */ /* 0x0101e80008000405 */
[----:B---3--:R-:W3:Y:S04]  /*4fa80*/  LDL.LU R42, [R1+0x3cc4] ;  /* 0x003cc400012a7983 */ /* 0x008ee80000300800 */
[----:B------:R1:W-:Y:S04]  /*4fa90*/  STS.U16 [R8+UR5+0x5480], R44 ;  /* 0x0054802c08007988 */ /* 0x0003e80008000405 */
[----:B------:R4:W-:Y:S04]  /*4faa0*/  STS.U16 [R8+UR5+0x54c0], R45 ;  /* 0x0054c02d08007988 */ /* 0x0009e80008000405 */
[----:B------:R0:W-:Y:S04]  /*4fab0*/  STS.U16 [R8+UR5+0x5680], R46 ;  /* 0x0056802e08007988 */ /* 0x0001e80008000405 */
[----:B------:R1:W-:Y:S04]  /*4fac0*/  STS.U16 [R8+UR5+0x56c0], R47 ;  /* 0x0056c02f08007988 */ /* 0x0003e80008000405 */
[----:B------:R4:W-:Y:S04]  /*4fad0*/  STS.U16 [R8+UR5+0x5880], R48 ;  /* 0x0058803008007988 */ /* 0x0009e80008000405 */
[----:B0-----:R-:W2:Y:S04]  /*4fae0*/  LDL.LU R43, [R1+0x3cc0] ;  /* 0x003cc000012b7983 */ /* 0x001ea80000300800 */
[----:B-1----:R-:W2:Y:S04]  /*4faf0*/  LDL.LU R44, [R1+0x3cbc] ;  /* 0x003cbc00012c7983 */ /* 0x002ea80000300800 */
[----:B----4-:R-:W4:Y:S04]  /*4fb00*/  LDL.LU R45, [R1+0x3cb8] ;  /* 0x003cb800012d7983 */ /* 0x010f280000300800 */
[----:B------:R-:W2:Y:S04]  /*4fb10*/  LDL.LU R46, [R1+0x3cb4] ;  /* 0x003cb400012e7983 */ /* 0x000ea80000300800 */
[----:B------:R-:W2:Y:S04]  /*4fb20*/  LDL.LU R47, [R1+0x3cb0] ;  /* 0x003cb000012f7983 */ /* 0x000ea80000300800 */
[----:B------:R-:W2:Y:S04]  /*4fb30*/  LDL.LU R48, [R1+0x3cac] ;  /* 0x003cac0001307983 */ /* 0x000ea80000300800 */
[----:B------:R0:W-:Y:S04]  /*4fb40*/  STS.U16 [R8+UR5+0x58c0], R49 ;  /* 0x0058c03108007988 */ /* 0x0001e80008000405 */
[----:B------:R1:W-:Y:S04]  /*4fb50*/  STS.U16 [R8+UR5+0x5a80], R50 ;  /* 0x005a803208007988 */ /* 0x0003e80008000405 */
[----:B------:R0:W-:Y:S04]  /*4fb60*/  STS.U16 [R8+UR5+0x5ac0], R51 ;  /* 0x005ac03308007988 */ /* 0x0001e80008000405 */
[----:B------:R1:W-:Y:S04]  /*4fb70*/  STS.U16 [R8+UR5+0x5c80], R52 ;  /* 0x005c803408007988 */ /* 0x0003e80008000405 */
[----:B------:R1:W-:Y:S04]  /*4fb80*/  STS.U16 [R8+UR5+0x5cc0], R54 ;  /* 0x005cc03608007988 */ /* 0x0003e80008000405 */
[----:B0-----:R-:W2:Y:S04]  /*4fb90*/  LDL.LU R49, [R1+0x3ca8] ;  /* 0x003ca80001317983 */ /* 0x001ea80000300800 */
[----:B-1----:R-:W2:Y:S04]  /*4fba0*/  LDL.LU R50, [R1+0x3ca4] ;  /* 0x003ca40001327983 */ /* 0x002ea80000300800 */
[----:B------:R-:W2:Y:S04]  /*4fbb0*/  LDL.LU R51, [R1+0x3ca0] ;  /* 0x003ca00001337983 */ /* 0x000ea80000300800 */
[----:B------:R-:W2:Y:S04]  /*4fbc0*/  LDL.LU R52, [R1+0x3c9c] ;  /* 0x003c9c0001347983 */ /* 0x000ea80000300800 */
[----:B------:R0:W-:Y:S04]  /*4fbd0*/  STS.U16 [R8+UR5+0x5e80], R55 ;  /* 0x005e803708007988 */ /* 0x0001e80008000405 */
[----:B------:R-:W2:Y:S04]  /*4fbe0*/  LDL.LU R54, [R1+0x3c98] ;  /* 0x003c980001367983 */ /* 0x000ea80000300800 */
[----:B------:R1:W-:Y:S04]  /*4fbf0*/  STS.U16 [R8+UR5+0x5ec0], R2 ;  /* 0x005ec00208007988 */ /* 0x0003e80008000405 */
[----:B0-----:R-:W2:Y:S04]  /*4fc00*/  LDL.LU R55, [R1+0x3c94] ;  /* 0x003c940001377983 */ /* 0x001ea80000300800 */
[----:B------:R0:W-:Y:S04]  /*4fc10*/  STS.U16 [R8+UR5+0x6080], R4 ;  /* 0x0060800408007988 */ /* 0x0001e80008000405 */
[----:B-1----:R-:W2:Y:S04]  /*4fc20*/  LDL.LU R2, [R1+0x3c90] ;  /* 0x003c900001027983 */ /* 0x002ea80000300800 */
[----:B0-----:R-:W2:Y:S04]  /*4fc30*/  LDL.LU R4, [R1+0x3c8c] ;  /* 0x003c8c0001047983 */ /* 0x001ea80000300800 */
[----:B------:R0:W-:Y:S04]  /*4fc40*/  STS.U16 [R8+UR5+0x60c0], R9 ;  /* 0x0060c00908007988 */ /* 0x0001e80008000405 */
[----:B------:R1:W-:Y:S04]  /*4fc50*/  STS.U16 [R8+UR5+0x6280], R5 ;  /* 0x0062800508007988 */ /* 0x0003e80008000405 */
[----:B------:R0:W-:Y:S04]  /*4fc60*/  STS.U16 [R8+UR5+0x62c0], R6 ;  /* 0x0062c00608007988 */ /* 0x0001e80008000405 */
        /* <DEDUP_REMOVED lines=9> */
[----:B------:R0:W-:Y:S04]  /*4fd00*/  STS.U16 [R8+UR5+0x68c0], R57 ;  /* 0x0068c03908007988 */ /* 0x0001e80008000405 */
[----:B------:R-:W3:Y:S04]  /*4fd10*/  LDL.LU R0, [R1+0x14f4] ;  /* 0x0014f40001007983 */ /* 0x000ee80000300800 */
[----:B------:R1:W-:Y:S04]  /*4fd20*/  STS.U16 [R8+UR5+0x6a80], R58 ;  /* 0x006a803a08007988 */ /* 0x0003e80008000405 */
[----:B------:R-:W3:Y:S04]  /*4fd30*/  LDL.LU R38, [R1+0x14f0] ;  /* 0x0014f00001267983 */ /* 0x000ee80000300800 */
[----:B------:R0:W-:Y:S04]  /*4fd40*/  STS.U16 [R8+UR5+0x6ac0], R59 ;  /* 0x006ac03b08007988 */ /* 0x0001e80008000405 */
[----:B------:R-:W3:Y:S04]  /*4fd50*/  LDL.LU R53, [R1+0x14e0] ;  /* 0x0014e00001357983 */ /* 0x000ee80000300800 */
[----:B------:R-:W-:Y:S04]  /*4fd60*/  STS.U16 [R8+UR5+0x6c80], R61 ;  /* 0x006c803d08007988 */ /* 0x000fe80008000405 */
[----:B------:R-:W3:Y:S04]  /*4fd70*/  LDL.LU R56, [R1+0x14dc] ;  /* 0x0014dc0001387983 */ /* 0x000ee80000300800 */
[----:B------:R-:W-:Y:S04]  /*4fd80*/  STS.U16 [R8+UR5+0x6cc0], R60 ;  /* 0x006cc03c08007988 */ /* 0x000fe80008000405 */
[----:B0-----:R-:W3:Y:S04]  /*4fd90*/  LDL.LU R57, [R1+0x14c8] ;  /* 0x0014c80001397983 */ /* 0x001ee80000300800 */
[----:B-1----:R-:W3:Y:S04]  /*4fda0*/  LDL.LU R58, [R1+0x14c4] ;  /* 0x0014c400013a7983 */ /* 0x002ee80000300800 */
[----:B------:R-:W3:Y:S04]  /*4fdb0*/  LDL.LU R59, [R1+0x14b0] ;  /* 0x0014b000013b7983 */ /* 0x000ee80000300800 */
[----:B--2---:R-:W-:Y:S04]  /*4fdc0*/  STS.U16 [R8+UR5+0x6e80], R4 ;  /* 0x006e800408007988 */ /* 0x004fe80008000405 */
[----:B------:R0:W-:Y:S04]  /*4fdd0*/  STS.U16 [R8+UR5+0x6ec0], R2 ;  /* 0x006ec00208007988 */ /* 0x0001e80008000405 */
[----:B0-----:R-:W2:Y:S04]  /*4fde0*/  LDL.LU R2, [R1+0x14ac] ;  /* 0x0014ac0001027983 */ /* 0x001ea80000300800 */
[----:B------:R-:W2:Y:S04]  /*4fdf0*/  LDL.LU R4, [R1+0x1498] ;  /* 0x0014980001047983 */ /* 0x000ea80000300800 */
[----:B------:R-:W2:Y:S04]  /*4fe00*/  LDL.LU R61, [R1+0x1494] ;  /* 0x00149400013d7983 */ /* 0x000ea80000300800 */
[----:B------:R-:W2:Y:S04]  /*4fe10*/  LDL.LU R60, [R1+0x1480] ;  /* 0x00148000013c7983 */ /* 0x000ea80000300800 */
[----:B------:R0:W-:Y:S02]  /*4fe20*/  STS.U16 [R8+UR5+0x7080], R55 ;  /* 0x0070803708007988 */ /* 0x0001e40008000405 */
[----:B0-----:R-:W0:Y:S02]  /*4fe30*/  S2R R55, SR_TID.X ;  /* 0x0000000000377919 */ /* 0x001e240000002100 */
        /* <DEDUP_REMOVED lines=8> */
[----:B----4-:R-:W-:Y:S04]  /*4fec0*/  STS.U16 [R8+UR5+0x78c0], R45 ;  /* 0x0078c02d08007988 */ /* 0x010fe80008000405 */
[----:B------:R-:W-:Y:S04]  /*4fed0*/  STS.U16 [R8+UR5+0x7a80], R44 ;  /* 0x007a802c08007988 */ /* 0x000fe80008000405 */
[----:B------:R-:W-:Y:S04]  /*4fee0*/  STS.U16 [R8+UR5+0x7ac0], R43 ;  /* 0x007ac02b08007988 */ /* 0x000fe80008000405 */
[----:B---3--:R-:W-:Y:S04]  /*4fef0*/  STS.U16 [R8+UR5+0x7c80], R42 ;  /* 0x007c802a08007988 */ /* 0x008fe80008000405 */
[----:B------:R-:W-:Y:S04]  /*4ff00*/  STS.U16 [R8+UR5+0x7cc0], R41 ;  /* 0x007cc02908007988 */ /* 0x000fe80008000405 */
[----:B------:R-:W-:Y:S04]  /*4ff10*/  STS.U16 [R8+UR5+0x7e80], R40 ;  /* 0x007e802808007988 */ /* 0x000fe80008000405 */
[----:B------:R1:W-:Y:S04]  /*4ff20*/  STS.U16 [R8+UR5+0x7ec0], R39 ;  /* 0x007ec02708007988 */ /* 0x0003e80008000405 */
[----:B-1----:R-:W3:Y:S04]  /*4ff30*/  LDL.LU R39, [R1+0x147c] ;  /* 0x00147c0001277983 */ /* 0x002ee80000300800 */
[----:B------:R-:W4:Y:S04]  /*4ff40*/  LDL.LU R40, [R1+0x1468] ;  /* 0x0014680001287983 */ /* 0x000f280000300800 */
[----:B------:R-:W4:Y:S04]  /*4ff50*/  LDL.LU R41, [R1+0x1464] ;  /* 0x0014640001297983 */ /* 0x000f280000300800 */
[----:B------:R-:W4:Y:S04]  /*4ff60*/  LDL.LU R42, [R1+0x1450] ;  /* 0x00145000012a7983 */ /* 0x000f280000300800 */
[----:B------:R-:W4:Y:S04]  /*4ff70*/  LDL.LU R43, [R1+0x144c] ;  /* 0x00144c00012b7983 */ /* 0x000f280000300800 */
[----:B------:R-:W4:Y:S04]  /*4ff80*/  LDL.LU R44, [R1+0x1438] ;  /* 0x00143800012c7983 */ /* 0x000f280000300800 */
[----:B------:R-:W4:Y:S01]  /*4ff90*/  LDL.LU R45, [R1+0x1434] ;  /* 0x00143400012d7983 */ /* 0x000f220000300800 */
[----:B0-----:R-:W-:-:S03]  /*4ffa0*/  LOP3.LUT R55, R55, 0x1f, RZ, 0xc0, !PT ;  /* 0x0000001f37377812 */ /* 0x001fc600078ec0ff */
[----:B------:R-:W4:Y:S04]  /*4ffb0*/  LDL.LU R47, [R1+0x1420] ;  /* 0x00142000012f7983 */ /* 0x000f280000300800 */
[----:B------:R-:W4:Y:S01]  /*4ffc0*/  LDL.LU R48, [R1+0x141c] ;  /* 0x00141c0001307983 */ /* 0x000f220000300800 */
[----:B------:R-:W-:-:S03]  /*4ffd0*/  IMAD.SHL.U32 R46, R55, 0x2, RZ ;  /* 0x00000002372e7824 */ /* 0x000fc600078e00ff */
        /* <DEDUP_REMOVED lines=30> */
[----:B--2---:R0:W-:Y:S04]  /*501c0*/  STS.U16 [R46+UR5+0xb40], R2 ;  /* 0x000b40022e007988 */ /* 0x0041e80008000405 */
[----:B------:R1:W-:Y:S04]  /*501d0*/  STS.U16 [R46+UR5+0xd00], R4 ;  /* 0x000d00042e007988 */ /* 0x0003e80008000405 */
[----:B------:R2:W-:Y:S04]  /*501e0*/  STS.U16 [R46+UR5+0xd40], R61 ;  /* 0x000d403d2e007988 */ /* 0x0005e80008000405 */
[----:B------:R2:W-:Y:S04]  /*501f0*/  STS.U16 [R46+UR5+0xf00], R60 ;  /* 0x000f003c2e007988 */ /* 0x0005e80008000405 */
[----:B0-----:R-:W4:Y:S04]  /*50200*/  LDL.LU R2, [R1+0x32c] ;  /* 0x00032c0001027983 */ /* 0x001f280000300800 */
[----:B-1----:R-:W4:Y:S04]  /*50210*/  LDL.LU R4, [R1+0x328] ;  /* 0x0003280001047983 */ /* 0x002f280000300800 */
[----:B--2---:R-:W2:Y:S04]  /*50220*/  LDL.LU R61, [R1+0x314] ;  /* 0x00031400013d7983 */ /* 0x004ea80000300800 */
[----:B------:R-:W2:Y:S04]  /*50230*/  LDL.LU R60, [R1+0x310] ;  /* 0x00031000013c7983 */ /* 0x000ea80000300800 */
[----:B---3--:R0:W-:Y:S04]  /*50240*/  STS.U16 [R46+UR5+0xf40], R39 ;  /* 0x000f40272e007988 */ /* 0x0081e80008000405 */
[----:B----4-:R1:W-:Y:S04]  /*50250*/  STS.U16 [R46+UR5+0x1100], R40 ;  /* 0x001100282e007988 */ /* 0x0103e80008000405 */
[----:B------:R3:W-:Y:S04]  /*50260*/  STS.U16 [R46+UR5+0x1140], R41 ;  /* 0x001140292e007988 */ /* 0x0007e80008000405 */
[----:B------:R4:W-:Y:S04]  /*50270*/  STS.U16 [R46+UR5+0x1300], R42 ;  /* 0x0013002a2e007988 */ /* 0x0009e80008000405 */
[----:B------:R1:W-:Y:S04]  /*50280*/  STS.U16 [R46+UR5+0x1340], R43 ;  /* 0x0013402b2e007988 */ /* 0x0003e80008000405 */
[----:B------:R3:W-:Y:S04]  /*50290*/  STS.U16 [R46+UR5+0x1500], R44 ;  /* 0x0015002c2e007988 */ /* 0x0007e80008000405 */
[----:B0-----:R-:W2:Y:S04]  /*502a0*/  LDL.LU R39, [R1+0x2fc] ;  /* 0x0002fc0001277983 */ /* 0x001ea80000300800 */
[----:B-1----:R-:W2:Y:S04]  /*502b0*/  LDL.LU R40, [R1+0x2f8] ;  /* 0x0002f80001287983 */ /* 0x002ea80000300800 */
[----:B---3--:R-:W3:Y:S04]  /*502c0*/  LDL.LU R41, [R1+0x2e4] ;  /* 0x0002e40001297983 */ /* 0x008ee80000300800 */
[----:B----4-:R-:W4:Y:S04]  /*502d0*/  LDL.LU R42, [R1+0x2e0] ;  /* 0x0002e000012a7983 */ /* 0x010f280000300800 */
        /* <DEDUP_REMOVED lines=41> */
[----:B0-----:R-:W4:Y:S04]  /*50570*/  LDL.LU R57, [R1+0x1dc] ;  /* 0x0001dc0001397983 */ /* 0x001f280000300800 */
[----:B-1----:R-:W4:Y:S04]  /*50580*/  LDL.LU R58, [R1+0x1d8] ;  /* 0x0001d800013a7983 */ /* 0x002f280000300800 */
[----:B------:R-:W4:Y:S04]  /*50590*/  LDL.LU R59, [R1+0x1c4] ;  /* 0x0001c400013b7983 */ /* 0x000f280000300800 */
[----:B------:R0:W-:Y:S04]  /*505a0*/  STS.U16 [R46+UR5+0x2b00], R2 ;  /* 0x002b00022e007988 */ /* 0x0001e80008000405 */
[----:B------:R1:W-:Y:S04]  /*505b0*/  STS.U16 [R46+UR5+0x2b40], R4 ;  /* 0x002b40042e007988 */ /* 0x0003e80008000405 */
[----:B--2---:R2:W-:Y:S04]  /*505c0*/  STS.U16 [R46+UR5+0x2d00], R61 ;  /* 0x002d003d2e007988 */ /* 0x0045e80008000405 */
[----:B------:R2:W-:Y:S04]  /*505d0*/  STS.U16 [R46+UR5+0x2d40], R60 ;  /* 0x002d403c2e007988 */ /* 0x0005e80008000405 */
[----:B0-----:R-:W4:Y:S04]  /*505e0*/  LDL.LU R2, [R1+0x1c0] ;  /* 0x0001c00001027983 */ /* 0x001f280000300800 */
[----:B-1----:R-:W4:Y:S04]  /*505f0*/  LDL.LU R4, [R1+0x1ac] ;  /* 0x0001ac0001047983 */ /* 0x002f280000300800 */
[----:B--2---:R-:W2:Y:S04]  /*50600*/  LDL.LU R61, [R1+0x1a8] ;  /* 0x0001a800013d7983 */ /* 0x004ea80000300800 */
[----:B------:R-:W2:Y:S04]  /*50610*/  LDL.LU R60, [R1+0x194] ;  /* 0x00019400013c7983 */ /* 0x000ea80000300800 */
[----:B------:R-:W-:Y:S04]  /*50620*/  STS.U16 [R46+UR5+0x2f00], R39 ;  /* 0x002f00272e007988 */ /* 0x000fe80008000405 */
[----:B------:R-:W-:Y:S04]  /*50630*/  STS.U16 [R46+UR5+0x2f40], R40 ;  /* 0x002f40282e007988 */ /* 0x000fe80008000405 */
[----:B---3--:R-:W-:Y:S04]  /*50640*/  STS.U16 [R46+UR5+0x3100], R41 ;  /* 0x003100292e007988 */ /* 0x008fe80008000405 */
[----:B----4-:R-:W-:Y:S04]  /*50650*/  STS.U16 [R46+UR5+0x3140], R42 ;  /* 0x0031402a2e007988 */ /* 0x010fe80008000405 */
        /* <DEDUP_REMOVED lines=17> */
[----:B------:R0:W-:Y:S04]  /*50770*/  STS.U16 [R46+UR5+0x4340], R38 ;  /* 0x004340262e007988 */ /* 0x0001e80008000405 */
[----:B------:R1:W-:Y:S04]  /*50780*/  STS.U16 [R46+UR5+0x4500], R53 ;  /* 0x004500352e007988 */ /* 0x0003e80008000405 */
[----:B------:R3:W-:Y:S04]  /*50790*/  STS.U16 [R46+UR5+0x4540], R56 ;  /* 0x004540382e007988 */ /* 0x0007e80008000405 */
[----:B0-----:R-:W4:Y:S04]  /*507a0*/  LDL.LU R38, [R1+0x190] ;  /* 0x0001900001267983 */ /* 0x001f280000300800 */
[----:B-1----:R-:W4:Y:S04]  /*507b0*/  LDL.LU R53, [R1+0x17c] ;  /* 0x00017c0001357983 */ /* 0x002f280000300800 */
[----:B------:R0:W-:Y:S04]  /*507c0*/  STS.U16 [R46+UR5+0x4700], R57 ;  /* 0x004700392e007988 */ /* 0x0001e80008000405 */
[----:B---3--:R-:W3:Y:S04]  /*507d0*/  LDL.LU R56, [R1+0x178] ;  /* 0x0001780001387983 */ /* 0x008ee80000300800 */
[----:B------:R1:W-:Y:S04]  /*507e0*/  STS.U16 [R46+UR5+0x4740], R58 ;  /* 0x0047403a2e007988 */ /* 0x0003e80008000405 */
[----:B------:R1:W-:Y:S04]  /*507f0*/  STS.U16 [R46+UR5+0x4900], R59 ;  /* 0x0049003b2e007988 */ /* 0x0003e80008000405 */
[----:B0-----:R-:W3:Y:S04]  /*50800*/  LDL.LU R57, [R1+0x164] ;  /* 0x0001640001397983 */ /* 0x001ee80000300800 */
[----:B-1----:R-:W3:Y:S04]  /*50810*/  LDL.LU R58, [R1+0x160] ;  /* 0x00016000013a7983 */ /* 0x002ee80000300800 */
[----:B------:R-:W3:Y:S04]  /*50820*/  LDL.LU R59, [R1+0x14c] ;  /* 0x00014c00013b7983 */ /* 0x000ee80000300800 */
[----:B------:R0:W-:Y:S04]  /*50830*/  STS.U16 [R46+UR5+0x4940], R2 ;  /* 0x004940022e007988 */ /* 0x0001e80008000405 */
[----:B------:R1:W-:Y:S04]  /*50840*/  STS.U16 [R46+UR5+0x4b00], R4 ;  /* 0x004b00042e007988 */ /* 0x0003e80008000405 */
[----:B--2---:R2:W-:Y:S04]  /*50850*/  STS.U16 [R46+UR5+0x4b40], R61 ;  /* 0x004b403d2e007988 */ /* 0x0045e80008000405 */
[----:B------:R2:W-:Y:S04]  /*50860*/  STS.U16 [R46+UR5+0x4d00], R60 ;  /* 0x004d003c2e007988 */ /* 0x0005e80008000405 */
[----:B0-----:R-:W3:Y:S04]  /*50870*/  LDL.LU R2, [R1+0x148] ;  /* 0x0001480001027983 */ /* 0x001ee80000300800 */
[----:B-1----:R-:W3:Y:S04]  /*50880*/  LDL.LU R4, [R1+0x134] ;  /* 0x0001340001047983 */ /* 0x002ee80000300800 */
[----:B--2---:R-:W2:Y:S04]  /*50890*/  LDL.LU R61, [R1+0x130] ;  /* 0x00013000013d7983 */ /* 0x004ea80000300800 */
        /* <DEDUP_REMOVED lines=22> */
[----:B----4-:R0:W-:Y:S04]  /*50a00*/  STS.U16 [R46+UR5+0x4d40], R38 ;  /* 0x004d40262e007988 */ /* 0x0101e80008000405 */
[----:B------:R1:W-:Y:S04]  /*50a10*/  STS.U16 [R46+UR5+0x4f00], R53 ;  /* 0x004f00352e007988 */ /* 0x0003e80008000405 */
[----:B---3--:R3:W-:Y:S04]  /*50a20*/  STS.U16 [R46+UR5+0x4f40], R56 ;  /* 0x004f40382e007988 */ /* 0x0087e80008000405 */
[----:B0-----:R-:W4:Y:S04]  /*50a30*/  LDL.LU R38, [R1+0x3c88] ;  /* 0x003c880001267983 */ /* 0x001f280000300800 */
[----:B-1----:R-:W4:Y:S04]  /*50a40*/  LDL.LU R53, [R1+0x3c84] ;  /* 0x003c840001357983 */ /* 0x002f280000300800 */
[----:B---3--:R-:W3:Y:S04]  /*50a50*/  LDL.LU R56, [R1+0x3c80] ;  /* 0x003c800001387983 */ /* 0x008ee80000300800 */
[----:B------:R0:W-:Y:S04]  /*50a60*/  STS.U16 [R46+UR5+0x5100], R57 ;  /* 0x005100392e007988 */ /* 0x0001e80008000405 */
        /* <DEDUP_REMOVED lines=34> */
[----:B--2---:R0:W-:Y:S04]  /*50c90*/  STS.U16 [R46+UR5+0x6d00], R60 ;  /* 0x006d003c2e007988 */ /* 0x0041e80008000405 */
[----:B------:R1:W-:Y:S04]  /*50ca0*/  STS.U16 [R46+UR5+0x6d40], R61 ;  /* 0x006d403d2e007988 */ /* 0x0003e80008000405 */
[----:B0-----:R-:W2:Y:S04]  /*50cb0*/  LDL.LU R60, [R1+0x3c60] ;  /* 0x003c6000013c7983 */ /* 0x001ea80000300800 */
        /* <DEDUP_REMOVED lines=15> */
[----:B---3--:R-:W-:Y:S04]  /*50db0*/  STS.U16 [R46+UR5+0x6f00], R59 ;  /* 0x006f003b2e007988 */ /* 0x008fe80008000405 */
[----:B------:R-:W-:Y:S04]  /*50dc0*/  STS.U16 [R46+UR5+0x6f40], R58 ;  /* 0x006f403a2e007988 */ /* 0x000fe80008000405 */
[----:B----4-:R-:W-:Y:S04]  /*50dd0*/  STS.U16 [R46+UR5+0x7100], R53 ;  /* 0x007100352e007988 */ /* 0x010fe80008000405 */
[----:B------:R-:W-:Y:S04]  /*50de0*/  STS.U16 [R46+UR5+0x7140], R38 ;  /* 0x007140262e007988 */ /* 0x000fe80008000405 */
[----:B------:R-:W-:Y:S04]  /*50df0*/  STS.U16 [R46+UR5+0x7300], R35 ;  /* 0x007300232e007988 */ /* 0x000fe80008000405 */
[----:B------:R-:W-:Y:S04]  /*50e00*/  STS.U16 [R46+UR5+0x7340], R34 ;  /* 0x007340222e007988 */ /* 0x000fe80008000405 */
[----:B------:R-:W-:Y:S04]  /*50e10*/  STS.U16 [R46+UR5+0x7500], R31 ;  /* 0x0075001f2e007988 */ /* 0x000fe80008000405 */
[----:B------:R-:W-:Y:S04]  /*50e20*/  STS.U16 [R46+UR5+0x7540], R30 ;  /* 0x0075401e2e007988 */ /* 0x000fe80008000405 */
[----:B------:R0:W-:Y:S04]  /*50e30*/  STS.U16 [R46+UR5+0x7700], R27 ;  /* 0x0077001b2e007988 */ /* 0x0001e80008000405 */
[----:B------:R-:W-:Y:S04]  /*50e40*/  STS.U16 [R46+UR5+0x7740], R26 ;  /* 0x0077401a2e007988 */ /* 0x000fe80008000405 */
[----:B------:R-:W-:Y:S04]  /*50e50*/  STS.U16 [R46+UR5+0x7900], R25 ;  /* 0x007900192e007988 */ /* 0x000fe80008000405 */
[----:B0-----:R-:W3:Y:S04]  /*50e60*/  LDL.LU R27, [R1+0x1478] ;  /* 0x00147800011b7983 */ /* 0x001ee80000300800 */
[----:B------:R-:W4:Y:S04]  /*50e70*/  LDL.LU R30, [R1+0x1474] ;  /* 0x00147400011e7983 */ /* 0x000f280000300800 */
[----:B------:R-:W3:Y:S04]  /*50e80*/  LDL.LU R31, [R1+0x1460] ;  /* 0x00146000011f7983 */ /* 0x000ee80000300800 */
[----:B------:R-:W3:Y:S04]  /*50e90*/  LDL.LU R34, [R1+0x145c] ;  /* 0x00145c0001227983 */ /* 0x000ee80000300800 */
[----:B------:R-:W4:Y:S04]  /*50ea0*/  LDL.LU R35, [R1+0x1448] ;  /* 0x0014480001237983 */ /* 0x000f280000300800 */
[----:B------:R-:W4:Y:S04]  /*50eb0*/  LDL.LU R38, [R1+0x1444] ;  /* 0x0014440001267983 */ /* 0x000f280000300800 */
[----:B------:R-:W4:Y:S04]  /*50ec0*/  LDL.LU R53, [R1+0x1430] ;  /* 0x0014300001357983 */ /* 0x000f280000300800 */
[----:B------:R-:W4:Y:S04]  /*50ed0*/  LDL.LU R58, [R1+0x142c] ;  /* 0x00142c00013a7983 */ /* 0x000f280000300800 */
[----:B------:R-:W4:Y:S04]  /*50ee0*/  LDL.LU R59, [R1+0x1418] ;  /* 0x00141800013b7983 */ /* 0x000f280000300800 */
[----:B------:R-:W-:Y:S04]  /*50ef0*/  STS.U16 [R46+UR5+0x7940], R24 ;  /* 0x007940182e007988 */ /* 0x000fe80008000405 */
        /* <DEDUP_REMOVED lines=11> */
[----:B------:R0:W-:Y:S04]  /*50fb0*/  STS.U16 [R46+UR5+0x7f40], R18 ;  /* 0x007f40122e007988 */ /* 0x0001e80008000405 */
[----:B------:R-:W4:Y:S04]  /*50fc0*/  LDL.LU R45, [R1+0x13cc] ;  /* 0x0013cc00012d7983 */ /* 0x000f280000300800 */
[----:B0-----:R-:W4:Y:S04]  /*50fd0*/  LDL.LU R46, [R1+0x13b8] ;  /* 0x0013b800012e7983 */ /* 0x001f280000300800 */
[----:B--2---:R0:W-:Y:S04]  /*50fe0*/  STS.U16 [R61+UR5+0x180], R47 ;  /* 0x0001802f3d007988 */ /* 0x0041e80008000405 */
        /* <DEDUP_REMOVED lines=8> */
[----:B------:R-:W2:Y:S04]  /*51070*/  LDL.LU R50, [R1+0x1388] ;  /* 0x0013880001327983 */ /* 0x000ea80000300800 */
[----:B------:R-:W2:Y:S04]  /*51080*/  LDL.LU R51, [R1+0x1380] ;  /* 0x0013800001337983 */ /* 0x000ea80000300800 */
[----:B------:R0:W-:Y:S04]  /*51090*/  STS.U16 [R61+UR5+0x780], R54 ;  /* 0x000780363d007988 */ /* 0x0001e80008000405 */
        /* <DEDUP_REMOVED lines=10> */
[----:B------:R-:W2:Y:S04]  /*51140*/  LDL.LU R5, [R1+0x338] ;  /* 0x0003380001057983 */ /* 0x000ea80000300800 */
[----:B------:R0:W-:Y:S04]  /*51150*/  STS.U16 [R61+UR5+0xd80], R3 ;  /* 0x000d80033d007988 */ /* 0x0001e80008000405 */
[----:B------:R-:W2:Y:S04]  /*51160*/  LDL.LU R6, [R1+0x324] ;  /* 0x0003240001067983 */ /* 0x000ea80000300800 */
[----:B------:R1:W-:Y:S04]  /*51170*/  STS.U16 [R61+UR5+0xdc0], R0 ;  /* 0x000dc0003d007988 */ /* 0x0003e80008000405 */
[----:B0-----:R-:W2:Y:S04]  /*51180*/  LDL.LU R3, [R1+0x320] ;  /* 0x0003200001037983 */ /* 0x001ea80000300800 */
[----:B-1----:R-:W2:Y:S04]  /*51190*/  LDL.LU R0, [R1+0x30c] ;  /* 0x00030c0001007983 */ /* 0x002ea80000300800 */
        /* <DEDUP_REMOVED lines=62> */
[----:B------:R0:W-:Y:S04]  /*51580*/  STS.U16 [R61+UR5+0x2dc0], R27 ;  /* 0x002dc01b3d007988 */ /* 0x0001e80008000405 */
[----:B------:R1:W-:Y:S04]  /*51590*/  STS.U16 [R61+UR5+0x2f80], R30 ;  /* 0x002f801e3d007988 */ /* 0x0003e80008000405 */
[----:B---3--:R3:W-:Y:S04]  /*515a0*/  STS.U16 [R61+UR5+0x2fc0], R31 ;  /* 0x002fc01f3d007988 */ /* 0x0087e80008000405 */
[----:B----4-:R4:W-:Y:S04]  /*515b0*/  STS.U16 [R61+UR5+0x3180], R34 ;  /* 0x003180223d007988 */ /* 0x0109e80008000405 */
        /* <DEDUP_REMOVED lines=90> */
[----:B0-----:R-:W2:Y:S04]  /*51b60*/  LDL.LU R60, [R1+0x3c58] ;  /* 0x003c5800013c7983 */ /* 0x001ea80000300800 */
[----:B------:R0:W-:Y:S04]  /*51b70*/  STS.U16 [R61+UR5+0x6d80], R4 ;  /* 0x006d80043d007988 */ /* 0x0001e80008000405 */
[----:B------:R1:W-:Y:S04]  /*51b80*/  STS.U16 [R61+UR5+0x6dc0], R2 ;  /* 0x006dc0023d007988 */ /* 0x0003e80008000405 */
[----:B0-----:R-:W3:Y:S04]  /*51b90*/  LDL.LU R4, [R1+0x3c54] ;  /* 0x003c540001047983 */ /* 0x001ee80000300800 */
[----:B-1----:R-:W4:Y:S04]  /*51ba0*/  LDL.LU R2, [R1+0x3c50] ;  /* 0x003c500001027983 */ /* 0x002f280000300800 */
[----:B------:R-:W3:Y:S04]  /*51bb0*/  LDL.LU.64 R44, [R1+0xd40] ;  /* 0x000d4000012c7983 */ /* 0x000ee80000300a00 */
[----:B------:R-:W3:Y:S04]  /*51bc0*/  LDL.LU.64 R46, [R1+0xd48] ;  /* 0x000d4800012e7983 */ /* 0x000ee80000300a00 */
        /* <DEDUP_REMOVED lines=15> */
[----:B------:R-:W0:Y:S03]  /*51cc0*/  S2R R0, SR_TID.X ;  /* 0x0000000000007919 */ /* 0x000e260000002100 */
[----:B------:R-:W-:Y:S04]  /*51cd0*/  STS.U16 [R61+UR5+0x7dc0], R10 ;  /* 0x007dc00a3d007988 */ /* 0x000fe80008000405 */
[----:B------:R-:W-:Y:S01]  /*51ce0*/  STS.U16 [R61+UR5+0x7f80], R7 ;  /* 0x007f80073d007988 */ /* 0x000fe20008000405 */
[----:B0-----:R-:W-:-:S02]  /*51cf0*/  IMAD.SHL.U32 R6, R0, 0x2, RZ ;  /* 0x0000000200067824 */ /* 0x001fc400078e00ff */
[C---:B------:R-:W-:Y:S01]  /*51d00*/  IMAD.SHL.U32 R3, R0.reuse, 0x40, RZ ;  /* 0x0000004000037824 */ /* 0x040fe200078e00ff */
[----:B------:R-:W-:-:S05]  /*51d10*/  LOP3.LUT R0, R0, 0x7, RZ, 0xc0, !PT ;  /* 0x0000000700007812 */ /* 0x000fca00078ec0ff */
[----:B------:R-:W-:-:S05]  /*51d20*/  IMAD R0, R0, 0x90, RZ ;  /* 0x0000009000007824 */ /* 0x000fca00078e02ff */
[----:B------:R-:W-:-:S04]  /*51d30*/  LOP3.LUT R0, R0, 0x10, R6, 0x78, !PT ;  /* 0x0000001000007812 */ /* 0x000fc800078e7806 */
[----:B------:R-:W-:Y:S01]  /*51d40*/  LOP3.LUT R0, R0, 0x400, R3, 0xf8, !PT ;  /* 0x0000040000007812 */ /* 0x000fe200078ef803 */
[----:B--2---:R-:W-:Y:S01]  /*51d50*/  STS.U16 [R61+UR5+0x7fc0], R60 ;  /* 0x007fc03c3d007988 */ /* 0x004fe20008000405 */
[----:B------:R-:W-:Y:S06]  /*51d60*/  BAR.SYNC.DEFER_BLOCKING 0x0 ;  /* 0x0000000000007b1d */ /* 0x000fec0000010000 */
[----:B----4-:R-:W0:Y:S04]  /*51d70*/  LDSM.16.M88.4 R24, [R2+UR5] ;  /* 0x000000050218783b */ /* 0x010e280008000200 */
[----:B------:R-:W1:Y:S04]  /*51d80*/  LDSM.16.M88.4 R16, [R2+UR5+0x200] ;  /* 0x000200050210783b */ /* 0x000e680008000200 */
[----:B------:R-:W2:Y:S04]  /*51d90*/  LDSM.16.M88.4 R20, [R2+UR5+0x400] ;  /* 0x000400050214783b */ /* 0x000ea80008000200 */
[----:B------:R-:W4:Y:S04]  /*51da0*/  LDSM.16.MT88.4 R40, [R0+UR5+0x8000] ;  /* 0x008000050028783b */ /* 0x000f280008004200 */
[----:B---3--:R-:W-:Y:S04]  /*51db0*/  STL [R1+0x2780], R4 ;  /* 0x0027800401007387 */ /* 0x008fe80000100800 */
[----:B------:R-:W3:Y:S04]  /*51dc0*/  LDSM.16.M88.4 R4, [R2+UR5+0x600] ;  /* 0x000600050204783b */ /* 0x000ee80008000200 */
[----:B------:R-:W3:Y:S04]  /*51dd0*/  LDSM.16.M88.4 R12, [R2+UR5+0x800] ;  /* 0x00080005020c783b */ /* 0x000ee80008000200 */
[----:B------:R-:W3:Y:S04]  /*51de0*/  LDSM.16.M88.4 R8, [R2+UR5+0xa00] ;  /* 0x000a00050208783b */ /* 0x000ee80008000200 */
[----:B------:R-:W-:Y:S04]  /*51df0*/  LDSM.16.M88.4 R52, [R2+UR5+0x3200] ;  /* 0x003200050234783b */ /* 0x000fe80008000200 */
[----:B------:R-:W-:Y:S04]  /*51e00*/  LDSM.16.M88.4 R56, [R2+UR5+0x3e00] ;  /* 0x003e00050238783b */ /* 0x000fe80008000200 */
[----:B------:R-:W-:Y:S04]  /*51e10*/  LDSM.16.M88.4 R48, [R2+UR5+0x4000] ;  /* 0x004000050230783b */ /* 0x000fe80008000200 */
[----:B0-----:R-:W-:Y:S04]  /*51e20*/  STL.64 [R1+0x340], R24 ;  /* 0x0003401801007387 */ /* 0x001fe80000100a00 */
[----:B------:R4:W-:Y:S04]  /*51e30*/  STL.64 [R1+0x348], R26 ;  /* 0x0003481a01007387 */ /* 0x0009e80000100a00 */
[----:B-1----:R-:W-:Y:S04]  /*51e40*/  STL.64 [R1+0x330], R16 ;  /* 0x0003301001007387 */ /* 0x002fe80000100a00 */
[----:B------:R0:W-:Y:S04]  /*51e50*/  STL.64 [R1+0x338], R18 ;  /* 0x0003381201007387 */ /* 0x0001e80000100a00 */
[----:B--2---:R-:W-:Y:S04]  /*51e60*/  STL.64 [R1+0x320], R20 ;  /* 0x0003201401007387 */ /* 0x004fe80000100a00 */
[----:B------:R1:W-:Y:S04]  /*51e70*/  STL.64 [R1+0x328], R22 ;  /* 0x0003281601007387 */ /* 0x0003e80000100a00 */
[----:B------:R-:W0:Y:S04]  /*51e80*/  LDL.LU.64 R32, [R1+0xd30] ;  /* 0x000d300001207983 */ /* 0x000e280000300a00 */
[----:B------:R-:W0:Y:S01]  /*51e90*/  LDL.LU.64 R34, [R1+0xd38] ;  /* 0x000d380001227983 */ /* 0x000e220000300a00 */
[----:B----4-:R-:W-:Y:S03]  /*51ea0*/  HMMA.16816.F32.BF16 R24, R40, R24, R44 ;  /* 0x000000182818723c */ /* 0x010fe6000004182c */
[----:B------:R-:W1:Y:S04]  /*51eb0*/  LDL.LU.64 R44, [R1+0xd20] ;  /* 0x000d2000012c7983 */ /* 0x000e680000300a00 */
[----:B------:R-:W1:Y:S04]  /*51ec0*/  LDL.LU.64 R46, [R1+0xd28] ;  /* 0x000d2800012e7983 */ /* 0x000e680000300a00 */
[----:B------:R-:W2:Y:S04]  /*51ed0*/  LDL.LU.64 R36, [R1+0xd10] ;  /* 0x000d100001247983 */ /* 0x000ea80000300a00 */
[----:B------:R-:W2:Y:S04]  /*51ee0*/  LDL.LU.64 R38, [R1+0xd18] ;  /* 0x000d180001267983 */ /* 0x000ea80000300a00 */
[----:B---3--:R-:W-:Y:S04]  /*51ef0*/  STL.64 [R1+0x310], R4 ;  /* 0x0003100401007387 */ /* 0x008fe80000100a00 */
[----:B------:R-:W-:Y:S04]  /*51f00*/  STL.64 [R1+0x318], R6 ;  /* 0x0003180601007387 */ /* 0x000fe80000100a00 */
[----:B------:R-:W3:Y:S04]  /*51f10*/  LDL.LU.64 R28, [R1+0xd00] ;  /* 0x000d0000011c7983 */ /* 0x000ee80000300a00 */
[----:B------:R-:W3:Y:S01]  /*51f20*/  LDL.LU.64 R30, [R1+0xd08] ;  /* 0x000d0800011e7983 */ /* 0x000ee20000300a00 */
[----:B------:R-:W-:-:S02]  /*51f30*/  IMAD.MOV.U32 R61, RZ, RZ, R24 ;  /* 0x000000ffff3d7224 */ /* 0x000fc400078e0018 */
[----:B------:R-:W-:Y:S02]  /*51f40*/  IMAD.MOV.U32 R60, RZ, RZ, R25 ;  /* 0x000000ffff3c7224 */ /* 0x000fe400078e0019 */
[----:B------:R-:W-:Y:S02]  /*51f50*/  IMAD.MOV.U32 R3, RZ, RZ, R26 ;  /* 0x000000ffff037224 */ /* 0x000fe400078e001a */
[----:B------:R-:W-:Y:S02]  /*51f60*/  IMAD.MOV.U32 R0, RZ, RZ, R27 ;  /* 0x000000ffff007224 */ /* 0x000fe400078e001b */
[----:B------:R-:W4:Y:S04]  /*51f70*/  LDSM.16.M88.4 R24, [R2+UR5+0xc00] ;  /* 0x000c00050218783b */ /* 0x000f280008000200 */
[----:B------:R-:W-:Y:S04]  /*51f80*/  STL.64 [R1+0x300], R12 ;  /* 0x0003000c01007387 */ /* 0x000fe80000100a00 */
[----:B------:R3:W-:Y:S04]  /*51f90*/  STL.64 [R1+0x308], R14 ;  /* 0x0003080e01007387 */ /* 0x0007e80000100a00 */
[----:B------:R-:W-:Y:S04]  /*51fa0*/  STL.64 [R1+0x2f0], R8 ;  /* 0x0002f00801007387 */ /* 0x000fe80000100a00 */
[----:B------:R-:W-:Y:S04]  /*51fb0*/  STL.64 [R1+0x2f8], R10 ;  /* 0x0002f80a01007387 */ /* 0x000fe80000100a00 */
[----:B------:R-:W-:Y:S04]  /*51fc0*/  STL [R1+0x36b0], R0 ;  /* 0x0036b00001007387 */ /* 0x000fe80000100800 */
[----:B------:R-:W-:Y:S04]  /*51fd0*/  STL [R1+0x36ac], R3 ;  /* 0x0036ac0301007387 */ /* 0x000fe80000100800 */
[----:B------:R-:W-:Y:S04]  /*51fe0*/  STL [R1+0x36a8], R60 ;  /* 0x0036a83c01007387 */ /* 0x000fe80000100800 */
[----:B------:R-:W-:Y:S01]  /*51ff0*/  STL [R1+0x3690], R61 ;  /* 0x0036903d01007387 */ /* 0x000fe20000100800 */
[C---:B0-----:R-:W-:Y:S03]  /*52000*/  HMMA.16816.F32.BF16 R16, R40.reuse, R16, R32 ;  /* 0x000000102810723c */ /* 0x041fe60000041820 */
[----:B------:R-:W3:Y:S04]  /*52010*/  LDL.LU.64 R32, [R1+0xcf0] ;  /* 0x000cf00001207983 */ /* 0x000ee80000300a00 */
[----:B------:R-:W3:Y:S01]  /*52020*/  LDL.LU.64 R34, [R1+0xcf8] ;  /* 0x000cf80001227983 */ /* 0x000ee20000300a00 */
[C---:B-1----:R-:W-:Y:S11]  /*52030*/  HMMA.16816.F32.BF16 R20, R40.reuse, R20, R44 ;  /* 0x000000142814723c */ /* 0x042ff6000004182c */
[----:B------:R-:W-:Y:S04]  /*52040*/  STL.64 [R1+0xd30], R16 ;  /* 0x000d301001007387 */ /* 0x000fe80000100a00 */
[----:B------:R-:W-:Y:S04]  /*52050*/  STL.64 [R1+0xd38], R18 ;  /* 0x000d381201007387 */ /* 0x000fe80000100a00 */
[----:B------:R-:W0:Y:S04]  /*52060*/  LDSM.16.M88.4 R16, [R2+UR5+0xe00] ;  /* 0x000e00050210783b */ /* 0x000e280008000200 */
[----:B----4-:R-:W-:Y:S04]  /*52070*/  STL.64 [R1+0x2e0], R24 ;  /* 0x0002e01801007387 */ /* 0x010fe80000100a00 */
[----:B------:R-:W-:Y:S01]  /*52080*/  STL.64 [R1+0x2e8], R26 ;  /* 0x0002e81a01007387 */ /* 0x000fe20000100a00 */
[C---:B--2---:R-:W-:Y:S03]  /*52090*/  HMMA.16816.F32.BF16 R4, R40.reuse, R4, R36 ;  /* 0x000000042804723c */ /* 0x044fe60000041824 */
[----:B------:R-:W-:Y:S04]  /*520a0*/  STL.64 [R1+0xd20], R20 ;  /* 0x000d201401007387 */ /* 0x000fe80000100a00 */
[----:B------:R-:W-:Y:S04]  /*520b0*/  STL.64 [R1+0xd28], R22 ;  /* 0x000d281601007387 */ /* 0x000fe80000100a00 */
[----:B------:R-:W2:Y:S04]  /*520c0*/  LDL.LU.64 R36, [R1+0xce0] ;  /* 0x000ce00001247983 */ /* 0x000ea80000300a00 */
[----:B------:R-:W2:Y:S01]  /*520d0*/  LDL.LU.64 R38, [R1+0xce8] ;  /* 0x000ce80001267983 */ /* 0x000ea20000300a00 */
[C---:B---3--:R-:W-:Y:S03]  /*520e0*/  HMMA.16816.F32.BF16 R12, R40.reuse, R12, R28 ;  /* 0x0000000c280c723c */ /* 0x048fe6000004181c */
[----:B------:R-:W1:Y:S04]  /*520f0*/  LDSM.16.M88.4 R20, [R2+UR5+0x1000] ;  /* 0x001000050214783b */ /* 0x000e680008000200 */
[----:B------:R-:W-:Y:S04]  /*52100*/  STL.64 [R1+0xd10], R4 ;  /* 0x000d100401007387 */ /* 0x000fe80000100a00 */
[----:B------:R-:W-:Y:S04]  /*52110*/  STL.64 [R1+0xd18], R6 ;  /* 0x000d180601007387 */ /* 0x000fe80000100a00 */
[----:B------:R-:W3:Y:S04]  /*52120*/  LDSM.16.M88.4 R4, [R2+UR5+0x1200] ;  /* 0x001200050204783b */ /* 0x000ee80008000200 */
[----:B0-----:R-:W-:Y:S04]  /*52130*/  STL.64 [R1+0x2d0], R16 ;  /* 0x0002d01001007387 */ /* 0x001fe80000100a00 */
[----:B------:R-:W-:Y:S04]  /*52140*/  STL.64 [R1+0x2d8], R18 ;  /* 0x0002d81201007387 */ /* 0x000fe80000100a00 */
[----:B------:R-:W4:Y:S04]  /*52150*/  LDL.LU.64 R28, [R1+0xcd0] ;  /* 0x000cd000011c7983 */ /* 0x000f280000300a00 */
[----:B------:R-:W4:Y:S04]  /*52160*/  LDL.LU.64 R30, [R1+0xcd8] ;  /* 0x000cd800011e7983 */ /* 0x000f280000300a00 */
[----:B------:R-:W-:Y:S04]  /*52170*/  STL.64 [R1+0xd00], R12 ;  /* 0x000d000c01007387 */ /* 0x000fe80000100a00 */
[----:B------:R-:W-:Y:S04]  /*52180*/  STL.64 [R1+0xd08], R14 ;  /* 0x000d080e01007387 */ /* 0x000fe80000100a00 */
[----:B------:R-:W0:Y:S04]  /*52190*/  LDSM.16.M88.4 R12, [R2+UR5+0x1400] ;  /* 0x00140005020c783b */ /* 0x000e280008000200 */
[----:B-1----:R-:W-:Y:S04]  /*521a0*/  STL.64 [R1+0x2c0], R20 ;  /* 0x0002c01401007387 */ /* 0x002fe80000100a00 */
[----:B------:R1:W-:Y:S04]  /*521b0*/  STL.64 [R1+0x2c8], R22 ;  /* 0x0002c81601007387 */ /* 0x0003e80000100a00 */
[----:B------:R-:W1:Y:S04]  /*521c0*/  LDL.LU.64 R44, [R1+0xcc0] ;  /* 0x000cc000012c7983 */ /* 0x000e680000300a00 */
[----:B------:R-:W1:Y:S01]  /*521d0*/  LDL.LU.64 R46, [R1+0xcc8] ;  /* 0x000cc800012e7983 */ /* 0x000e620000300a00 */
[----:B------:R-:W-:-:S15]  /*521e0*/  HMMA.16816.F32.BF16 R8, R40, R8, R32 ;  /* 0x000000082808723c */ /* 0x000fde0000041820 */
[----:B------:R-:W-:-:S04]  /*521f0*/  NOP ;  /* 0x0000000000007918 */ /* 0x000fc80000000000 */
[----:B------:R-:W-:Y:S04]  /*52200*/  STL.64 [R1+0xcf0], R8 ;  /* 0x000cf00801007387 */ /* 0x000fe80000100a00 */
[----:B------:R-:W-:Y:S04]  /*52210*/  STL.64 [R1+0xcf8], R10 ;  /* 0x000cf80a01007387 */ /* 0x000fe80000100a00 */
[----:B------:R-:W4:Y:S04]  /*52220*/  LDL.LU.64 R32, [R1+0xcb0] ;  /* 0x000cb00001207983 */ /* 0x000f280000300a00 */
[----:B------:R-:W4:Y:S01]  /*52230*/  LDL.LU.64 R34, [R1+0xcb8] ;  /* 0x000cb80001227983 */ /* 0x000f220000300a00 */
[C---:B--2---:R-:W-:Y:S03]  /*52240*/  HMMA.16816.F32.BF16 R36, R40.reuse, R24, R36 ;  /* 0x000000182824723c */ /* 0x044fe60000041824 */
[----:B---3--:R-:W-:Y:S04]  /*52250*/  STL.64 [R1+0x2b0], R4 ;  /* 0x0002b00401007387 */ /* 0x008fe80000100a00 */
[----:B------:R-:W-:Y:S04]  /*52260*/  STL.64 [R1+0x2b8], R6 ;  /* 0x0002b80601007387 */ /* 0x000fe80000100a00 */
[----:B------:R-:W2:Y:S04]  /*52270*/  LDL.LU.64 R24, [R1+0xca0] ;  /* 0x000ca00001187983 */ /* 0x000ea80000300a00 */
[----:B------:R-:W2:Y:S04]  /*52280*/  LDL.LU.64 R26, [R1+0xca8] ;  /* 0x000ca800011a7983 */ /* 0x000ea80000300a00 */
[----:B------:R-:W3:Y:S04]  /*52290*/  LDSM.16.M88.4 R8, [R2+UR5+0x1600] ;  /* 0x001600050208783b */ /* 0x000ee80008000200 */
[----:B------:R-:W-:Y:S04]  /*522a0*/  STL.64 [R1+0xce0], R36 ;  /* 0x000ce02401007387 */ /* 0x000fe80000100a00 */
[----:B------:R-:W-:Y:S04]  /*522b0*/  STL.64 [R1+0xce8], R38 ;  /* 0x000ce82601007387 */ /* 0x000fe80000100a00 */
[----:B0-----:R-:W-:Y:S04]  /*522c0*/  STL.64 [R1+0x2a0], R12 ;  /* 0x0002a00c01007387 */ /* 0x001fe80000100a00 */
[----:B------:R-:W-:Y:S04]  /*522d0*/  STL.64 [R1+0x2a8], R14 ;  /* 0x0002a80e01007387 */ /* 0x000fe80000100a00 */
[----:B------:R-:W0:Y:S01]  /*522e0*/  LDSM.16.M88.4 R36, [R2+UR5+0x1800] ;  /* 0x001800050224783b */ /* 0x000e220008000200 */
[C---:B----4-:R-:W-:Y:S03]  /*522f0*/  HMMA.16816.F32.BF16 R16, R40.reuse, R16, R28 ;  /* 0x000000102810723c */ /* 0x050fe6000004181c */
[----:B------:R-:W4:Y:S04]  /*52300*/  LDL.LU.64 R28, [R1+0xc90] ;  /* 0x000c9000011c7983 */ /* 0x000f280000300a00 */
[----:B------:R-:W4:Y:S01]  /*52310*/  LDL.LU.64 R30, [R1+0xc98] ;  /* 0x000c9800011e7983 */ /* 0x000f220000300a00 */
[C---:B-1----:R-:W-:Y:S11]  /*52320*/  HMMA.16816.F32.BF16 R20, R40.reuse, R20, R44 ;  /* 0x000000142814723c */ /* 0x042ff6000004182c */
[----:B------:R-:W-:Y:S04]  /*52330*/  STL.64 [R1+0xcd0], R16 ;  /* 0x000cd01001007387 */ /* 0x000fe80000100a00 */
[----:B------:R-:W-:Y:S04]  /*52340*/  STL.64 [R1+0xcd8], R18 ;  /* 0x000cd81201007387 */ /* 0x000fe80000100a00 */
[----:B---3--:R-:W-:Y:S04]  /*52350*/  STL.64 [R1+0x290], R8 ;  /* 0x0002900801007387 */ /* 0x008fe80000100a00 */
[----:B------:R-:W-:Y:S04]  /*52360*/  STL.64 [R1+0x298], R10 ;  /* 0x0002980a01007387 */ /* 0x000fe80000100a00 */
[----:B------:R-:W1:Y:S04]  /*52370*/  LDSM.16.M88.4 R16, [R2+UR5+0x1a00] ;  /* 0x001a00050210783b */ /* 0x000e680008000200 */
[----:B0-----:R-:W-:Y:S04]  /*52380*/  STL.64 [R1+0x280], R36 ;  /* 0x0002802401007387 */ /* 0x001fe80000100a00 */
[----:B------:R-:W-:Y:S04]  /*52390*/  STL.64 [R1+0x288], R38 ;  /* 0x0002882601007387 */ /* 0x000fe80000100a00 */
[----:B------:R-:W-:Y:S04]  /*523a0*/  STL.64 [R1+0xcc0], R20 ;  /* 0x000cc01401007387 */ /* 0x000fe80000100a00 */
[----:B------:R-:W-:Y:S04]  /*523b0*/  STL.64 [R1+0xcc8], R22 ;  /* 0x000cc81601007387 */ /* 0x000fe80000100a00 */
[----:B------:R-:W3:Y:S04]  /*523c0*/  LDL.LU.64 R44, [R1+0xc80] ;  /* 0x000c8000012c7983 */ /* 0x000ee80000300a00 */
[----:B------:R-:W3:Y:S04]  /*523d0*/  LDL.LU.64 R46, [R1+0xc88] ;  /* 0x000c8800012e7983 */ /* 0x000ee80000300a00 */
[----:B------:R-:W0:Y:S01]  /*523e0*/  LDSM.16.M88.4 R20, [R2+UR5+0x1c00] ;  /* 0x001c00050214783b */ /* 0x000e220008000200 */
[C---:B------:R-:W-:Y:S08]  /*523f0*/  HMMA.16816.F32.BF16 R4, R40.reuse, R4, R32 ;  /* 0x000000042804723c */ /* 0x040ff00000041820 */
[C---:B--2---:R-:W-:Y:S11]  /*52400*/  HMMA.16816.F32.BF16 R12, R40.reuse, R12, R24 ;  /* 0x0000000c280c723c */ /* 0x044ff60000041818 */
[----:B------:R-:W-:Y:S04]  /*52410*/  STL.64 [R1+0xcb0], R4 ;  /* 0x000cb00401007387 */ /* 0x000fe80000100a00 */
[----:B------:R-:W-:Y:S04]  /*52420*/  STL.64 [R1+0xcb8], R6 ;  /* 0x000cb80601007387 */ /* 0x000fe80000100a00 */
[----:B-1----:R-:W-:Y:S04]  /*52430*/  STL.64 [R1+0x270], R16 ;  /* 0x0002701001007387 */ /* 0x002fe80000100a00 */
[----:B------:R-:W-:Y:S04]  /*52440*/  STL.64 [R1+0x278], R18 ;  /* 0x0002781201007387 */ /* 0x000fe80000100a00 */
[----:B------:R-:W2:Y:S04]  /*52450*/  LDL.LU.64 R24, [R1+0xc70] ;  /* 0x000c700001187983 */ /* 0x000ea80000300a00 */
[----:B------:R-:W2:Y:S04]  /*52460*/  LDL.LU.64 R26, [R1+0xc78] ;  /* 0x000c7800011a7983 */ /* 0x000ea80000300a00 */
[----:B------:R-:W1:Y:S04]  /*52470*/  LDSM.16.M88.4 R4, [R2+UR5+0x1e00] ;  /* 0x001e00050204783b */ /* 0x000e680008000200 */
[----:B------:R-:W-:Y:S01]  /*52480*/  STL.64 [R1+0xca0], R12 ;  /* 0x000ca00c01007387 */ /* 0x000fe20000100a00 */
[C---:B----4-:R-:W-:Y:S03]  /*52490*/  HMMA.16816.F32.BF16 R8, R40.reuse, R8, R28 ;  /* 0x000000082808723c */ /* 0x050fe6000004181c */
[----:B------:R-:W-:Y:S04]  /*524a0*/  STL.64 [R1+0xca8], R14 ;  /* 0x000ca80e01007387 */ /* 0x000fe80000100a00 */
[----:B0-----:R-:W-:Y:S04]  /*524b0*/  STL.64 [R1+0x260], R20 ;  /* 0x0002601401007387 */ /* 0x001fe80000100a00 */
[----:B------:R-:W-:Y:S04]  /*524c0*/  STL.64 [R1+0x268], R22 ;  /* 0x0002681601007387 */ /* 0x000fe80000100a00 */
[----:B------:R-:W4:Y:S04]  /*524d0*/  LDL.LU.64 R32, [R1+0xc60] ;  /* 0x000c600001207983 */ /* 0x000f280000300a00 */
[----:B------:R-:W4:Y:S04]  /*524e0*/  LDL.LU.64 R34, [R1+0xc68] ;  /* 0x000c680001227983 */ /* 0x000f280000300a00 */
[----:B------:R-:W0:Y:S04]  /*524f0*/  LDSM.16.M88.4 R12, [R2+UR5+0x2000] ;  /* 0x00200005020c783b */ /* 0x000e280008000200 */
[----:B------:R-:W-:Y:S04]  /*52500*/  STL.64 [R1+0xc90], R8 ;  /* 0x000c900801007387 */ /* 0x000fe80000100a00 */
[----:B------:R-:W-:Y:S04]  /*52510*/  STL.64 [R1+0xc98], R10 ;  /* 0x000c980a01007387 */ /* 0x000fe80000100a00 */
[----:B------:R-:W4:Y:S04]  /*52520*/  LDL.LU.64 R28, [R1+0xc50] ;  /* 0x000c5000011c7983 */ /* 0x000f280000300a00 */
[----:B------:R-:W4:Y:S01]  /*52530*/  LDL.LU.64 R30, [R1+0xc58] ;  /* 0x000c5800011e7983 */ /* 0x000f220000300a00 */
[C---:B---3--:R-:W-:Y:S03]  /*52540*/  HMMA.16816.F32.BF16 R36, R40.reuse, R36, R44 ;  /* 0x000000242824723c */ /* 0x048fe6000004182c */
[----:B-1----:R-:W-:Y:S04]  /*52550*/  STL.64 [R1+0x250], R4 ;  /* 0x0002500401007387 */ /* 0x002fe80000100a00 */
[----:B------:R-:W-:Y:S04]  /*52560*/  STL.64 [R1+0x258], R6 ;  /* 0x0002580601007387 */ /* 0x000fe80000100a00 */
[----:B------:R-:W-:Y:S04]  /*52570*/  LDSM.16.M88.4 R8, [R2+UR5+0x2200] ;  /* 0x002200050208783b */ /* 0x000fe80008000200 */
[----:B------:R-:W-:Y:S04]  /*52580*/  LDSM.16.M88.4 R44, [R2+UR5+0x3400] ;  /* 0x00340005022c783b */ /* 0x000fe80008000200 */
[----:B0-----:R-:W-:Y:S04]  /*52590*/  STL.64 [R1+0x240], R12 ;  /* 0x0002400c01007387 */ /* 0x001fe80000100a00 */
[----:B------:R-:W-:Y:S04]  /*525a0*/  STL.64 [R1+0x248], R14 ;  /* 0x0002480e01007387 */ /* 0x000fe80000100a00 */
[----:B------:R-:W-:Y:S04]  /*525b0*/  STL.64 [R1+0xc80], R36 ;  /* 0x000c802401007387 */ /* 0x000fe80000100a00 */
[----:B------:R-:W-:Y:S04]  /*525c0*/  STL.64 [R1+0xc88], R38 ;  /* 0x000c882601007387 */ /* 0x000fe80000100a00 */
[----:B------:R-:W0:Y:S04]  /*525d0*/  LDSM.16.M88.4 R36, [R2+UR5+0x2400] ;  /* 0x002400050224783b */ /* 0x000e280008000200 */
[----:B0-----:R-:W-:Y:S04]  /*525e0*/  STL.64 [R1+0x220], R36 ;  /* 0x0002202401007387 */ /* 0x001fe80000100a00 */
[----:B------:R-:W-:Y:S01]  /*525f0*/  STL.64 [R1+0x228], R38 ;  /* 0x0002282601007387 */ /* 0x000fe20000100a00 */
[----:B--2---:R-:W-:Y:S03]  /*52600*/  HMMA.16816.F32.BF16 R24, R40, R16, R24 ;  /* 0x000000102818723c */ /* 0x004fe60000041818 */
[----:B------:R-:W2:Y:S04]  /*52610*/  LDL.LU.64 R16, [R1+0xc40] ;  /* 0x000c400001107983 */ /* 0x000ea80000300a00 */
[----:B------:R-:W2:-:S12]  /*52620*/  LDL.LU.64 R18, [R1+0xc48] ;  /* 0x000c480001127983 */ /* 0x000e980000300a00 */
[----:B------:R-:W-:Y:S04]  /*52630*/  STL.64 [R1+0xc70], R24 ;  /* 0x000c701801007387 */ /* 0x000fe80000100a00 */
[----:B------:R-:W-:Y:S04]  /*52640*/  STL.64 [R1+0xc78], R26 ;  /* 0x000c781a01007387 */ /* 0x000fe80000100a00 */
[----:B------:R-:W0:Y:S01]  /*52650*/  LDSM.16.M88.4 R24, [R2+UR5+0x2600] ;  /* 0x002600050218783b */ /* 0x000e220008000200 */
[C---:B----4-:R-:W-:Y:S08]  /*52660*/  HMMA.16816.F32.BF16 R32, R40.reuse, R20, R32 ;  /* 0x000000142820723c */ /* 0x050ff00000041820 */
[----:B------:R-:W-:Y:S01]  /*52670*/  HMMA.16816.F32.BF16 R4, R40, R4, R28 ;  /* 0x000000042804723c */ /* 0x000fe2000004181c */
[----:B------:R-:W1:Y:S04]  /*52680*/  LDSM.16.M88.4 R28, [R2+UR5+0x2a00] ;  /* 0x002a0005021c783b */ /* 0x000e680008000200 */
[----:B------:R-:W-:Y:S04]  /*52690*/  STL.64 [R1+0x230], R8 ;  /* 0x0002300801007387 */ /* 0x000fe80000100a00 */
[----:B------:R-:W-:Y:S04]  /*526a0*/  STL.64 [R1+0x238], R10 ;  /* 0x0002380a01007387 */ /* 0x000fe80000100a00 */
[----:B------:R-:W-:Y:S04]  /*526b0*/  STL.64 [R1+0xc60], R32 ;  /* 0x000c602001007387 */ /* 0x000fe80000100a00 */
[----:B------:R-:W-:Y:S04]  /*526c0*/  STL.64 [R1+0xc68], R34 ;  /* 0x000c682201007387 */ /* 0x000fe80000100a00 */
[----:B------:R-:W-:Y:S04]  /*526d0*/  LDSM.16.M88.4 R20, [R2+UR5+0x2800] ;  /* 0x002800050214783b */ /* 0x000fe80008000200 */
[----:B------:R-:W-:Y:S04]  /*526e0*/  LDSM.16.M88.4 R32, [R2+UR5+0x2e00] ;  /* 0x002e00050220783b */ /* 0x000fe80008000200 */
[----:B0-----:R-:W-:Y:S04]  /*526f0*/  STL.64 [R1+0x210], R24 ;  /* 0x0002101801007387 */ /* 0x001fe80000100a00 */
[----:B------:R-:W-:Y:S04]  /*52700*/  STL.64 [R1+0x218], R26 ;  /* 0x0002181a01007387 */ /* 0x000fe80000100a00 */
[----:B------:R-:W-:Y:S04]  /*52710*/  STL.64 [R1+0xc50], R4 ;  /* 0x000c500401007387 */ /* 0x000fe80000100a00 */
[----:B------:R0:W-:Y:S04]  /*52720*/  STL.64 [R1+0xc58], R6 ;  /* 0x000c580601007387 */ /* 0x0001e80000100a00 */
[----:B-1----:R-:W-:Y:S01]  /*52730*/  STL.64 [R1+0x1f0], R28 ;  /* 0x0001f01c01007387 */ /* 0x002fe20000100a00 */
[----:B0-----:R-:W-:-:S03]  /*52740*/  IMAD.MOV.U32 R7, RZ, RZ, R28 ;  /* 0x000000ffff077224 */ /* 0x001fc600078e001c */
[----:B------:R-:W-:Y:S01]  /*52750*/  STL.64 [R1+0x1f8], R30 ;  /* 0x0001f81e01007387 */ /* 0x000fe20000100a00 */
[----:B------:R-:W-:-:S03]  /*52760*/  IMAD.MOV.U32 R6, RZ, RZ, R29 ;  /* 0x000000ffff067224 */ /* 0x000fc600078e001d */
[----:B------:R-:W0:Y:S04]  /*52770*/  LDSM.16.M88.4 R28, [R2+UR5+0x2c00] ;  /* 0x002c0005021c783b */ /* 0x000e280008000200 */
[----:B0-----:R0:W-:Y:S04]  /*52780*/  STL.64 [R1+0x1e0], R28 ;  /* 0x0001e01c01007387 */ /* 0x0011e80000100a00 */
[----:B------:R1:W-:Y:S04]  /*52790*/  STL.64 [R1+0x1e8], R30 ;  /* 0x0001e81e01007387 */ /* 0x0003e80000100a00 */
[----:B------:R-:W-:Y:S01]  /*527a0*/  STL.64 [R1+0x200], R20 ;  /* 0x0002001401007387 */ /* 0x000fe20000100a00 */
[----:B------:R-:W-:-:S02]  /*527b0*/  IMAD.MOV.U32 R5, RZ, RZ, R28 ;  /* 0x000000ffff057224 */ /* 0x000fc400078e001c */
[----:B------:R-:W-:Y:S01]  /*527c0*/  IMAD.MOV.U32 R4, RZ, RZ, R29 ;  /* 0x000000ffff047224 */ /* 0x000fe200078e001d */
[----:B------:R-:W-:Y:S04]  /*527d0*/  STL.64 [R1+0x208], R22 ;  /* 0x0002081601007387 */ /* 0x000fe80000100a00 */
[----:B0-----:R-:W3:Y:S04]  /*527e0*/  LDL.LU.64 R28, [R1+0xc30] ;  /* 0x000c3000011c7983 */ /* 0x001ee80000300a00 */
[----:B-1----:R-:W3:Y:S01]  /*527f0*/  LDL.LU.64 R30, [R1+0xc38] ;  /* 0x000c3800011e7983 */ /* 0x002ee20000300a00 */
[----:B--2---:R-:W-:Y:S03]  /*52800*/  HMMA.16816.F32.BF16 R12, R40, R12, R16 ;  /* 0x0000000c280c723c */ /* 0x004fe60000041810 */
[----:B------:R-:W-:-:S15]  /*52810*/  LDSM.16.M88.4 R16, [R2+UR5+0x3800] ;  /* 0x003800050210783b */ /* 0x000fde0008000200 */
[----:B------:R-:W-:Y:S01]  /*52820*/  NOP ;  /* 0x0000000000007918 */ /* 0x000fe20000000000 */
[----:B------:R-:W-:Y:S04]  /*52830*/  STL.64 [R1+0xc40], R12 ;  /* 0x000c400c01007387 */ /* 0x000fe80000100a00 */
[----:B------:R-:W-:Y:S04]  /*52840*/  STL.64 [R1+0xc48], R14 ;  /* 0x000c480e01007387 */ /* 0x000fe80000100a00 */
[----:B------:R-:W0:Y:S04]  /*52850*/  LDSM.16.M88.4 R12, [R2+UR5+0x3000] ;  /* 0x00300005020c783b */ /* 0x000e280008000200 */
[----:B0-----:R-:W-:Y:S01]  /*52860*/  STL.64 [R1+0x1c0], R12 ;  /* 0x0001c00c01007387 */ /* 0x001fe20000100a00 */
[----:B------:R-:W-:-:S03]  /*52870*/  IMAD.MOV.U32 R27, RZ, RZ, R12 ;  /* 0x000000ffff1b7224 */ /* 0x000fc600078e000c */
[----:B------:R-:W-:Y:S01]  /*52880*/  STL.64 [R1+0x1c8], R14 ;  /* 0x0001c80e01007387 */ /* 0x000fe20000100a00 */
[----:B------:R-:W-:-:S03]  /*52890*/  IMAD.MOV.U32 R26, RZ, RZ, R13 ;  /* 0x000000ffff1a7224 */ /* 0x000fc600078e000d */
[----:B------:R-:W0:Y:S04]  /*528a0*/  LDSM.16.M88.4 R12, [R2+UR5+0x3600] ;  /* 0x00360005020c783b */ /* 0x000e280008000200 */
[----:B------:R-:W-:Y:S04]  /*528b0*/  STL.64 [R1+0x1d0], R32 ;  /* 0x0001d02001007387 */ /* 0x000fe80000100a00 */
[----:B------:R-:W-:Y:S04]  /*528c0*/  STL.64 [R1+0x1d8], R34 ;  /* 0x0001d82201007387 */ /* 0x000fe80000100a00 */
[----:B------:R-:W-:Y:S04]  /*528d0*/  STL.64 [R1+0x3c30], R32 ;  /* 0x003c302001007387 */ /* 0x000fe80000100a00 */
[----:B0-----:R-:W-:Y:S04]  /*528e0*/  STL.64 [R1+0x190], R12 ;  /* 0x0001900c01007387 */ /* 0x001fe80000100a00 */
[----:B------:R-:W-:Y:S04]  /*528f0*/  STL.64 [R1+0x198], R14 ;  /* 0x0001980e01007387 */ /* 0x000fe80000100a00 */
[----:B------:R-:W-:Y:S04]  /*52900*/  STL.64 [R1+0x1b0], R52 ;  /* 0x0001b03401007387 */ /* 0x000fe80000100a00 */
[----:B------:R-:W-:Y:S04]  /*52910*/  STL.64 [R1+0x1b8], R54 ;  /* 0x0001b83601007387 */ /* 0x000fe80000100a00 */
[----:B------:R-:W-:Y:S04]  /*52920*/  STL.64 [R1+0x3c28], R52 ;  /* 0x003c283401007387 */ /* 0x000fe80000100a00 */
[----:B------:R-:W-:Y:S04]  /*52930*/  STL.64 [R1+0x1a0], R44 ;  /* 0x0001a02c01007387 */ /* 0x000fe80000100a00 */
[----:B------:R-:W-:Y:S04]  /*52940*/  STL.64 [R1+0x1a8], R46 ;  /* 0x0001a82e01007387 */ /* 0x000fe80000100a00 */
[----:B------:R0:W-:Y:S01]  /*52950*/  STL.64 [R1+0x3c38], R44 ;  /* 0x003c382c01007387 */ /* 0x0001e20000100a00 */
[----:B---3--:R-:W-:Y:S03]  /*52960*/  HMMA.16816.F32.BF16 R8, R40, R8, R28 ;  /* 0x000000082808723c */ /* 0x008fe6000004181c */
[----:B0-----:R-:W2:Y:S04]  /*52970*/  LDL.LU.64 R44, [R1+0xc20] ;  /* 0x000c2000012c7983 */ /* 0x001ea80000300a00 */
[----:B------:R-:W2:Y:S01]  /*52980*/  LDL.LU.64 R46, [R1+0xc28] ;  /* 0x000c2800012e7983 */ /* 0x000ea20000300a00 */
[----:B------:R-:W-:-:S02]  /*52990*/  IMAD.MOV.U32 R23, RZ, RZ, R12 ;  /* 0x000000ffff177224 */ /* 0x000fc400078e000c */
[----:B------:R-:W-:Y:S02]  /*529a0*/  IMAD.MOV.U32 R22, RZ, RZ, R13 ;  /* 0x000000ffff167224 */ /* 0x000fe400078e000d */
[----:B------:R-:W-:Y:S01]  /*529b0*/  IMAD.MOV.U32 R3, RZ, RZ, R36 ;  /* 0x000000ffff037224 */ /* 0x000fe200078e0024 */
[----:B------:R-:W-:Y:S01]  /*529c0*/  LDSM.16.M88.4 R12, [R2+UR5+0x3a00] ;  /* 0x003a0005020c783b */ /* 0x000fe20008000200 */
[----:B------:R-:W-:-:S03]  /*529d0*/  IMAD.MOV.U32 R0, RZ, RZ, R37 ;  /* 0x000000ffff007224 */ /* 0x000fc600078e0025 */
[----:B------:R-:W-:Y:S04]  /*529e0*/  LDSM.16.M88.4 R36, [R2+UR5+0x4200] ;  /* 0x004200050224783b */ /* 0x000fe80008000200 */
[----:B------:R-:W-:Y:S04]  /*529f0*/  LDSM.16.M88.4 R28, [R2+UR5+0x4400] ;  /* 0x00440005021c783b */ /* 0x000fe80008000200 */
[----:B------:R-:W-:Y:S04]  /*52a00*/  STL.64 [R1+0xc30], R8 ;  /* 0x000c300801007387 */ /* 0x000fe80000100a00 */
[----:B------:R-:W-:Y:S04]  /*52a10*/  STL.64 [R1+0xc38], R10 ;  /* 0x000c380a01007387 */ /* 0x000fe80000100a00 */
[----:B------:R-:W0:Y:S04]  /*52a20*/  LDSM.16.M88.4 R8, [R2+UR5+0x3c00] ;  /* 0x003c00050208783b */ /* 0x000e280008000200 */
[----:B0-----:R-:W-:Y:S04]  /*52a30*/  STL.64 [R1+0x160], R8 ;  /* 0x0001600801007387 */ /* 0x001fe80000100a00 */
[----:B------:R-:W-:Y:S04]  /*52a40*/  STL.64 [R1+0x168], R10 ;  /* 0x0001680a01007387 */ /* 0x000fe80000100a00 */
[----:B------:R-:W-:Y:S04]  /*52a50*/  STL.64 [R1+0x180], R16 ;  /* 0x0001801001007387 */ /* 0x000fe80000100a00 */
[----:B------:R-:W-:Y:S04]  /*52a60*/  STL.64 [R1+0x188], R18 ;  /* 0x0001881201007387 */ /* 0x000fe80000100a00 */
[----:B------:R-:W-:Y:S04]  /*52a70*/  STL.64 [R1+0x3c18], R16 ;  /* 0x003c181001007387 */ /* 0x000fe80000100a00 */
[----:B------:R-:W-:Y:S04]  /*52a80*/  STL.64 [R1+0x170], R12 ;  /* 0x0001700c01007387 */ /* 0x000fe80000100a00 */
[----:B------:R-:W-:Y:S04]  /*52a90*/  STL.64 [R1+0x178], R14 ;  /* 0x0001780e01007387 */ /* 0x000fe80000100a00 */
[----:B------:R0:W-:Y:S04]  /*52aa0*/  STL.64 [R1+0x3c20], R12 ;  /* 0x003c200c01007387 */ /* 0x0001e80000100a00 */
[----:B------:R-:W-:Y:S04]  /*52ab0*/  STL.64 [R1+0x150], R56 ;  /* 0x0001503801007387 */ /* 0x000fe80000100a00 */
[----:B------:R-:W-:Y:S04]  /*52ac0*/  STL.64 [R1+0x158], R58 ;  /* 0x0001583a01007387 */ /* 0x000fe80000100a00 */
[----:B------:R-:W-:Y:S04]  /*52ad0*/  STL.64 [R1+0x3c00], R56 ;  /* 0x003c003801007387 */ /* 0x000fe80000100a00 */
[----:B------:R-:W-:Y:S04]  /*52ae0*/  STL.64 [R1+0x140], R48 ;  /* 0x0001403001007387 */ /* 0x000fe80000100a00 */
[----:B------:R-:W-:Y:S04]  /*52af0*/  STL.64 [R1+0x148], R50 ;  /* 0x0001483201007387 */ /* 0x000fe80000100a00 */
[----:B------:R1:W-:Y:S04]  /*52b00*/  STL.64 [R1+0x3bf8], R48 ;  /* 0x003bf83001007387 */ /* 0x0003e80000100a00 */
[----:B0-----:R-:W3:Y:S04]  /*52b10*/  LDL.LU.64 R12, [R1+0xc10] ;  /* 0x000c1000010c7983 */ /* 0x001ee80000300a00 */
[----:B------:R-:W3:Y:S01]  /*52b20*/  LDL.LU.64 R14, [R1+0xc18] ;  /* 0x000c1800010e7983 */ /* 0x000ee20000300a00 */
[----:B------:R-:W-:-:S02]  /*52b30*/  IMAD.MOV.U32 R32, RZ, RZ, R3 ;  /* 0x000000ffff207224 */ /* 0x000fc400078e0003 */
[----:B------:R-:W-:Y:S02]  /*52b40*/  IMAD.MOV.U32 R33, RZ, RZ, R0 ;  /* 0x000000ffff217224 */ /* 0x000fe400078e0000 */
[----:B-1----:R-:W-:Y:S02]  /*52b50*/  IMAD.MOV.U32 R48, RZ, RZ, R27 ;  /* 0x000000ffff307224 */ /* 0x002fe400078e001b */
[----:B------:R-:W-:-:S03]  /*52b60*/  IMAD.MOV.U32 R49, RZ, RZ, R26 ;  /* 0x000000ffff317224 */ /* 0x000fc600078e001a */
[----:B--2---:R-:W-:Y:S01]  /*52b70*/  HMMA.16816.F32.BF16 R16, R40, R32, R44 ;  /* 0x000000202810723c */ /* 0x004fe2000004182c */
[----:B------:R-:W-:Y:S02]  /*52b80*/  IMAD.MOV.U32 R32, RZ, RZ, R5 ;  /* 0x000000ffff207224 */ /* 0x000fe400078e0005 */
[----:B------:R-:W-:-:S15]  /*52b90*/  IMAD.MOV.U32 R33, RZ, RZ, R4 ;  /* 0x000000ffff217224 */ /* 0x000fde00078e0004 */
[----:B------:R-:W-:Y:S01]  /*52ba0*/  NOP ;  /* 0x0000000000007918 */ /* 0x000fe20000000000 */
[----:B------:R-:W-:Y:S04]  /*52bb0*/  STL.64 [R1+0xc20], R16 ;  /* 0x000c201001007387 */ /* 0x000fe80000100a00 */
[----:B------:R-:W-:Y:S04]  /*52bc0*/  STL.64 [R1+0xc28], R18 ;  /* 0x000c281201007387 */ /* 0x000fe80000100a00 */
[----:B------:R0:W-:Y:S04]  /*52bd0*/  STL.64 [R1+0x3c40], R48 ;  /* 0x003c403001007387 */ /* 0x0001e80000100a00 */
[----:B------:R-:W2:Y:S04]  /*52be0*/  LDL.LU.64 R52, [R1+0xc00] ;  /* 0x000c000001347983 */ /* 0x000ea80000300a00 */
[----:B------:R-:W2:Y:S04]  /*52bf0*/  LDL.LU.64 R54, [R1+0xc08] ;  /* 0x000c080001367983 */ /* 0x000ea80000300a00 */
[----:B------:R1:W-:Y:S04]  /*52c00*/  STL.64 [R1+0x3c48], R32 ;  /* 0x003c482001007387 */ /* 0x0003e80000100a00 */
[----:B------:R-:W-:Y:S04]  /*52c10*/  STL.64 [R1+0x130], R36 ;  /* 0x0001302401007387 */ /* 0x000fe80000100a00 */
[----:B------:R-:W-:Y:S04]  /*52c20*/  STL.64 [R1+0x138], R38 ;  /* 0x0001382601007387 */ /* 0x000fe80000100a00 */
[----:B------:R-:W-:Y:S04]  /*52c30*/  STL.64 [R1+0x3c08], R36 ;  /* 0x003c082401007387 */ /* 0x000fe80000100a00 */
[----:B------:R-:W-:Y:S04]  /*52c40*/  STL.64 [R1+0x120], R28 ;  /* 0x0001201c01007387 */ /* 0x000fe80000100a00 */
[----:B------:R-:W-:Y:S04]  /*52c50*/  STL.64 [R1+0x128], R30 ;  /* 0x0001281e01007387 */ /* 0x000fe80000100a00 */
[----:B------:R-:W-:Y:S01]  /*52c60*/  STL.64 [R1+0x3c10], R28 ;  /* 0x003c101c01007387 */ /* 0x000fe20000100a00 */
[----:B---3--:R-:W-:Y:S01]  /*52c70*/  HMMA.16816.F32.BF16 R12, R40, R24, R12 ;  /* 0x00000018280c723c */ /* 0x008fe2000004180c */
[----:B------:R-:W-:-:S02]  /*52c80*/  IMAD.MOV.U32 R3, RZ, RZ, R8 ;  /* 0x000000ffff037224 */ /* 0x000fc400078e0008 */
[----:B------:R-:W-:Y:S02]  /*52c90*/  IMAD.MOV.U32 R0, RZ, RZ, R9 ;  /* 0x000000ffff007224 */ /* 0x000fe400078e0009 */
[----:B0-----:R-:W-:Y:S01]  /*52ca0*/  IMAD.MOV.U32 R48, RZ, RZ, R7 ;  /* 0x000000ffff307224 */ /* 0x001fe200078e0007 */
[----:B------:R-:W0:Y:S01]  /*52cb0*/  LDSM.16.M88.4 R8, [R2+UR5+0x4600] ;  /* 0x004600050208783b */ /* 0x000e220008000200 */
[----:B------:R-:W-:-:S03]  /*52cc0*/  IMAD.MOV.U32 R49, RZ, RZ, R6 ;  /* 0x000000ffff317224 */ /* 0x000fc600078e0006 */
[----:B------:R-:W3:Y:S01]  /*52cd0*/  LDSM.16.M88.4 R4, [R2+UR5+0x4800] ;  /* 0x004800050204783b */ /* 0x000ee20008000200 */
[----:B------:R-:W-:Y:S02]  /*52ce0*/  IMAD.MOV.U32 R16, RZ, RZ, R23 ;  /* 0x000000ffff107224 */ /* 0x000fe400078e0017 */
[----:B------:R-:W-:Y:S01]  /*52cf0*/  IMAD.MOV.U32 R17, RZ, RZ, R22 ;  /* 0x000000ffff117224 */ /* 0x000fe200078e0016 */
[----:B------:R-:W4:Y:S05]  /*52d00*/  LDSM.16.M88.4 R24, [R2+UR5+0x4a00] ;  /* 0x004a00050218783b */ /* 0x000f2a0008000200 */
[----:B------:R0:W-:Y:S04]  /*52d10*/  STL.64 [R1+0xc10], R12 ;  /* 0x000c100c01007387 */ /* 0x0001e80000100a00 */
[----:B------:R0:W-:Y:S04]  /*52d20*/  STL.64 [R1+0xc18], R14 ;  /* 0x000c180e01007387 */ /* 0x0001e80000100a00 */
[----:B-1----:R-:W4:Y:S04]  /*52d30*/  LDL.LU.64 R32, [R1+0xbf0] ;  /* 0x000bf00001207983 */ /* 0x002f280000300a00 */
[----:B------:R-:W4:Y:S04]  /*52d40*/  LDL.LU.64 R34, [R1+0xbf8] ;  /* 0x000bf80001227983 */ /* 0x000f280000300a00 */
[----:B------:R-:W4:Y:S04]  /*52d50*/  LDL.LU.64 R44, [R1+0xbe0] ;  /* 0x000be000012c7983 */ /* 0x000f280000300a00 */
[----:B------:R-:W4:Y:S04]  /*52d60*/  LDL.LU.64 R46, [R1+0xbe8] ;  /* 0x000be800012e7983 */ /* 0x000f280000300a00 */
[----:B0-----:R-:W4:Y:S04]  /*52d70*/  LDL.LU.64 R12, [R1+0xbd0] ;  /* 0x000bd000010c7983 */ /* 0x001f280000300a00 */
[----:B------:R-:W4:Y:S04]  /*52d80*/  LDL.LU.64 R14, [R1+0xbd8] ;  /* 0x000bd800010e7983 */ /* 0x000f280000300a00 */
[----:B------:R-:W-:Y:S04]  /*52d90*/  STL.64 [R1+0x110], R8 ;  /* 0x0001100801007387 */ /* 0x000fe80000100a00 */
[----:B------:R-:W-:Y:S01]  /*52da0*/  STL.64 [R1+0x118], R10 ;  /* 0x0001180a01007387 */ /* 0x000fe20000100a00 */
[----:B--2---:R-:W-:-:S15]  /*52db0*/  HMMA.16816.F32.BF16 R20, R40, R20, R52 ;  /* 0x000000142814723c */ /* 0x004fde0000041834 */
[----:B------:R-:W-:-:S04]  /*52dc0*/  NOP ;  /* 0x0000000000007918 */ /* 0x000fc80000000000 */
[----:B------:R-:W-:Y:S04]  /*52dd0*/  STL.64 [R1+0xc00], R20 ;  /* 0x000c001401007387 */ /* 0x000fe80000100a00 */
[----:B------:R-:W-:Y:S04]  /*52de0*/  STL.64 [R1+0xc08], R22 ;  /* 0x000c081601007387 */ /* 0x000fe80000100a00 */
[----:B------:R-:W2:Y:S04]  /*52df0*/  LDL.LU.64 R52, [R1+0xbc0] ;  /* 0x000bc00001347983 */ /* 0x000ea80000300a00 */
[----:B------:R-:W2:Y:S04]  /*52e00*/  LDL.LU.64 R54, [R1+0xbc8] ;  /* 0x000bc80001367983 */ /* 0x000ea80000300a00 */
[----:B------:R-:W2:Y:S04]  /*52e10*/  LDL.LU.64 R36, [R1+0xbb0] ;  /* 0x000bb00001247983 */ /* 0x000ea80000300a00 */
[----:B------:R-:W2:Y:S04]  /*52e20*/  LDL.LU.64 R38, [R1+0xbb8] ;  /* 0x000bb80001267983 */ /* 0x000ea80000300a00 */
[----:B------:R-:W2:Y:S04]  /*52e30*/  LDL.LU.64 R28, [R1+0xba0] ;  /* 0x000ba000011c7983 */ /* 0x000ea80000300a00 */
[----:B------:R-:W2:Y:S04]  /*52e40*/  LDL.LU.64 R30, [R1+0xba8] ;  /* 0x000ba800011e7983 */ /* 0x000ea80000300a00 */
[----:B---3--:R-:W-:Y:S04]  /*52e50*/  STL.64 [R1+0x100], R4 ;  /* 0x0001000401007387 */ /* 0x008fe80000100a00 */
[----:B------:R-:W-:Y:S04]  /*52e60*/  STL.64 [R1+0x108], R6 ;  /* 0x0001080601007387 */ /* 0x000fe80000100a00 */
[----:B------:R-:W0:Y:S01]  /*52e70*/  LDSM.16.M88.4 R20, [R2+UR5+0x4c00] ;  /* 0x004c00050214783b */ /* 0x000e220008000200 */
[----:B----4-:R-:W-:Y:S03]  /*52e80*/  HMMA.16816.F32.BF16 R48, R40, R48, R32 ;  /* 0x000000302830723c */ /* 0x010fe60000041820 */
[----:B------:R-:W3:-:S15]  /*52e90*/  LDL.LU.64 R32, [R1+0x3c48] ;  /* 0x003c480001207983 */ /* 0x000ede0000300a00 */
[----:B------:R-:W-:Y:S01]  /*52ea0*/  NOP ;  /* 0x0000000000007918 */ /* 0x000fe20000000000 */
[----:B------:R1:W-:Y:S04]  /*52eb0*/  STL.64 [R1+0xbf0], R48 ;  /* 0x000bf03001007387 */ /* 0x0003e80000100a00 */
[----:B------:R-:W-:Y:S04]  /*52ec0*/  STL.64 [R1+0xbf8], R50 ;  /* 0x000bf83201007387 */ /* 0x000fe80000100a00 */
[----:B-1----:R-:W2:Y:S04]  /*52ed0*/  LDL.LU.64 R48, [R1+0x3c40] ;  /* 0x003c400001307983 */ /* 0x002ea80000300a00 */
[----:B------:R-:W-:Y:S04]  /*52ee0*/  STL.64 [R1+0xf0], R24 ;  /* 0x0000f01801007387 */ /* 0x000fe80000100a00 */
[----:B------:R-:W-:Y:S01]  /*52ef0*/  STL.64 [R1+0xf8], R26 ;  /* 0x0000f81a01007387 */ /* 0x000fe20000100a00 */
[----:B---3--:R-:W-:Y:S03]  /*52f00*/  HMMA.16816.F32.BF16 R32, R40, R32, R44 ;  /* 0x000000202820723c */ /* 0x008fe6000004182c */
[----:B------:R-:W3:-:S15]  /*52f10*/  LDL.LU.64 R44, [R1+0x3c38] ;  /* 0x003c3800012c7983 */ /* 0x000ede0000300a00 */
[----:B------:R-:W-:Y:S01]  /*52f20*/  NOP ;  /* 0x0000000000007918 */ /* 0x000fe20000000000 */
[----:B------:R1:W-:Y:S04]  /*52f30*/  STL.64 [R1+0xbe0], R32 ;  /* 0x000be02001007387 */ /* 0x0003e80000100a00 */
[----:B------:R4:W-:Y:S04]  /*52f40*/  STL.64 [R1+0xbe8], R34 ;  /* 0x000be82201007387 */ /* 0x0009e80000100a00 */
[----:B-1----:R-:W4:Y:S01]  /*52f50*/  LDL.LU.64 R32, [R1+0x3c30] ;  /* 0x003c300001207983 */ /* 0x002f220000300a00 */
[C---:B--2---:R-:W-:Y:S08]  /*52f60*/  HMMA.16816.F32.BF16 R48, R40.reuse, R48, R52 ;  /* 0x000000302830723c */ /* 0x044ff00000041834 */
[----:B----4-:R-:W-:Y:S01]  /*52f70*/  HMMA.16816.F32.BF16 R32, R40, R32, R12 ;  /* 0x000000202820723c */ /* 0x010fe2000004180c */
[----:B------:R-:W2:Y:S04]  /*52f80*/  LDL.LU.64 R12, [R1+0xb90] ;  /* 0x000b9000010c7983 */ /* 0x000ea80000300a00 */
[----:B------:R-:W2:-:S14]  /*52f90*/  LDL.LU.64 R14, [R1+0xb98] ;  /* 0x000b9800010e7983 */ /* 0x000e9c0000300a00 */
[----:B------:R1:W-:Y:S04]  /*52fa0*/  STL.64 [R1+0xbd0], R32 ;  /* 0x000bd02001007387 */ /* 0x0003e80000100a00 */
[----:B------:R4:W-:Y:S04]  /*52fb0*/  STL.64 [R1+0xbd8], R34 ;  /* 0x000bd82201007387 */ /* 0x0009e80000100a00 */
[----:B-1----:R-:W3:Y:S04]  /*52fc0*/  LDL.LU.64 R32, [R1+0xb80] ;  /* 0x000b800001207983 */ /* 0x002ee80000300a00 */
[----:B----4-:R-:W4:Y:S04]  /*52fd0*/  LDL.LU.64 R34, [R1+0xb88] ;  /* 0x000b880001227983 */ /* 0x010f280000300a00 */
[----:B0-----:R-:W-:Y:S04]  /*52fe0*/  STL.64 [R1+0xe0], R20 ;  /* 0x0000e01401007387 */ /* 0x001fe80000100a00 */
[----:B------:R-:W-:Y:S04]  /*52ff0*/  STL.64 [R1+0xe8], R22 ;  /* 0x0000e81601007387 */ /* 0x000fe80000100a00 */
[----:B------:R-:W3:Y:S04]  /*53000*/  LDL.LU.64 R52, [R1+0x3c28] ;  /* 0x003c280001347983 */ /* 0x000ee80000300a00 */
[----:B------:R-:W-:Y:S04]  /*53010*/  STL.64 [R1+0xbc0], R48 ;  /* 0x000bc03001007387 */ /* 0x000fe80000100a00 */
[----:B------:R3:W-:Y:S01]  /*53020*/  STL.64 [R1+0xbc8], R50 ;  /* 0x000bc83201007387 */ /* 0x0007e20000100a00 */
[C---:B--2---:R-:W-:Y:S08]  /*53030*/  HMMA.16816.F32.BF16 R16, R40.reuse, R16, R12 ;  /* 0x000000102810723c */ /* 0x044ff0000004180c */
[C---:B---3--:R-:W-:Y:S08]  /*53040*/  HMMA.16816.F32.BF16 R48, R40.reuse, R52, R36 ;  /* 0x000000342830723c */ /* 0x048ff00000041824 */
[----:B------:R-:W-:Y:S01]  /*53050*/  HMMA.16816.F32.BF16 R36, R40, R44, R28 ;  /* 0x0000002c2824723c */ /* 0x000fe2000004181c */
[----:B------:R-:W2:Y:S10]  /*53060*/  LDL.LU.64 R28, [R1+0xb70] ;  /* 0x000b7000011c7983 */ /* 0x000eb40000300a00 */
[----:B------:R-:W-:Y:S04]  /*53070*/  STL.64 [R1+0xbb0], R48 ;  /* 0x000bb03001007387 */ /* 0x000fe80000100a00 */
[----:B------:R-:W-:Y:S04]  /*53080*/  STL.64 [R1+0xbb8], R50 ;  /* 0x000bb83201007387 */ /* 0x000fe80000100a00 */
[----:B------:R-:W2:Y:S04]  /*53090*/  LDL.LU.64 R30, [R1+0xb78] ;  /* 0x000b7800011e7983 */ /* 0x000ea80000300a00 */
[----:B------:R0:W-:Y:S04]  /*530a0*/  STL.64 [R1+0xba0], R36 ;  /* 0x000ba02401007387 */ /* 0x0001e80000100a00 */
[----:B------:R1:W-:Y:S04]  /*530b0*/  STL.64 [R1+0xba8], R38 ;  /* 0x000ba82601007387 */ /* 0x0003e80000100a00 */
[----:B0-----:R-:W3:Y:S04]  /*530c0*/  LDL.LU.64 R36, [R1+0xb60] ;  /* 0x000b600001247983 */ /* 0x001ee80000300a00 */
[----:B-1----:R-:W3:Y:S04]  /*530d0*/  LDL.LU.64 R38, [R1+0xb68] ;  /* 0x000b680001267983 */ /* 0x002ee80000300a00 */
[----:B------:R-:W2:Y:S04]  /*530e0*/  LDL.LU.64 R48, [R1+0x1340] ;  /* 0x0013400001307983 */ /* 0x000ea80000300a00 */
[----:B------:R-:W2:Y:S04]  /*530f0*/  LDL.LU.64 R50, [R1+0x1348] ;  /* 0x0013480001327983 */ /* 0x000ea80000300a00 */
[----:B------:R-:W2:Y:S04]  /*53100*/  LDL.LU.64 R52, [R1+0x1330] ;  /* 0x0013300001347983 */ /* 0x000ea80000300a00 */
[----:B------:R-:W2:Y:S04]  /*53110*/  LDL.LU.64 R54, [R1+0x1338] ;  /* 0x0013380001367983 */ /* 0x000ea80000300a00 */
[----:B------:R-:W2:Y:S04]  /*53120*/  LDL.LU.64 R44, [R1+0x1320] ;  /* 0x00132000012c7983 */ /* 0x000ea80000300a00 */
[----:B------:R-:W2:Y:S04]  /*53130*/  LDL.LU.64 R46, [R1+0x1328] ;  /* 0x00132800012e7983 */ /* 0x000ea80000300a00 */
[----:B------:R-:W2:Y:S04]  /*53140*/  LDL.LU.64 R12, [R1+0x3c20] ;  /* 0x003c2000010c7983 */ /* 0x000ea80000300a00 */
[----:B------:R0:W-:Y:S04]  /*53150*/  STL.64 [R1+0xb90], R16 ;  /* 0x000b901001007387 */ /* 0x0001e80000100a00 */
[----:B------:R-:W-:Y:S04]  /*53160*/  STL.64 [R1+0xb98], R18 ;  /* 0x000b981201007387 */ /* 0x000fe80000100a00 */
[----:B0-----:R-:W4:Y:S01]  /*53170*/  LDL.LU.64 R16, [R1+0x3c18] ;  /* 0x003c180001107983 */ /* 0x001f220000300a00 */
[----:B------:R-:W-:-:S02]  /*53180*/  IMAD.MOV.U32 R56, RZ, RZ, R3 ;  /* 0x000000ffff387224 */ /* 0x000fc400078e0003 */
[----:B------:R-:W-:-:S07]  /*53190*/  IMAD.MOV.U32 R57, RZ, RZ, R0 ;  /* 0x000000ffff397224 */ /* 0x000fce00078e0000 */
[C---:B---3--:R-:W-:Y:S08]  /*531a0*/  HMMA.16816.F32.BF16 R56, R40.reuse, R56, R36 ;  /* 0x000000382838723c */ /* 0x048ff00000041824 */
[C---:B--2---:R-:W-:Y:S08]  /*531b0*/  HMMA.16816.F32.BF16 R12, R40.reuse, R12, R28 ;  /* 0x0000000c280c723c */ /* 0x044ff0000004181c */
[----:B----4-:R-:W-:Y:S01]  /*531c0*/  HMMA.16816.F32.BF16 R32, R40, R16, R32 ;  /* 0x000000102820723c */ /* 0x010fe20000041820 */
[----:B------:R-:W-:-:S02]  /*531d0*/  IMAD.MOV.U32 R60, RZ, RZ, R17 ;  /* 0x000000ffff3c7224 */ /* 0x000fc400078e0011 */
[----:B------:R-:W-:-:S15]  /*531e0*/  IMAD.MOV.U32 R61, RZ, RZ, R16 ;  /* 0x000000ffff3d7224 */ /* 0x000fde00078e0010 */
[----:B------:R-:W-:Y:S01]  /*531f0*/  NOP ;  /* 0x0000000000007918 */ /* 0x000fe20000000000 */
[----:B------:R0:W-:Y:S04]  /*53200*/  STL.64 [R1+0xb80], R32 ;  /* 0x000b802001007387 */ /* 0x0001e80000100a00 */
[----:B------:R1:W-:Y:S04]  /*53210*/  STL.64 [R1+0xb88], R34 ;  /* 0x000b882201007387 */ /* 0x0003e80000100a00 */
[----:B0-----:R-:W2:Y:S04]  /*53220*/  LDL.LU.64 R32, [R1+0x1310] ;  /* 0x0013100001207983 */ /* 0x001ea80000300a00 */
[----:B-1----:R-:W2:Y:S04]  /*53230*/  LDL.LU.64 R34, [R1+0x1318] ;  /* 0x0013180001227983 */ /* 0x002ea80000300a00 */
[----:B------:R-:W3:Y:S04]  /*53240*/  LDL.LU.64 R16, [R1+0x1300] ;  /* 0x0013000001107983 */ /* 0x000ee80000300a00 */
[----:B------:R-:W3:Y:S04]  /*53250*/  LDL.LU.64 R18, [R1+0x1308] ;  /* 0x0013080001127983 */ /* 0x000ee80000300a00 */
[----:B------:R-:W-:Y:S04]  /*53260*/  STL [R1+0x3b0c], R60 ;  /* 0x003b0c3c01007387 */ /* 0x000fe80000100800 */
[----:B------:R-:W-:Y:S04]  /*53270*/  STL [R1+0x3b08], R61 ;  /* 0x003b083d01007387 */ /* 0x000fe80000100800 */
[----:B------:R-:W2:Y:S04]  /*53280*/  LDL.LU.64 R28, [R1+0x3c10] ;  /* 0x003c1000011c7983 */ /* 0x000ea80000300a00 */
[----:B------:R0:W-:Y:S04]  /*53290*/  STL.64 [R1+0xb70], R12 ;  /* 0x000b700c01007387 */ /* 0x0001e80000100a00 */
[----:B------:R1:W-:Y:S04]  /*532a0*/  STL.64 [R1+0xb78], R14 ;  /* 0x000b780e01007387 */ /* 0x0003e80000100a00 */
[----:B0-----:R-:W4:Y:S04]  /*532b0*/  LDL.LU.64 R12, [R1+0x12f0] ;  /* 0x0012f000010c7983 */ /* 0x001f280000300a00 */
[----:B-1----:R-:W4:Y:S04]  /*532c0*/  LDL.LU.64 R14, [R1+0x12f8] ;  /* 0x0012f800010e7983 */ /* 0x002f280000300a00 */
[----:B------:R-:W2:Y:S04]  /*532d0*/  LDL.LU.64 R36, [R1+0x3c08] ;  /* 0x003c080001247983 */ /* 0x000ea80000300a00 */
[----:B------:R0:W-:Y:S04]  /*532e0*/  STL.64 [R1+0xb60], R56 ;  /* 0x000b603801007387 */ /* 0x0001e80000100a00 */
[----:B------:R1:W-:Y:S04]  /*532f0*/  STL.64 [R1+0xb68], R58 ;  /* 0x000b683a01007387 */ /* 0x0003e80000100a00 */
[----:B0-----:R-:W1:Y:S02]  /*53300*/  LDL.LU.64 R56, [R1+0x3c00] ;  /* 0x003c000001387983 */ /* 0x001e640000300a00 */
[C---:B-1----:R-:W-:Y:S02]  /*53310*/  HMMA.16816.F32.BF16 R56, R40.reuse, R56, R48 ;  /* 0x000000382838723c */ /* 0x042fe40000041830 */
[----:B------:R-:W4:Y:S06]  /*53320*/  LDL.LU.64 R48, [R1+0x3bf8] ;  /* 0x003bf80001307983 */ /* 0x000f2c0000300a00 */
[C---:B--2---:R-:W-:Y:S01]  /*53330*/  HMMA.16816.F32.BF16 R32, R40.reuse, R28, R32 ;  /* 0x0000001c2820723c */ /* 0x044fe20000041820 */
[----:B------:R-:W-:Y:S07]  /*53340*/  LDSM.16.M88.4 R28, [R2+UR5+0x4e00] ;  /* 0x004e0005021c783b */ /* 0x000fee0008000200 */
[C---:B---3--:R-:W-:Y:S01]  /*53350*/  HMMA.16816.F32.BF16 R8, R40.reuse, R8, R16 ;  /* 0x000000082808723c */ /* 0x048fe20000041810 */
[----:B------:R-:W0:Y:S07]  /*53360*/  LDSM.16.M88.4 R16, [R2+UR5+0x5000] ;  /* 0x005000050210783b */ /* 0x000e2e0008000200 */
[----:B------:R-:W-:Y:S01]  /*53370*/  HMMA.16816.F32.BF16 R44, R40, R36, R44 ;  /* 0x00000024282c723c */ /* 0x000fe2000004182c */
[----:B------:R-:W-:-:S02]  /*53380*/  IMAD.MOV.U32 R61, RZ, RZ, R37 ;  /* 0x000000ffff3d7224 */ /* 0x000fc400078e0025 */
[----:B------:R-:W-:Y:S02]  /*53390*/  IMAD.MOV.U32 R60, RZ, RZ, R36 ;  /* 0x000000ffff3c7224 */ /* 0x000fe400078e0024 */
[----:B------:R-:W-:Y:S04]  /*533a0*/  LDSM.16.M88.4 R36, [R2+UR5+0x5a00] ;  /* 0x005a00050224783b */ /* 0x000fe80008000200 */
[----:B------:R-:W-:Y:S04]  /*533b0*/  STL.64 [R1+0x1340], R56 ;  /* 0x0013403801007387 */ /* 0x000fe80000100a00 */
[----:B------:R-:W-:Y:S04]  /*533c0*/  STL.64 [R1+0x1348], R58 ;  /* 0x0013483a01007387 */ /* 0x000fe80000100a00 */
[----:B------:R-:W-:Y:S01]  /*533d0*/  LDSM.16.M88.4 R56, [R2+UR5+0x6a00] ;  /* 0x006a00050238783b */ /* 0x000fe20008000200 */
[----:B0-----:R-:W-:Y:S01]  /*533e0*/  IMAD.MOV.U32 R3, RZ, RZ, R17 ;  /* 0x000000ffff037224 */ /* 0x001fe200078e0011 */
[----:B----4-:R-:W-:Y:S02]  /*533f0*/  HMMA.16816.F32.BF16 R48, R40, R48, R52 ;  /* 0x000000302830723c */ /* 0x010fe40000041834 */
[----:B------:R-:W-:-:S15]  /*53400*/  LDSM.16.M88.4 R52, [R2+UR5+0x6c00] ;  /* 0x006c00050234783b */ /* 0x000fde0008000200 */
[----:B------:R-:W-:Y:S02]  /*53410*/  NOP ;  /* 0x0000000000007918 */ /* 0x000fe40000000000 */
[----:B------:R-:W-:Y:S04]  /*53420*/  STL.64 [R1+0x1330], R48 ;  /* 0x0013303001007387 */ /* 0x000fe80000100a00 */
[----:B------:R-:W-:Y:S04]  /*53430*/  STL.64 [R1+0x1338], R50 ;  /* 0x0013383201007387 */ /* 0x000fe80000100a00 */
[----:B------:R-:W-:Y:S04]  /*53440*/  STL.64 [R1+0x1320], R44 ;  /* 0x0013202c01007387 */ /* 0x000fe80000100a00 */
[----:B------:R-:W-:Y:S04]  /*53450*/  STL.64 [R1+0x1328], R46 ;  /* 0x0013282e01007387 */ /* 0x000fe80000100a00 */
[----:B------:R-:W-:Y:S04]  /*53460*/  STL [R1+0x3b14], R61 ;  /* 0x003b143d01007387 */ /* 0x000fe80000100800 */
[----:B------:R-:W-:Y:S04]  /*53470*/  STL [R1+0x3b10], R60 ;  /* 0x003b103c01007387 */ /* 0x000fe80000100800 */
[----:B------:R-:W-:Y:S04]  /*53480*/  STL.64 [R1+0x1310], R32 ;  /* 0x0013102001007387 */ /* 0x000fe80000100a00 */
[----:B------:R-:W-:Y:S04]  /*53490*/  STL.64 [R1+0x1318], R34 ;  /* 0x0013182201007387 */ /* 0x000fe80000100a00 */
[----:B------:R-:W-:Y:S04]  /*534a0*/  STL.64 [R1+0x1300], R8 ;  /* 0x0013000801007387 */ /* 0x000fe80000100a00 */
[----:B------:R-:W-:Y:S04]  /*534b0*/  STL.64 [R1+0x1308], R10 ;  /* 0x0013080a01007387 */ /* 0x000fe80000100a00 */
[----:B------:R0:W-:Y:S04]  /*534c0*/  STL.64 [R1+0xd0], R28 ;  /* 0x0000d01c01007387 */ /* 0x0001e80000100a00 */
[----:B------:R1:W-:Y:S04]  /*534d0*/  STL.64 [R1+0xd8], R30 ;  /* 0x0000d81e01007387 */ /* 0x0003e80000100a00 */
[----:B------:R-:W-:Y:S04]  /*534e0*/  STL.64 [R1+0xc0], R16 ;  /* 0x0000c01001007387 */ /* 0x000fe80000100a00 */
[----:B------:R2:W-:Y:S04]  /*534f0*/  STL.64 [R1+0xc8], R18 ;  /* 0x0000c81201007387 */ /* 0x0005e80000100a00 */
[----:B------:R-:W-:Y:S04]  /*53500*/  LDSM.16.M88.4 R32, [R2+UR5+0x5c00] ;  /* 0x005c00050220783b */ /* 0x000fe80008000200 */
[----:B------:R-:W-:Y:S04]  /*53510*/  LDSM.16.M88.4 R48, [R2+UR5+0x6e00] ;  /* 0x006e00050230783b */ /* 0x000fe80008000200 */
[----:B0-----:R-:W3:Y:S04]  /*53520*/  LDL.LU.64 R28, [R1+0x12e0] ;  /* 0x0012e000011c7983 */ /* 0x001ee80000300a00 */
[----:B-1----:R-:W3:Y:S01]  /*53530*/  LDL.LU.64 R30, [R1+0x12e8] ;  /* 0x0012e800011e7983 */ /* 0x002ee20000300a00 */
[----:B------:R-:W-:-:S02]  /*53540*/  IMAD.MOV.U32 R10, RZ, RZ, R16 ;  /* 0x000000ffff0a7224 */ /* 0x000fc400078e0010 */
[----:B--2---:R-:W-:Y:S01]  /*53550*/  HMMA.16816.F32.BF16 R16, R40, R4, R12 ;  /* 0x000000042810723c */ /* 0x004fe2000004180c */
[----:B------:R-:W0:-:S15]  /*53560*/  LDSM.16.M88.4 R4, [R2+UR5+0x5200] ;  /* 0x005200050204783b */ /* 0x000e1e0008000200 */
[----:B------:R-:W-:-:S03]  /*53570*/  NOP ;  /* 0x0000000000007918 */ /* 0x000fc60000000000 */
[----:B------:R-:W-:Y:S04]  /*53580*/  STL.64 [R1+0x12f0], R16 ;  /* 0x0012f01001007387 */ /* 0x000fe80000100a00 */
[----:B------:R-:W-:Y:S04]  /*53590*/  STL.64 [R1+0x12f8], R18 ;  /* 0x0012f81201007387 */ /* 0x000fe80000100a00 */
[----:B0-----:R-:W-:Y:S01]  /*535a0*/  STL.64 [R1+0xb0], R4 ;  /* 0x0000b00401007387 */ /* 0x001fe20000100a00 */
[----:B------:R-:W-:-:S03]  /*535b0*/  IMAD.MOV.U32 R12, RZ, RZ, R4 ;  /* 0x000000ffff0c7224 */ /* 0x000fc600078e0004 */
[----:B------:R-:W-:Y:S01]  /*535c0*/  STL.64 [R1+0xb8], R6 ;  /* 0x0000b80601007387 */ /* 0x000fe20000100a00 */
[----:B------:R-:W-:-:S03]  /*535d0*/  IMAD.MOV.U32 R11, RZ, RZ, R5 ;  /* 0x000000ffff0b7224 */ /* 0x000fc600078e0005 */
[----:B------:R-:W0:Y:S04]  /*535e0*/  LDSM.16.M88.4 R4, [R2+UR5+0x5400] ;  /* 0x005400050204783b */ /* 0x000e280008000200 */
        /* <DEDUP_REMOVED lines=9> */
[----:B------:R-:W0:Y:S01]  /*53680*/  LDSM.16.M88.4 R4, [R2+UR5+0x5800] ;  /* 0x005800050204783b */ /* 0x000e220008000200 */
[----:B------:R-:W-:Y:S02]  /*53690*/  IMAD.MOV.U32 R61, RZ, RZ, R24 ;  /* 0x000000ffff3d7224 */ /* 0x000fe400078e0018 */
[----:B------:R-:W-:Y:S01]  /*536a0*/  IMAD.MOV.U32 R60, RZ, RZ, R25 ;  /* 0x000000ffff3c7224 */ /* 0x000fe200078e0019 */
[----:B0-----:R-:W-:Y:S04]  /*536b0*/  STL.64 [R1+0x80], R4 ;  /* 0x0000800401007387 */ /* 0x001fe80000100a00 */
[----:B------:R-:W-:Y:S04]  /*536c0*/  STL.64 [R1+0x88], R6 ;  /* 0x0000880601007387 */ /* 0x000fe80000100a00 */
[----:B------:R-:W-:Y:S04]  /*536d0*/  STL.64 [R1+0x70], R36 ;  /* 0x0000702401007387 */ /* 0x000fe80000100a00 */
[----:B------:R-:W-:Y:S04]  /*536e0*/  STL.64 [R1+0x78], R38 ;  /* 0x0000782601007387 */ /* 0x000fe80000100a00 */
[----:B------:R-:W-:Y:S04]  /*536f0*/  STL.64 [R1+0x60], R32 ;  /* 0x0000602001007387 */ /* 0x000fe80000100a00 */
[----:B------:R-:W-:Y:S04]  /*53700*/  STL.64 [R1+0x68], R34 ;  /* 0x0000682201007387 */ /* 0x000fe80000100a00 */
[----:B------:R-:W0:Y:S01]  /*53710*/  LDSM.16.M88.4 R32, [R2+UR5+0x6000] ;  /* 0x006000050220783b */ /* 0x000e220008000200 */
[----:B---3--:R-:W-:Y:S01]  /*53720*/  HMMA.16816.F32.BF16 R28, R40, R24, R28 ;  /* 0x00000018281c723c */ /* 0x008fe2000004181c */
[----:B------:R-:W-:-:S02]  /*53730*/  IMAD.MOV.U32 R16, RZ, RZ, R4 ;  /* 0x000000ffff107224 */ /* 0x000fc400078e0004 */
[----:B------:R-:W-:Y:S01]  /*53740*/  IMAD.MOV.U32 R15, RZ, RZ, R5 ;  /* 0x000000ffff0f7224 */ /* 0x000fe200078e0005 */
[----:B------:R-:W-:Y:S04]  /*53750*/  LDSM.16.M88.4 R36, [R2+UR5+0x7000] ;  /* 0x007000050224783b */ /* 0x000fe80008000200 */
[----:B------:R-:W-:Y:S11]  /*53760*/  LDSM.16.M88.4 R4, [R2+UR5+0x5e00] ;  /* 0x005e00050204783b */ /* 0x000ff60008000200 */
[----:B------:R-:W-:Y:S04]  /*53770*/  STL.64 [R1+0x12e0], R28 ;  /* 0x0012e01c01007387 */ /* 0x000fe80000100a00 */
[----:B------:R-:W-:Y:S04]  /*53780*/  STL.64 [R1+0x12e8], R30 ;  /* 0x0012e81e01007387 */ /* 0x000fe80000100a00 */
[----:B------:R-:W2:Y:S04]  /*53790*/  LDL.LU.64 R24, [R1+0x12d0] ;  /* 0x0012d00001187983 */ /* 0x000ea80000300a00 */
[----:B------:R-:W2:Y:S04]  /*537a0*/  LDL.LU.64 R26, [R1+0x12d8] ;  /* 0x0012d800011a7983 */ /* 0x000ea80000300a00 */
[----:B------:R-:W1:Y:S04]  /*537b0*/  LDSM.16.M88.4 R28, [R2+UR5+0x6200] ;  /* 0x00620005021c783b */ /* 0x000e680008000200 */
[----:B------:R3:W-:Y:S04]  /*537c0*/  STL [R1+0x3ba0], R61 ;  /* 0x003ba03d01007387 */ /* 0x0007e80000100800 */
[----:B0-----:R-:W-:Y:S04]  /*537d0*/  STL.64 [R1+0x40], R32 ;  /* 0x0000402001007387 */ /* 0x001fe80000100a00 */
[----:B------:R-:W-:Y:S04]  /*537e0*/  STL.64 [R1+0x48], R34 ;  /* 0x0000482201007387 */ /* 0x000fe80000100a00 */
[----:B------:R-:W0:Y:S04]  /*537f0*/  LDSM.16.M88.4 R32, [R2+UR5+0x6400] ;  /* 0x006400050220783b */ /* 0x000e280008000200 */
[----:B-1----:R-:W-:Y:S01]  /*53800*/  STL.64 [R1+0x30], R28 ;  /* 0x0000301c01007387 */ /* 0x002fe20000100a00 */
[----:B---3--:R-:W-:-:S03]  /*53810*/  IMAD.MOV.U32 R61, RZ, RZ, R28 ;  /* 0x000000ffff3d7224 */ /* 0x008fc600078e001c */
[----:B------:R-:W-:Y:S01]  /*53820*/  STL.64 [R1+0x38], R30 ;  /* 0x0000381e01007387 */ /* 0x000fe20000100a00 */
[----:B------:R-:W-:-:S03]  /*53830*/  IMAD.MOV.U32 R0, RZ, RZ, R29 ;  /* 0x000000ffff007224 */ /* 0x000fc600078e001d */
[----:B------:R-:W-:Y:S04]  /*53840*/  STL.64 [R1+0x58], R6 ;  /* 0x0000580601007387 */ /* 0x000fe80000100a00 */
[----:B------:R-:W1:Y:S04]  /*53850*/  LDSM.16.M88.4 R28, [R2+UR5+0x6600] ;  /* 0x00660005021c783b */ /* 0x000e680008000200 */
[----:B------:R-:W-:Y:S04]  /*53860*/  STL.64 [R1+0x3be8], R4 ;  /* 0x003be80401007387 */ /* 0x000fe80000100a00 */
[----:B------:R-:W3:Y:S04]  /*53870*/  LDSM.16.M88.4 R4, [R2+UR5+0x6800] ;  /* 0x006800050204783b */ /* 0x000ee80008000200 */
[----:B0-----:R-:W-:Y:S04]  /*53880*/  STL.64 [R1+0x20], R32 ;  /* 0x0000202001007387 */ /* 0x001fe80000100a00 */
[----:B------:R-:W-:Y:S04]  /*53890*/  STL.64 [R1+0x28], R34 ;  /* 0x0000282201007387 */ /* 0x000fe80000100a00 */
[----:B------:R-:W0:Y:S04]  /*538a0*/  LDSM.16.M88.4 R32, [R2+UR5+0x7200] ;  /* 0x007200050220783b */ /* 0x000e280008000200 */
[----:B-1----:R-:W-:Y:S04]  /*538b0*/  STL.64 [R1+0x10], R28 ;  /* 0x0000101c01007387 */ /* 0x002fe80000100a00 */
[----:B------:R-:W-:Y:S04]  /*538c0*/  STL.64 [R1+0x18], R30 ;  /* 0x0000181e01007387 */ /* 0x000fe80000100a00 */
[----:B------:R-:W-:Y:S04]  /*538d0*/  STL [R1+0x33b8], R58 ;  /* 0x0033b83a01007387 */ /* 0x000fe80000100800 */
[----:B---3--:R-:W-:Y:S04]  /*538e0*/  STL.64 [R1], R4 ;  /* 0x0000000401007387 */ /* 0x008fe80000100a00 */
[----:B------:R-:W-:Y:S04]  /*538f0*/  STL.64 [R1+0x8], R6 ;  /* 0x0000080601007387 */ /* 0x000fe80000100a00 */
[----:B------:R-:W-:Y:S04]  /*53900*/  STL [R1+0x33b4], R59 ;  /* 0x0033b43b01007387 */ /* 0x000fe80000100800 */
[----:B------:R1:W-:Y:S04]  /*53910*/  STL.64 [R1+0x3b80], R56 ;  /* 0x003b803801007387 */ /* 0x0003e80000100a00 */
[----:B------:R-:W-:Y:S04]  /*53920*/  STL.64 [R1+0x3b78], R54 ;  /* 0x003b783601007387 */ /* 0x000fe80000100a00 */
[----:B------:R-:W-:Y:S04]  /*53930*/  STL.64 [R1+0x3b70], R52 ;  /* 0x003b703401007387 */ /* 0x000fe80000100a00 */
[----:B------:R-:W3:Y:S01]  /*53940*/  LDSM.16.M88.4 R28, [R2+UR5+0x7400] ;  /* 0x00740005021c783b */ /* 0x000ee20008000200 */
[----:B-1----:R-:W-:-:S02]  /*53950*/  IMAD.MOV.U32 R56, RZ, RZ, R16 ;  /* 0x000000ffff387224 */ /* 0x002fc400078e0010 */
[----:B------:R-:W-:Y:S01]  /*53960*/  IMAD.MOV.U32 R57, RZ, RZ, R15 ;  /* 0x000000ffff397224 */ /* 0x000fe200078e000f */
[----:B------:R-:W-:Y:S01]  /*53970*/  LDSM.16.M88.4 R16, [R2+UR5+0x7a00] ;  /* 0x007a00050210783b */ /* 0x000fe20008000200 */
[----:B--2---:R-:W-:Y:S03]  /*53980*/  HMMA.16816.F32.BF16 R4, R40, R20, R24 ;  /* 0x000000142804723c */ /* 0x004fe60000041818 */
[----:B------:R-:W1:Y:S04]  /*53990*/  LDSM.16.M88.4 R24, [R2+UR5+0x7600] ;  /* 0x007600050218783b */ /* 0x000e680008000200 */
[----:B------:R-:W2:-:S12]  /*539a0*/  LDSM.16.M88.4 R20, [R2+UR5+0x7800] ;  /* 0x007800050214783b */ /* 0x000e980008000200 */
[----:B------:R-:W-:Y:S04]  /*539b0*/  STL.64 [R1+0x12d0], R4 ;  /* 0x0012d00401007387 */ /* 0x000fe80000100a00 */
[----:B------:R-:W-:Y:S04]  /*539c0*/  STL.64 [R1+0x12d8], R6 ;  /* 0x0012d80601007387 */ /* 0x000fe80000100a00 */
[----:B------:R-:W-:Y:S04]  /*539d0*/  STL.64 [R1+0x3bb8], R56 ;  /* 0x003bb83801007387 */ /* 0x000fe80000100a00 */
[----:B------:R-:W-:Y:S04]  /*539e0*/  STL [R1+0x33b0], R50 ;  /* 0x0033b03201007387 */ /* 0x000fe80000100800 */
[----:B------:R-:W-:Y:S04]  /*539f0*/  STL [R1+0x337c], R51 ;  /* 0x00337c3301007387 */ /* 0x000fe80000100800 */
[----:B------:R4:W-:Y:S04]  /*53a00*/  STL.64 [R1+0x3b68], R48 ;  /* 0x003b683001007387 */ /* 0x0009e80000100a00 */
[----:B----4-:R-:W4:Y:S04]  /*53a10*/  LDL.64 R48, [R1+0x70] ;  /* 0x0000700001307983 */ /* 0x010f280000100a00 */
[----:B----4-:R-:W-:Y:S04]  /*53a20*/  STL.64 [R1+0x3bc0], R48 ;  /* 0x003bc03001007387 */ /* 0x010fe80000100a00 */
[----:B------:R-:W-:Y:S04]  /*53a30*/  STL [R1+0x3374], R38 ;  /* 0x0033742601007387 */ /* 0x000fe80000100800 */
[----:B------:R-:W-:Y:S04]  /*53a40*/  STL [R1+0x3370], R39 ;  /* 0x0033702701007387 */ /* 0x000fe80000100800 */
[----:B------:R-:W-:Y:S04]  /*53a50*/  STL.64 [R1+0x3b88], R36 ;  /* 0x003b882401007387 */ /* 0x000fe80000100a00 */
[----:B0-----:R-:W-:Y:S04]  /*53a60*/  STL.64 [R1+0x3b60], R34 ;  /* 0x003b602201007387 */ /* 0x001fe80000100a00 */
[----:B------:R-:W-:Y:S04]  /*53a70*/  STL.64 [R1+0x3b58], R32 ;  /* 0x003b582001007387 */ /* 0x000fe80000100a00 */
[----:B---3--:R-:W-:Y:S04]  /*53a80*/  STL [R1+0x3838], R30 ;  /* 0x0038381e01007387 */ /* 0x008fe80000100800 */
[----:B------:R-:W-:Y:S04]  /*53a90*/  STL [R1+0x3834], R31 ;  /* 0x0038341f01007387 */ /* 0x000fe80000100800 */
[----:B------:R0:W-:Y:S02]  /*53aa0*/  STL.64 [R1+0x3b50], R28 ;  /* 0x003b501c01007387 */ /* 0x0001e40000100a00 */
[----:B0-----:R-:W-:-:S02]  /*53ab0*/  IMAD.MOV.U32 R28, RZ, RZ, R14 ;  /* 0x000000ffff1c7224 */ /* 0x001fc400078e000e */
[----:B------:R-:W-:Y:S02]  /*53ac0*/  IMAD.MOV.U32 R29, RZ, RZ, R13 ;  /* 0x000000ffff1d7224 */ /* 0x000fe400078e000d */
[----:B------:R-:W-:Y:S02]  /*53ad0*/  IMAD.MOV.U32 R32, RZ, RZ, R10 ;  /* 0x000000ffff207224 */ /* 0x000fe400078e000a */
[----:B------:R-:W-:Y:S01]  /*53ae0*/  IMAD.MOV.U32 R33, RZ, RZ, R3 ;  /* 0x000000ffff217224 */ /* 0x000fe200078e0003 */
[----:B------:R0:W-:Y:S02]  /*53af0*/  STL.64 [R1+0x3bc8], R28 ;  /* 0x003bc81c01007387 */ /* 0x0001e40000100a00 */
[----:B0-----:R-:W-:Y:S02]  /*53b00*/  IMAD.MOV.U32 R28, RZ, RZ, R12 ;  /* 0x000000ffff1c7224 */ /* 0x001fe400078e000c */
[----:B------:R-:W-:Y:S01]  /*53b10*/  IMAD.MOV.U32 R29, RZ, RZ, R11 ;  /* 0x000000ffff1d7224 */ /* 0x000fe200078e000b */
[----:B------:R-:W0:Y:S04]  /*53b20*/  LDSM.16.M88.4 R12, [R2+UR5+0x7c00] ;  /* 0x007c0005020c783b */ /* 0x000e280008000200 */
[----:B------:R-:W-:Y:S04]  /*53b30*/  STL.64 [R1+0x3be0], R28 ;  /* 0x003be01c01007387 */ /* 0x000fe80000100a00 */
[----:B------:R-:W3:Y:S04]  /*53b40*/  LDL R3, [R1+0x2730] ;  /* 0x0027300001037983 */ /* 0x000ee80000100800 */
[----:B------:R4:W-:Y:S04]  /*53b50*/  STL.64 [R1+0x3bf0], R32 ;  /* 0x003bf02001007387 */ /* 0x0009e80000100a00 */
[----:B----4-:R-:W4:Y:S04]  /*53b60*/  LDL.LU.64 R32, [R1+0x12c0] ;  /* 0x0012c00001207983 */ /* 0x010f280000300a00 */
[----:B------:R-:W4:Y:S04]  /*53b70*/  LDL.LU.64 R34, [R1+0x12c8] ;  /* 0x0012c80001227983 */ /* 0x000f280000300a00 */
[----:B------:R-:W4:Y:S04]  /*53b80*/  LDL.64 R4, [R1+0xd0] ;  /* 0x0000d00001047983 */ /* 0x000f280000100a00 */
[----:B------:R-:W2:Y:S04]  /*53b90*/  LDL.LU.64 R56, [R1+0x1280] ;  /* 0x0012800001387983 */ /* 0x000ea80000300a00 */
[----:B------:R-:W2:Y:S04]  /*53ba0*/  LDL.LU.64 R58, [R1+0x1288] ;  /* 0x00128800013a7983 */ /* 0x000ea80000300a00 */
[----:B---3--:R-:W-:Y:S04]  /*53bb0*/  LDSM.16.MT88.4 R44, [R3+UR5+0x8000] ;  /* 0x00800005032c783b */ /* 0x008fe80008004200 */
[----:B--2---:R-:W-:Y:S04]  /*53bc0*/  STL.64 [R1+0x3bd8], R58 ;  /* 0x003bd83a01007387 */ /* 0x004fe80000100a00 */
[----:B------:R-:W-:Y:S04]  /*53bd0*/  STL.64 [R1+0x3bd0], R56 ;  /* 0x003bd03801007387 */ /* 0x000fe80000100a00 */
[----:B-1----:R-:W-:Y:S04]  /*53be0*/  STL [R1+0x332c], R26 ;  /* 0x00332c1a01007387 */ /* 0x002fe80000100800 */
[----:B------:R-:W-:Y:S04]  /*53bf0*/  STL [R1+0x3328], R27 ;  /* 0x0033281b01007387 */ /* 0x000fe80000100800 */
[----:B------:R-:W-:Y:S04]  /*53c00*/  STL.64 [R1+0x3b90], R24 ;  /* 0x003b901801007387 */ /* 0x000fe80000100a00 */
[----:B------:R-:W-:Y:S04]  /*53c10*/  STL [R1+0x3334], R22 ;  /* 0x0033341601007387 */ /* 0x000fe80000100800 */
[----:B------:R-:W-:Y:S04]  /*53c20*/  STL [R1+0x3330], R23 ;  /* 0x0033301701007387 */ /* 0x000fe80000100800 */
[----:B------:R-:W-:Y:S04]  /*53c30*/  STL.64 [R1+0x3b98], R20 ;  /* 0x003b981401007387 */ /* 0x000fe80000100a00 */
[----:B------:R-:W-:Y:S04]  /*53c40*/  STL [R1+0x334c], R18 ;  /* 0x00334c1201007387 */ /* 0x000fe80000100800 */
[----:B------:R-:W-:Y:S04]  /*53c50*/  STL [R1+0x3348], R19 ;  /* 0x0033481301007387 */ /* 0x000fe80000100800 */
[----:B------:R1:W-:Y:S04]  /*53c60*/  STL.64 [R1+0x3ba8], R16 ;  /* 0x003ba81001007387 */ /* 0x0003e80000100a00 */
[----:B-1----:R-:W2:Y:S04]  /*53c70*/  LDL.64 R16, [R1+0x60] ;  /* 0x0000600001107983 */ /* 0x002ea80000100a00 */
[----:B0-----:R-:W-:Y:S04]  /*53c80*/  STL [R1+0x3354], R14 ;  /* 0x0033540e01007387 */ /* 0x001fe80000100800 */
[----:B------:R-:W-:Y:S04]  /*53c90*/  STL [R1+0x3350], R15 ;  /* 0x0033500f01007387 */ /* 0x000fe80000100800 */
[----:B------:R0:W-:Y:S01]  /*53ca0*/  STL.64 [R1+0x3bb0], R12 ;  /* 0x003bb00c01007387 */ /* 0x0001e20000100a00 */
[----:B----4-:R-:W-:Y:S03]  /*53cb0*/  HMMA.16816.F32.BF16 R32, R40, R4, R32 ;  /* 0x000000042820723c */ /* 0x010fe60000041820 */
[----:B------:R-:W3:Y:S04]  /*53cc0*/  LDL.LU.64 R28, [R1+0x12b0] ;  /* 0x0012b000011c7983 */ /* 0x000ee80000300a00 */
[----:B------:R-:W3:Y:S04]  /*53cd0*/  LDL.LU.64 R30, [R1+0x12b8] ;  /* 0x0012b800011e7983 */ /* 0x000ee80000300a00 */
[----:B------:R-:W4:Y:S04]  /*53ce0*/  LDL.LU.64 R56, [R1+0x12a0] ;  /* 0x0012a00001387983 */ /* 0x000f280000300a00 */
[----:B------:R-:W4:Y:S04]  /*53cf0*/  LDL.LU.64 R58, [R1+0x12a8] ;  /* 0x0012a800013a7983 */ /* 0x000f280000300a00 */
[----:B------:R-:W2:Y:S04]  /*53d00*/  LDL.LU.64 R48, [R1+0x1290] ;  /* 0x0012900001307983 */ /* 0x000ea80000300a00 */
[----:B------:R-:W2:Y:S01]  /*53d10*/  LDL.LU.64 R50, [R1+0x1298] ;  /* 0x0012980001327983 */ /* 0x000ea20000300a00 */
[----:B0-----:R-:W-:-:S02]  /*53d20*/  IMAD.MOV.U32 R12, RZ, RZ, R9 ;  /* 0x000000ffff0c7224 */ /* 0x001fc400078e0009 */
[----:B------:R-:W-:Y:S02]  /*53d30*/  IMAD.MOV.U32 R13, RZ, RZ, R8 ;  /* 0x000000ffff0d7224 */ /* 0x000fe400078e0008 */
[----:B------:R-:W0:Y:S04]  /*53d40*/  LDSM.16.M88.4 R8, [R2+UR5+0x7e00] ;  /* 0x007e00050208783b */ /* 0x000e280008000200 */
[----:B0-----:R-:W-:Y:S04]  /*53d50*/  STL [R1+0x32c4], R10 ;  /* 0x0032c40a01007387 */ /* 0x001fe80000100800 */
[----:B------:R-:W-:Y:S04]  /*53d60*/  STL [R1+0x32c0], R11 ;  /* 0x0032c00b01007387 */ /* 0x000fe80000100800 */
[----:B------:R-:W-:Y:S04]  /*53d70*/  STL [R1+0x2768], R2 ;  /* 0x0027680201007387 */ /* 0x000fe80000100800 */
[----:B------:R-:W2:Y:S04]  /*53d80*/  LDL.LU.64 R24, [R1+0x1270] ;  /* 0x0012700001187983 */ /* 0x000ea80000300a00 */
[----:B------:R-:W2:Y:S04]  /*53d90*/  LDL.LU.64 R26, [R1+0x1278] ;  /* 0x00127800011a7983 */ /* 0x000ea80000300a00 */
[----:B------:R-:W2:Y:S04]  /*53da0*/  LDL.LU.64 R20, [R1+0x1260] ;  /* 0x0012600001147983 */ /* 0x000ea80000300a00 */
[----:B------:R-:W2:Y:S04]  /*53db0*/  LDL.LU.64 R22, [R1+0x1268] ;  /* 0x0012680001167983 */ /* 0x000ea80000300a00 */
[----:B------:R-:W2:Y:S04]  /*53dc0*/  LDL.64 R36, [R1+0x40] ;  /* 0x0000400001247983 */ /* 0x000ea80000100a00 */
[----:B------:R-:W2:Y:S04]  /*53dd0*/  LDL.64 R52, [R1+0x20] ;  /* 0x0000200001347983 */ /* 0x000ea80000100a00 */
[----:B------:R0:W-:Y:S04]  /*53de0*/  STL.64 [R1+0x12c0], R32 ;  /* 0x0012c02001007387 */ /* 0x0001e80000100a00 */
[----:B------:R3:W-:Y:S04]  /*53df0*/  STL.64 [R1+0x12c8], R34 ;  /* 0x0012c82201007387 */ /* 0x0007e80000100a00 */
[----:B0-----:R-:W3:Y:S01]  /*53e00*/  LDL.LU.64 R32, [R1+0x3bf0] ;  /* 0x003bf00001207983 */ /* 0x001ee20000300a00 */
[----:B------:R-:W-:-:S03]  /*53e10*/  IMAD.MOV.U32 R6, RZ, RZ, R5 ;  /* 0x000000ffff067224 */ /* 0x000fc600078e0005 */
[----:B------:R-:W2:Y:S04]  /*53e20*/  LDL.LU.64 R4, [R1+0x3be8] ;  /* 0x003be80001047983 */ /* 0x000ea80000300a00 */
[----:B------:R-:W-:Y:S01]  /*53e30*/  STL [R1+0x3a78], R6 ;  /* 0x003a780601007387 */ /* 0x000fe20000100800 */
[----:B---3--:R-:W-:Y:S03]  /*53e40*/  HMMA.16816.F32.BF16 R32, R40, R32, R28 ;  /* 0x000000202820723c */ /* 0x008fe6000004181c */
[----:B------:R-:W4:-:S15]  /*53e50*/  LDL.LU.64 R28, [R1+0x3be0] ;  /* 0x003be000011c7983 */ /* 0x000f1e0000300a00 */
[----:B------:R-:W-:Y:S01]  /*53e60*/  NOP ;  /* 0x0000000000007918 */ /* 0x000fe20000000000 */
[----:B------:R0:W-:Y:S04]  /*53e70*/  STL.64 [R1+0x12b0], R32 ;  /* 0x0012b02001007387 */ /* 0x0001e80000100a00 */
[----:B------:R-:W-:Y:S04]  /*53e80*/  STL.64 [R1+0x12b8], R34 ;  /* 0x0012b82201007387 */ /* 0x000fe80000100a00 */
[----:B0-----:R-:W3:Y:S01]  /*53e90*/  LDL.64 R32, [R1+0x10] ;  /* 0x0000100001207983 */ /* 0x001ee20000100a00 */
[----:B----4-:R-:W-:Y:S03]  /*53ea0*/  HMMA.16816.F32.BF16 R28, R40, R28, R56 ;  /* 0x0000001c281c723c */ /* 0x010fe60000041838 */
[----:B------:R-:W4:Y:S04]  /*53eb0*/  LDL.LU.64 R58, [R1+0x3bd8] ;  /* 0x003bd800013a7983 */ /* 0x000f280000300a00 */
[----:B------:R-:W4:-:S12]  /*53ec0*/  LDL.LU.64 R56, [R1+0x3bd0] ;  /* 0x003bd00001387983 */ /* 0x000f180000300a00 */
[----:B------:R0:W-:Y:S04]  /*53ed0*/  STL.64 [R1+0x12a0], R28 ;  /* 0x0012a01c01007387 */ /* 0x0001e80000100a00 */
[----:B------:R-:W-:Y:S04]  /*53ee0*/  STL.64 [R1+0x12a8], R30 ;  /* 0x0012a81e01007387 */ /* 0x000fe80000100a00 */
[----:B0-----:R-:W4:Y:S01]  /*53ef0*/  LDL.LU.64 R28, [R1+0x3bc8] ;  /* 0x003bc800011c7983 */ /* 0x001f220000300a00 */
[----:B--2---:R-:W-:Y:S03]  /*53f00*/  HMMA.16816.F32.BF16 R12, R40, R12, R48 ;  /* 0x0000000c280c723c */ /* 0x004fe60000041830 */
[----:B------:R-:W2:-:S15]  /*53f10*/  LDL.LU.64 R48, [R1+0x3bc0] ;  /* 0x003bc00001307983 */ /* 0x000e9e0000300a00 */
[----:B------:R-:W-:Y:S01]  /*53f20*/  NOP ;  /* 0x0000000000007918 */ /* 0x000fe20000000000 */
[----:B------:R0:W-:Y:S04]  /*53f30*/  STL.64 [R1+0x1290], R12 ;  /* 0x0012900c01007387 */ /* 0x0001e80000100a00 */
[----:B------:R1:W-:Y:S04]  /*53f40*/  STL.64 [R1+0x1298], R14 ;  /* 0x0012980e01007387 */ /* 0x0003e80000100a00 */
[----:B0-----:R-:W3:Y:S04]  /*53f50*/  LDL.LU.64 R12, [R1+0x1250] ;  /* 0x00125000010c7983 */ /* 0x001ee80000300a00 */
[----:B-1----:R-:W3:Y:S01]  /*53f60*/  LDL.LU.64 R14, [R1+0x1258] ;  /* 0x00125800010e7983 */ /* 0x002ee20000300a00 */
[C---:B----4-:R-:W-:Y:S03]  /*53f70*/  HMMA.16816.F32.BF16 R28, R40.reuse, R28, R56 ;  /* 0x0000001c281c723c */ /* 0x050fe60000041838 */
[----:B------:R-:W4:Y:S05]  /*53f80*/  LDL.LU.64 R56, [R1+0x3bb8] ;  /* 0x003bb80001387983 */ /* 0x000f2a0000300a00 */
[C---:B--2---:R-:W-:Y:S11]  /*53f90*/  HMMA.16816.F32.BF16 R20, R40.reuse, R48, R20 ;  /* 0x000000302814723c */ /* 0x044ff60000041814 */
[----:B------:R0:W-:Y:S04]  /*53fa0*/  STL.64 [R1+0x1280], R28 ;  /* 0x0012801c01007387 */ /* 0x0001e80000100a00 */
[----:B------:R1:W-:Y:S04]  /*53fb0*/  STL.64 [R1+0x1288], R30 ;  /* 0x0012881e01007387 */ /* 0x0003e80000100a00 */
[----:B0-----:R-:W2:Y:S04]  /*53fc0*/  LDL.LU.64 R28, [R1+0x1240] ;  /* 0x00124000011c7983 */ /* 0x001ea80000300a00 */
[----:B-1----:R-:W2:Y:S01]  /*53fd0*/  LDL.LU.64 R30, [R1+0x1248] ;  /* 0x00124800011e7983 */ /* 0x002ea20000300a00 */
[----:B----4-:R-:W-:Y:S03]  /*53fe0*/  HMMA.16816.F32.BF16 R24, R40, R56, R24 ;  /* 0x000000382818723c */ /* 0x010fe60000041818 */
[----:B------:R-:W4:-:S15]  /*53ff0*/  LDL.64 R56, [R1] ;  /* 0x0000000001387983 */ /* 0x000f1e0000100a00 */
[----:B------:R-:W-:Y:S01]  /*54000*/  NOP ;  /* 0x0000000000007918 */ /* 0x000fe20000000000 */
[----:B------:R-:W-:Y:S04]  /*54010*/  STL.64 [R1+0x1270], R24 ;  /* 0x0012701801007387 */ /* 0x000fe80000100a00 */
[----:B------:R-:W-:Y:S04]  /*54020*/  STL.64 [R1+0x1278], R26 ;  /* 0x0012781a01007387 */ /* 0x000fe80000100a00 */
[----:B------:R0:W-:Y:S04]  /*54030*/  STL.64 [R1+0x1260], R20 ;  /* 0x0012601401007387 */ /* 0x0001e80000100a00 */
[----:B------:R1:W-:Y:S04]  /*54040*/  STL.64 [R1+0x1268], R22 ;  /* 0x0012681601007387 */ /* 0x0003e80000100a00 */
[----:B0-----:R-:W4:Y:S04]  /*54050*/  LDL.LU.64 R20, [R1+0x1230] ;  /* 0x0012300001147983 */ /* 0x001f280000300a00 */
[----:B-1----:R-:W4:Y:S01]  /*54060*/  LDL.LU.64 R22, [R1+0x1238] ;  /* 0x0012380001167983 */ /* 0x002f220000300a00 */
[C---:B---3--:R-:W-:Y:S08]  /*54070*/  HMMA.16816.F32.BF16 R12, R40.reuse, R16, R12 ;  /* 0x00000010280c723c */ /* 0x048ff0000004180c */
[----:B--2---:R-:W-:Y:S01]  /*54080*/  HMMA.16816.F32.BF16 R28, R40, R4, R28 ;  /* 0x00000004281c723c */ /* 0x004fe2000004181c */
[----:B------:R-:W-:-:S02]  /*54090*/  IMAD.MOV.U32 R3, RZ, RZ, R49 ;  /* 0x000000ffff037224 */ /* 0x000fc400078e0031 */
[----:B------:R-:W-:Y:S01]  /*540a0*/  IMAD.MOV.U32 R7, RZ, RZ, R48 ;  /* 0x000000ffff077224 */ /* 0x000fe200078e0030 */
[----:B------:R-:W2:Y:S04]  /*540b0*/  LDL.LU.64 R24, [R1+0x1220] ;  /* 0x0012200001187983 */ /* 0x000ea80000300a00 */
[----:B------:R-:W2:Y:S04]  /*540c0*/  LDL.LU.64 R26, [R1+0x1228] ;  /* 0x00122800011a7983 */ /* 0x000ea80000300a00 */
[----:B------:R-:W3:Y:S04]  /*540d0*/  LDL.LU.64 R48, [R1+0x1210] ;  /* 0x0012100001307983 */ /* 0x000ee80000300a00 */
[----:B------:R-:W3:Y:S04]  /*540e0*/  LDL.LU.64 R50, [R1+0x1218] ;  /* 0x0012180001327983 */ /* 0x000ee80000300a00 */
[----:B------:R-:W-:Y:S04]  /*540f0*/  STL [R1+0x3a88], R3 ;  /* 0x003a880301007387 */ /* 0x000fe80000100800 */
[----:B------:R-:W-:Y:S01]  /*54100*/  STL [R1+0x3a84], R7 ;  /* 0x003a840701007387 */ /* 0x000fe20000100800 */
[----:B------:R-:W-:-:S03]  /*54110*/  IMAD.MOV.U32 R6, RZ, RZ, R17 ;  /* 0x000000ffff067224 */ /* 0x000fc600078e0011 */
[----:B------:R0:W-:Y:S04]  /*54120*/  STL.64 [R1+0x1250], R12 ;  /* 0x0012500c01007387 */ /* 0x0001e80000100a00 */
[----:B------:R-:W-:Y:S04]  /*54130*/  STL.64 [R1+0x1258], R14 ;  /* 0x0012580e01007387 */ /* 0x000fe80000100a00 */
[----:B0-----:R-:W3:Y:S04]  /*54140*/  LDL.LU.64 R12, [R1+0x3bb0] ;  /* 0x003bb000010c7983 */ /* 0x001ee80000300a00 */
[----:B------:R-:W3:Y:S04]  /*54150*/  LDL.LU.64 R16, [R1+0x3ba8] ;  /* 0x003ba80001107983 */ /* 0x000ee80000300a00 */
[----:B------:R-:W-:Y:S04]  /*54160*/  STL [R1+0x3a8c], R6 ;  /* 0x003a8c0601007387 */ /* 0x000fe80000100800 */
[----:B------:R0:W-:Y:S04]  /*54170*/  STL.64 [R1+0x1240], R28 ;  /* 0x0012401c01007387 */ /* 0x0001e80000100a00 */
[----:B------:R1:W-:Y:S01]  /*54180*/  STL.64 [R1+0x1248], R30 ;  /* 0x0012481e01007387 */ /* 0x0003e20000100a00 */
[----:B------:R-:W-:-:S03]  /*54190*/  IMAD.MOV.U32 R2, RZ, RZ, R36 ;  /* 0x000000ffff027224 */ /* 0x000fc600078e0024 */
[----:B0-----:R-:W3:Y:S04]  /*541a0*/  LDL.LU.64 R28, [R1+0x1200] ;  /* 0x00120000011c7983 */ /* 0x001ee80000300a00 */
[----:B-1----:R-:W3:Y:S04]  /*541b0*/  LDL.LU.64 R30, [R1+0x1208] ;  /* 0x00120800011e7983 */ /* 0x002ee80000300a00 */
[----:B------:R0:W-:Y:S04]  /*541c0*/  STL [R1+0x3a80], R4 ;  /* 0x003a800401007387 */ /* 0x0001e80000100800 */
[----:B------:R1:W-:Y:S01]  /*541d0*/  STL [R1+0x3a7c], R5 ;  /* 0x003a7c0501007387 */ /* 0x0003e20000100800 */
[----:B0-----:R-:W-:-:S03]  /*541e0*/  IMAD.MOV.U32 R4, RZ, RZ, R61 ;  /* 0x000000ffff047224 */ /* 0x001fc600078e003d */
[----:B------:R-:W3:Y:S01]  /*541f0*/  LDL.LU R61, [R1+0x3ba0] ;  /* 0x003ba000013d7983 */ /* 0x000ee20000300800 */
[----:B-1----:R-:W-:Y:S02]  /*54200*/  IMAD.MOV.U32 R5, RZ, RZ, R0 ;  /* 0x000000ffff057224 */ /* 0x002fe400078e0000 */
[----:B------:R-:W-:Y:S01]  /*54210*/  IMAD.MOV.U32 R0, RZ, RZ, R37 ;  /* 0x000000ffff007224 */ /* 0x000fe200078e0025 */
[----:B----4-:R-:W-:-:S15]  /*54220*/  HMMA.16816.F32.BF16 R20, R40, R36, R20 ;  /* 0x000000242814723c */ /* 0x010fde0000041814 */
[----:B------:R-:W-:-:S04]  /*54230*/  NOP ;  /* 0x0000000000007918 */ /* 0x000fc80000000000 */
[----:B------:R0:W-:Y:S04]  /*54240*/  STL.64 [R1+0x1230], R20 ;  /* 0x0012301401007387 */ /* 0x0001e80000100a00 */
[----:B------:R-:W-:Y:S04]  /*54250*/  STL.64 [R1+0x1238], R22 ;  /* 0x0012381601007387 */ /* 0x000fe80000100a00 */
[----:B0-----:R-:W4:Y:S04]  /*54260*/  LDL.LU.64 R20, [R1+0x3b98] ;  /* 0x003b980001147983 */ /* 0x001f280000300a00 */
[----:B------:R-:W4:Y:S04]  /*54270*/  LDL.LU.64 R36, [R1+0x11f0] ;  /* 0x0011f00001247983 */ /* 0x000f280000300a00 */
[----:B------:R-:W4:Y:S01]  /*54280*/  LDL.LU.64 R38, [R1+0x11f8] ;  /* 0x0011f80001267983 */ /* 0x000f220000300a00 */
[C---:B--2---:R-:W-:Y:S08]  /*54290*/  HMMA.16816.F32.BF16 R4, R40.reuse, R4, R24 ;  /* 0x000000042804723c */ /* 0x044ff00000041818 */
[C---:B---3--:R-:W-:Y:S01]  /*542a0*/  HMMA.16816.F32.BF16 R48, R40.reuse, R52, R48 ;  /* 0x000000342830723c */ /* 0x048fe20000041830 */
[----:B------:R-:W-:Y:S04]  /*542b0*/  STL [R1+0x3a90], R2 ;  /* 0x003a900201007387 */ /* 0x000fe80000100800 */
[----:B------:R-:W2:Y:S03]  /*542c0*/  LDL.LU.64 R24, [R1+0x3b90] ;  /* 0x003b900001187983 */ /* 0x000ea60000300a00 */
[----:B------:R-:W-:Y:S03]  /*542d0*/  HMMA.16816.F32.BF16 R28, R40, R32, R28 ;  /* 0x00000020281c723c */ /* 0x000fe6000004181c */
[----:B------:R0:W-:Y:S04]  /*542e0*/  STL.64 [R1+0x1220], R4 ;  /* 0x0012200401007387 */ /* 0x0001e80000100a00 */
[----:B------:R-:W-:Y:S04]  /*542f0*/  STL.64 [R1+0x1228], R6 ;  /* 0x0012280601007387 */ /* 0x000fe80000100a00 */
[----:B------:R1:W-:Y:S04]  /*54300*/  STL.64 [R1+0x1210], R48 ;  /* 0x0012103001007387 */ /* 0x0003e80000100a00 */
[----:B------:R3:W-:Y:S01]  /*54310*/  STL.64 [R1+0x1218], R50 ;  /* 0x0012183201007387 */ /* 0x0007e20000100a00 */
[----:B------:R-:W-:-:S02]  /*54320*/  IMAD.MOV.U32 R3, RZ, RZ, R32 ;  /* 0x000000ffff037224 */ /* 0x000fc400078e0020 */
[----:B0-----:R-:W-:Y:S02]  /*54330*/  IMAD.MOV.U32 R4, RZ, RZ, R52 ;  /* 0x000000ffff047224 */ /* 0x001fe400078e0034 */
[----:B------:R-:W-:Y:S02]  /*54340*/  IMAD.MOV.U32 R5, RZ, RZ, R53 ;  /* 0x000000ffff057224 */ /* 0x000fe400078e0035 */
[----:B------:R-:W2:Y:S04]  /*54350*/  LDL.LU.64 R52, [R1+0x11e0] ;  /* 0x0011e00001347983 */ /* 0x000ea80000300a00 */
[----:B------:R-:W2:Y:S04]  /*54360*/  LDL.LU.64 R54, [R1+0x11e8] ;  /* 0x0011e80001367983 */ /* 0x000ea80000300a00 */
[----:B-1----:R-:W2:Y:S04]  /*54370*/  LDL.LU.64 R48, [R1+0x11d0] ;  /* 0x0011d00001307983 */ /* 0x002ea80000300a00 */
[----:B---3--:R-:W3:Y:S04]  /*54380*/  LDL.LU.64 R50, [R1+0x11d8] ;  /* 0x0011d80001327983 */ /* 0x008ee80000300a00 */
[----:B------:R0:W-:Y:S01]  /*54390*/  STL.64 [R1+0x1200], R28 ;  /* 0x0012001c01007387 */ /* 0x0001e20000100a00 */
[----:B------:R-:W-:-:S03]  /*543a0*/  IMAD.MOV.U32 R7, RZ, RZ, R33 ;  /* 0x000000ffff077224 */ /* 0x000fc600078e0021 */
[----:B------:R1:W-:Y:S04]  /*543b0*/  STL.64 [R1+0x1208], R30 ;  /* 0x0012081e01007387 */ /* 0x0003e80000100a00 */
[----:B------:R-:W2:Y:S04]  /*543c0*/  LDL.LU.64 R32, [R1+0x11b0] ;  /* 0x0011b00001207983 */ /* 0x000ea80000300a00 */
[----:B------:R-:W2:Y:S01]  /*543d0*/  LDL.LU.64 R34, [R1+0x11b8] ;  /* 0x0011b80001227983 */ /* 0x000ea20000300a00 */
[----:B------:R-:W-:Y:S02]  /*543e0*/  IMAD.MOV.U32 R2, RZ, RZ, R56 ;  /* 0x000000ffff027224 */ /* 0x000fe400078e0038 */
[----:B------:R-:W-:Y:S01]  /*543f0*/  IMAD.MOV.U32 R6, RZ, RZ, R57 ;  /* 0x000000ffff067224 */ /* 0x000fe200078e0039 */
[----:B0-----:R-:W2:Y:S04]  /*54400*/  LDL.LU.64 R28, [R1+0x11a0] ;  /* 0x0011a000011c7983 */ /* 0x001ea80000300a00 */
[----:B-1----:R-:W2:Y:S01]  /*54410*/  LDL.LU.64 R30, [R1+0x11a8] ;  /* 0x0011a800011e7983 */ /* 0x002ea20000300a00 */
[----:B----4-:R-:W-:-:S15]  /*54420*/  HMMA.16816.F32.BF16 R36, R40, R56, R36 ;  /* 0x000000382824723c */ /* 0x010fde0000041824 */
[----:B------:R-:W-:-:S04]  /*54430*/  NOP ;  /* 0x0000000000007918 */ /* 0x000fc80000000000 */
[----:B------:R0:W-:Y:S04]  /*54440*/  STL.64 [R1+0x11f0], R36 ;  /* 0x0011f02401007387 */ /* 0x0001e80000100a00 */
[----:B------:R-:W-:Y:S04]  /*54450*/  STL.64 [R1+0x11f8], R38 ;  /* 0x0011f82601007387 */ /* 0x000fe80000100a00 */
[----:B0-----:R-:W4:Y:S04]  /*54460*/  LDL.LU.64 R36, [R1+0x3b88] ;  /* 0x003b880001247983 */ /* 0x001f280000300a00 */
[----:B------:R-:W2:Y:S04]  /*54470*/  LDL.LU.64 R56, [R1+0x3b80] ;  /* 0x003b800001387983 */ /* 0x000ea80000300a00 */
[----:B------:R-:W-:Y:S04]  /*54480*/  STL.64 [R1+0x3aa0], R6 ;  /* 0x003aa00601007387 */ /* 0x000fe80000100a00 */
[----:B------:R0:W-:Y:S04]  /*54490*/  STL.64 [R1+0x3a98], R4 ;  /* 0x003a980401007387 */ /* 0x0001e80000100a00 */
[----:B0-----:R-:W3:Y:S04]  /*544a0*/  LDL.LU.64 R4, [R1+0x11c0] ;  /* 0x0011c00001047983 */ /* 0x001ee80000300a00 */
[----:B------:R-:W3:Y:S01]  /*544b0*/  LDL.LU.64 R6, [R1+0x11c8] ;  /* 0x0011c80001067983 */ /* 0x000ee20000300a00 */
[----:B--2---:R-:W-:-:S15]  /*544c0*/  HMMA.16816.F32.BF16 R52, R40, R56, R52 ;  /* 0x000000382834723c */ /* 0x004fde0000041834 */
[----:B------:R-:W-:-:S04]  /*544d0*/  NOP ;  /* 0x0000000000007918 */ /* 0x000fc80000000000 */
[----:B------:R-:W-:Y:S04]  /*544e0*/  STL.64 [R1+0x11e0], R52 ;  /* 0x0011e03401007387 */ /* 0x000fe80000100a00 */
[----:B------:R0:W-:Y:S04]  /*544f0*/  STL.64 [R1+0x11e8], R54 ;  /* 0x0011e83601007387 */ /* 0x0001e80000100a00 */
[----:B0-----:R-:W2:Y:S04]  /*54500*/  LDL.LU.64 R54, [R1+0x3b78] ;  /* 0x003b780001367983 */ /* 0x001ea80000300a00 */
[----:B------:R-:W3:Y:S02]  /*54510*/  LDL.LU.64 R52, [R1+0x3b70] ;  /* 0x003b700001347983 */ /* 0x000ee40000300a00 */
[----:B---3--:R-:W-:-:S15]  /*54520*/  HMMA.16816.F32.BF16 R48, R40, R52, R48 ;  /* 0x000000342830723c */ /* 0x008fde0000041830 */
[----:B------:R-:W-:-:S04]  /*54530*/  NOP ;  /* 0x0000000000007918 */ /* 0x000fc80000000000 */
[----:B------:R0:W-:Y:S04]  /*54540*/  STL.64 [R1+0x11d0], R48 ;  /* 0x0011d03001007387 */ /* 0x0001e80000100a00 */
[----:B------:R-:W-:Y:S04]  /*54550*/  STL.64 [R1+0x11d8], R50 ;  /* 0x0011d83201007387 */ /* 0x000fe80000100a00 */
[----:B0-----:R-:W3:Y:S01]  /*54560*/  LDL.LU.64 R48, [R1+0x3b68] ;  /* 0x003b680001307983 */ /* 0x001ee20000300a00 */
[C---:B----4-:R-:W-:Y:S03]  /*54570*/  HMMA.16816.F32.BF16 R32, R40.reuse, R36, R32 ;  /* 0x000000242820723c */ /* 0x050fe60000041820 */
[----:B--2---:R-:W-:Y:S04]  /*54580*/  STL.64 [R1+0x39b8], R54 ;  /* 0x0039b83601007387 */ /* 0x004fe80000100a00 */
[----:B------:R0:W-:Y:S04]  /*54590*/  STL.64 [R1+0x39b0], R52 ;  /* 0x0039b03401007387 */ /* 0x0001e80000100a00 */
[----:B0-----:R-:W2:Y:S04]  /*545a0*/  LDL.LU.64 R52, [R1+0x1190] ;  /* 0x0011900001347983 */ /* 0x001ea80000300a00 */
[----:B------:R-:W2:Y:S01]  /*545b0*/  LDL.LU.64 R54, [R1+0x1198] ;  /* 0x0011980001367983 */ /* 0x000ea20000300a00 */
[----:B---3--:R-:W-:-:S15]  /*545c0*/  HMMA.16816.F32.BF16 R4, R40, R48, R4 ;  /* 0x000000302804723c */ /* 0x008fde0000041804 */
[----:B------:R-:W-:-:S04]  /*545d0*/  NOP ;  /* 0x0000000000007918 */ /* 0x000fc80000000000 */
[----:B------:R0:W-:Y:S04]  /*545e0*/  STL.64 [R1+0x11c0], R4 ;  /* 0x0011c00401007387 */ /* 0x0001e80000100a00 */
[----:B------:R1:W-:Y:S04]  /*545f0*/  STL.64 [R1+0x11c8], R6 ;  /* 0x0011c80601007387 */ /* 0x0003e80000100a00 */
[----:B0-----:R-:W3:Y:S04]  /*54600*/  LDL.LU.64 R4, [R1+0x1180] ;  /* 0x0011800001047983 */ /* 0x001ee80000300a00 */
[----:B-1----:R-:W3:Y:S04]  /*54610*/  LDL.LU.64 R6, [R1+0x1188] ;  /* 0x0011880001067983 */ /* 0x002ee80000300a00 */
[----:B------:R-:W-:Y:S04]  /*54620*/  STL.64 [R1+0x11b0], R32 ;  /* 0x0011b02001007387 */ /* 0x000fe80000100a00 */
[----:B------:R0:W-:Y:S04]  /*54630*/  STL.64 [R1+0x11b8], R34 ;  /* 0x0011b82201007387 */ /* 0x0001e80000100a00 */
[----:B0-----:R-:W4:Y:S04]  /*54640*/  LDL.LU.64 R34, [R1+0x3b60] ;  /* 0x003b600001227983 */ /* 0x001f280000300a00 */
[----:B------:R-:W2:Y:S02]  /*54650*/  LDL.LU.64 R32, [R1+0x3b58] ;  /* 0x003b580001207983 */ /* 0x000ea40000300a00 */
[----:B--2---:R-:W-:-:S15]  /*54660*/  HMMA.16816.F32.BF16 R28, R40, R32, R28 ;  /* 0x00000020281c723c */ /* 0x004fde000004181c */
[----:B------:R-:W-:-:S04]  /*54670*/  NOP ;  /* 0x0000000000007918 */ /* 0x000fc80000000000 */
[----:B------:R0:W-:Y:S04]  /*54680*/  STL.64 [R1+0x11a0], R28 ;  /* 0x0011a01c01007387 */ /* 0x0001e80000100a00 */
[----:B------:R-:W-:Y:S04]  /*54690*/  STL.64 [R1+0x11a8], R30 ;  /* 0x0011a81e01007387 */ /* 0x000fe80000100a00 */
[----:B0-----:R-:W2:Y:S01]  /*546a0*/  LDL.LU.64 R28, [R1+0x3b50] ;  /* 0x003b5000011c7983 */ /* 0x001ea20000300a00 */
[----:B---3--:R-:W-:Y:S03]  /*546b0*/  HMMA.16816.F32.BF16 R4, R40, R24, R4 ;  /* 0x000000182804723c */ /* 0x008fe60000041804 */
[----:B----4-:R-:W-:Y:S04]  /*546c0*/  STL.64 [R1+0x39c8], R34 ;  /* 0x0039c82201007387 */ /* 0x010fe80000100a00 */
[----:B------:R0:W-:Y:S04]  /*546d0*/  STL.64 [R1+0x39c0], R32 ;  /* 0x0039c02001007387 */ /* 0x0001e80000100a00 */
[----:B0-----:R-:W3:Y:S04]  /*546e0*/  LDL.LU.64 R32, [R1+0x1170] ;  /* 0x0011700001207983 */ /* 0x001ee80000300a00 */
[----:B------:R-:W3:Y:S04]  /*546f0*/  LDL.LU.64 R34, [R1+0x1178] ;  /* 0x0011780001227983 */ /* 0x000ee80000300a00 */
[----:B------:R-:W-:-:S02]  /*54700*/  IMAD.MOV.U32 R14, RZ, RZ, R4 ;  /* 0x000000ffff0e7224 */ /* 0x000fc400078e0004 */
[----:B------:R-:W-:Y:S02]  /*54710*/  IMAD.MOV.U32 R15, RZ, RZ, R5 ;  /* 0x000000ffff0f7224 */ /* 0x000fe400078e0005 */
[----:B------:R-:W-:Y:S02]  /*54720*/  IMAD.MOV.U32 R18, RZ, RZ, R6 ;  /* 0x000000ffff127224 */ /* 0x000fe400078e0006 */
[----:B------:R-:W-:Y:S01]  /*54730*/  IMAD.MOV.U32 R19, RZ, RZ, R7 ;  /* 0x000000ffff137224 */ /* 0x000fe200078e0007 */
[----:B--2---:R-:W-:Y:S01]  /*54740*/  HMMA.16816.F32.BF16 R52, R40, R28, R52 ;  /* 0x0000001c2834723c */ /* 0x004fe20000041834 */
[----:B------:R3:W-:-:S15]  /*54750*/  STL.64 [R1+0x3b18], R28 ;  /* 0x003b181c01007387 */ /* 0x0007de0000100a00 */
[----:B------:R-:W-:-:S03]  /*54760*/  NOP ;  /* 0x0000000000007918 */ /* 0x000fc60000000000 */
[----:B------:R-:W-:Y:S02]  /*54770*/  IMAD.MOV.U32 R27, RZ, RZ, R55 ;  /* 0x000000ffff1b7224 */ /* 0x000fe400078e0037 */
[----:B------:R-:W-:Y:S02]  /*54780*/  IMAD.MOV.U32 R26, RZ, RZ, R54 ;  /* 0x000000ffff1a7224 */ /* 0x000fe400078e0036 */
[----:B------:R-:W-:Y:S02]  /*54790*/  IMAD.MOV.U32 R23, RZ, RZ, R53 ;  /* 0x000000ffff177224 */ /* 0x000fe400078e0035 */
[----:B------:R-:W-:Y:S01]  /*547a0*/  IMAD.MOV.U32 R22, RZ, RZ, R52 ;  /* 0x000000ffff167224 */ /* 0x000fe200078e0034 */
[----:B------:R-:W-:Y:S04]  /*547b0*/  STL [R1+0x382c], R27 ;  /* 0x00382c1b01007387 */ /* 0x000fe80000100800 */
[----:B------:R-:W-:Y:S04]  /*547c0*/  STL [R1+0x3828], R26 ;  /* 0x0038281a01007387 */ /* 0x000fe80000100800 */
[----:B------:R-:W-:Y:S04]  /*547d0*/  STL [R1+0x3818], R23 ;  /* 0x0038181701007387 */ /* 0x000fe80000100800 */
[----:B------:R0:W-:Y:S04]  /*547e0*/  STL [R1+0x3378], R22 ;  /* 0x0033781601007387 */ /* 0x0001e80000100800 */
[----:B------:R-:W2:Y:S04]  /*547f0*/  LDL.LU.64 R4, [R1+0x1160] ;  /* 0x0011600001047983 */ /* 0x000ea80000300a00 */
[----:B------:R-:W2:Y:S01]  /*54800*/  LDL.LU.64 R6, [R1+0x1168] ;  /* 0x0011680001067983 */ /* 0x000ea20000300a00 */
[----:B---3--:R-:W-:Y:S03]  /*54810*/  HMMA.16816.F32.BF16 R28, R40, R20, R32 ;  /* 0x00000014281c723c */ /* 0x008fe60000041820 */
[----:B------:R-:W-:Y:S04]  /*54820*/  STL.64 [R1+0x3b20], R24 ;  /* 0x003b201801007387 */ /* 0x000fe80000100a00 */
[----:B------:R-:W-:Y:S04]  /*54830*/  STL [R1+0x33c8], R19 ;  /* 0x0033c81301007387 */ /* 0x000fe80000100800 */
[----:B------:R-:W-:Y:S04]  /*54840*/  STL [R1+0x33c4], R18 ;  /* 0x0033c41201007387 */ /* 0x000fe80000100800 */
[----:B------:R-:W-:Y:S04]  /*54850*/  STL [R1+0x33c0], R15 ;  /* 0x0033c00f01007387 */ /* 0x000fe80000100800 */
[----:B------:R-:W-:Y:S01]  /*54860*/  STL [R1+0x33bc], R14 ;  /* 0x0033bc0e01007387 */ /* 0x000fe20000100800 */
[----:B------:R-:W-:-:S02]  /*54870*/  IMAD.MOV.U32 R38, RZ, RZ, R30 ;  /* 0x000000ffff267224 */ /* 0x000fc400078e001e */
[----:B------:R-:W-:Y:S02]  /*54880*/  IMAD.MOV.U32 R39, RZ, RZ, R31 ;  /* 0x000000ffff277224 */ /* 0x000fe400078e001f */
[----:B0-----:R-:W-:-:S03]  /*54890*/  IMAD.MOV.U32 R22, RZ, RZ, R29 ;  /* 0x000000ffff167224 */ /* 0x001fc600078e001d */
[----:B------:R-:W-:Y:S04]  /*548a0*/  STL.64 [R1+0x39d8], R38 ;  /* 0x0039d82601007387 */ /* 0x000fe80000100a00 */
[----:B------:R-:W-:Y:S04]  /*548b0*/  STL.64 [R1+0x39d0], R36 ;  /* 0x0039d02401007387 */ /* 0x000fe80000100a00 */
[----:B------:R-:W-:Y:S04]  /*548c0*/  STL [R1+0x381c], R22 ;  /* 0x00381c1601007387 */ /* 0x000fe80000100800 */
[----:B------:R0:W-:Y:S01]  /*548d0*/  STL.64 [R1+0x39e0], R20 ;  /* 0x0039e01401007387 */ /* 0x0001e20000100a00 */
[----:B--2---:R-:W-:-:S15]  /*548e0*/  HMMA.16816.F32.BF16 R4, R40, R16, R4 ;  /* 0x000000102804723c */ /* 0x004fde0000041804 */
[----:B------:R-:W-:-:S04]  /*548f0*/  NOP ;  /* 0x0000000000007918 */ /* 0x000fc80000000000 */
[----:B------:R1:W-:Y:S04]  /*54900*/  STL [R1+0x1160], R4 ;  /* 0x0011600401007387 */ /* 0x0003e80000100800 */
[----:B0-----:R-:W2:Y:S04]  /*54910*/  LDL.LU.64 R20, [R1+0x1150] ;  /* 0x0011500001147983 */ /* 0x001ea80000300a00 */
[----:B------:R-:W2:Y:S01]  /*54920*/  LDL.LU.64 R22, [R1+0x1158] ;  /* 0x0011580001167983 */ /* 0x000ea20000300a00 */
[----:B------:R-:W-:Y:S02]  /*54930*/  IMAD.MOV.U32 R18, RZ, RZ, R6 ;  /* 0x000000ffff127224 */ /* 0x000fe400078e0006 */
[----:B------:R-:W-:-:S02]  /*54940*/  IMAD.MOV.U32 R19, RZ, RZ, R5 ;  /* 0x000000ffff137224 */ /* 0x000fc400078e0005 */
[----:B------:R-:W-:Y:S02]  /*54950*/  IMAD.MOV.U32 R51, RZ, RZ, R28 ;  /* 0x000000ffff337224 */ /* 0x000fe400078e001c */
[----:B------:R-:W-:Y:S01]  /*54960*/  IMAD.MOV.U32 R15, RZ, RZ, R7 ;  /* 0x000000ffff0f7224 */ /* 0x000fe200078e0007 */
[----:B------:R-:W3:Y:S04]  /*54970*/  LDL R5, [R1+0x304] ;  /* 0x0003040001057983 */ /* 0x000ee80000100800 */
[----:B-1----:R-:W3:Y:S04]  /*54980*/  LDL R4, [R1+0x300] ;  /* 0x0003000001047983 */ /* 0x002ee80000100800 */
[----:B------:R-:W4:Y:S04]  /*54990*/  LDL R28, [R1+0x340] ;  /* 0x00034000011c7983 */ /* 0x000f280000100800 */
[----:B------:R-:W4:Y:S04]  /*549a0*/  LDL R29, [R1+0x344] ;  /* 0x00034400011d7983 */ /* 0x000f280000100800 */
[----:B------:R-:W3:Y:S04]  /*549b0*/  LDL R52, [R1+0x310] ;  /* 0x0003100001347983 */ /* 0x000ee80000100800 */
[----:B------:R-:W3:Y:S04]  /*549c0*/  LDL R53, [R1+0x314] ;  /* 0x0003140001357983 */ /* 0x000ee80000100800 */
[----:B------:R-:W3:Y:S04]  /*549d0*/  LDL R32, [R1+0x330] ;  /* 0x0003300001207983 */ /* 0x000ee80000100800 */
[----:B------:R-:W3:Y:S04]  /*549e0*/  LDL R33, [R1+0x334] ;  /* 0x0003340001217983 */ /* 0x000ee80000100800 */
[----:B------:R-:W3:Y:S04]  /*549f0*/  LDL R36, [R1+0x320] ;  /* 0x0003200001247983 */ /* 0x000ee80000100800 */
[----:B------:R-:W3:Y:S04]  /*54a00*/  LDL R37, [R1+0x324] ;  /* 0x0003240001257983 */ /* 0x000ee80000100800 */
[----:B------:R-:W-:Y:S04]  /*54a10*/  STL [R1+0x380c], R18 ;  /* 0x00380c1201007387 */ /* 0x000fe80000100800 */
[----:B------:R-:W-:Y:S04]  /*54a20*/  STL [R1+0x3808], R19 ;  /* 0x0038081301007387 */ /* 0x000fe80000100800 */
[----:B------:R0:W-:Y:S04]  /*54a30*/  STL.64 [R1+0x39e8], R16 ;  /* 0x0039e81001007387 */ /* 0x0001e80000100a00 */
[----:B------:R-:W-:Y:S04]  /*54a40*/  STL [R1+0x37e8], R15 ;  /* 0x0037e80f01007387 */ /* 0x000fe80000100800 */
[----:B0-----:R-:W3:Y:S04]  /*54a50*/  LDL.LU.64 R16, [R1+0xb50] ;  /* 0x000b500001107983 */ /* 0x001ee80000300a00 */
[----:B------:R-:W3:Y:S01]  /*54a60*/  LDL.LU.64 R18, [R1+0xb58] ;  /* 0x000b580001127983 */ /* 0x000ee20000300a00 */
[----:B--2---:R-:W-:-:S15]  /*54a70*/  HMMA.16816.F32.BF16 R20, R40, R12, R20 ;  /* 0x0000000c2814723c */ /* 0x004fde0000041814 */
[----:B------:R-:W-:-:S04]  /*54a80*/  NOP ;  /* 0x0000000000007918 */ /* 0x000fc80000000000 */
[----:B------:R-:W-:Y:S02]  /*54a90*/  IMAD.MOV.U32 R50, RZ, RZ, R23 ;  /* 0x000000ffff327224 */ /* 0x000fe400078e0017 */
[----:B------:R-:W-:Y:S02]  /*54aa0*/  IMAD.MOV.U32 R14, RZ, RZ, R20 ;  /* 0x000000ffff0e7224 */ /* 0x000fe400078e0014 */
[----:B------:R-:W-:Y:S02]  /*54ab0*/  IMAD.MOV.U32 R58, RZ, RZ, R21 ;  /* 0x000000ffff3a7224 */ /* 0x000fe400078e0015 */
[----:B------:R-:W-:Y:S01]  /*54ac0*/  IMAD.MOV.U32 R59, RZ, RZ, R22 ;  /* 0x000000ffff3b7224 */ /* 0x000fe200078e0016 */
[----:B------:R-:W2:Y:S04]  /*54ad0*/  LDL.LU.64 R20, [R1+0xb20] ;  /* 0x000b200001147983 */ /* 0x000ea80000300a00 */
[----:B------:R-:W2:Y:S04]  /*54ae0*/  LDL.LU.64 R22, [R1+0xb28] ;  /* 0x000b280001167983 */ /* 0x000ea80000300a00 */
[----:B------:R-:W-:Y:S04]  /*54af0*/  STL.64 [R1+0x3a08], R50 ;  /* 0x003a083201007387 */ /* 0x000fe80000100a00 */
[----:B------:R0:W-:Y:S04]  /*54b00*/  STL.64 [R1+0x3a00], R48 ;  /* 0x003a003001007387 */ /* 0x0001e80000100a00 */
[----:B0-----:R-:W2:Y:S04]  /*54b10*/  LDL.LU.64 R48, [R1+0xb30] ;  /* 0x000b300001307983 */ /* 0x001ea80000300a00 */
[----:B------:R-:W2:Y:S04]  /*54b20*/  LDL.LU.64 R50, [R1+0xb38] ;  /* 0x000b380001327983 */ /* 0x000ea80000300a00 */
[----:B------:R-:W-:Y:S04]  /*54b30*/  STL.64 [R1+0x39f8], R58 ;  /* 0x0039f83a01007387 */ /* 0x000fe80000100a00 */
[----:B------:R0:W-:Y:S04]  /*54b40*/  STL.64 [R1+0x39f0], R56 ;  /* 0x0039f03801007387 */ /* 0x0001e80000100a00 */
[----:B0-----:R-:W4:Y:S04]  /*54b50*/  LDL.LU.64 R56, [R1+0xb40] ;  /* 0x000b400001387983 */ /* 0x001f280000300a00 */
[----:B------:R-:W4:Y:S04]  /*54b60*/  LDL.LU.64 R58, [R1+0xb48] ;  /* 0x000b4800013a7983 */ /* 0x000f280000300a00 */
[----:B------:R-:W-:Y:S04]  /*54b70*/  STL [R1+0x37ec], R14 ;  /* 0x0037ec0e01007387 */ /* 0x000fe80000100800 */
[----:B------:R3:W-:Y:S04]  /*54b80*/  STL.64 [R1+0x39a8], R12 ;  /* 0x0039a80c01007387 */ /* 0x0007e80000100a00 */
[----:B------:R-:W2:Y:S04]  /*54b90*/  LDL.LU.64 R24, [R1+0xb10] ;  /* 0x000b100001187983 */ /* 0x000ea80000300a00 */
[----:B------:R-:W2:Y:S01]  /*54ba0*/  LDL.LU.64 R26, [R1+0xb18] ;  /* 0x000b1800011a7983 */ /* 0x000ea20000300a00 */
[----:B---3--:R-:W-:-:S15]  /*54bb0*/  HMMA.16816.F32.BF16 R12, R40, R8, R16 ;  /* 0x00000008280c723c */ /* 0x008fde0000041810 */
[----:B------:R-:W-:-:S04]  /*54bc0*/  NOP ;  /* 0x0000000000007918 */ /* 0x000fc80000000000 */
[----:B------:R0:W-:Y:S04]  /*54bd0*/  STL.64 [R1+0xb50], R12 ;  /* 0x000b500c01007387 */ /* 0x0001e80000100a00 */
[----:B------:R-:W-:Y:S04]  /*54be0*/  STL.64 [R1+0xb58], R14 ;  /* 0x000b580e01007387 */ /* 0x000fe80000100a00 */
[----:B------:R-:W3:Y:S04]  /*54bf0*/  LDL.LU.64 R16, [R1+0xb00] ;  /* 0x000b000001107983 */ /* 0x000ee80000300a00 */
[----:B------:R-:W3:Y:S04]  /*54c00*/  LDL.LU.64 R18, [R1+0xb08] ;  /* 0x000b080001127983 */ /* 0x000ee80000300a00 */
[----:B------:R4:W-:Y:S04]  /*54c10*/  STL.64 [R1+0x3b40], R8 ;  /* 0x003b400801007387 */ /* 0x0009e80000100a00 */
[----:B0-----:R-:W3:Y:S01]  /*54c20*/  LDL R12, [R1+0x2d0] ;  /* 0x0002d000010c7983 */ /* 0x001ee20000100800 */
[----:B----4-:R-:W-:-:S15]  /*54c30*/  HMMA.16816.F32.BF16 R8, R44, R28, R56 ;  /* 0x0000001c2c08723c */ /* 0x010fde0000041838 */
[----:B------:R-:W-:-:S04]  /*54c40*/  NOP ;  /* 0x0000000000007918 */ /* 0x000fc80000000000 */
[----:B------:R-:W-:Y:S04]  /*54c50*/  STL.64 [R1+0xb40], R8 ;  /* 0x000b400801007387 */ /* 0x000fe80000100a00 */
[----:B------:R2:W-:Y:S04]  /*54c60*/  STL.64 [R1+0xb48], R10 ;  /* 0x000b480a01007387 */ /* 0x0005e80000100a00 */
[----:B------:R-:W3:Y:S01]  /*54c70*/  LDL R13, [R1+0x2d4] ;  /* 0x0002d400010d7983 */ /* 0x000ee20000100800 */
[C---:B--2---:R-:W-:Y:S03]  /*54c80*/  HMMA.16816.F32.BF16 R8, R44.reuse, R32, R48 ;  /* 0x000000202c08723c */ /* 0x044fe60000041830 */
[----:B---3--:R-:W-:Y:S04]  /*54c90*/  STL.64 [R1+0x3b48], R12 ;  /* 0x003b480c01007387 */ /* 0x008fe80000100a00 */
[----:B------:R-:W2:Y:S04]  /*54ca0*/  LDL R28, [R1+0x2c0] ;  /* 0x0002c000011c7983 */ /* 0x000ea80000100800 */
[----:B------:R-:W2:Y:S04]  /*54cb0*/  LDL R29, [R1+0x2c4] ;  /* 0x0002c400011d7983 */ /* 0x000ea80000100800 */
[----:B------:R-:W3:Y:S04]  /*54cc0*/  LDL R32, [R1+0x2f0] ;  /* 0x0002f00001207983 */ /* 0x000ee80000100800 */
[----:B------:R-:W-:Y:S04]  /*54cd0*/  STL.64 [R1+0xb30], R8 ;  /* 0x000b300801007387 */ /* 0x000fe80000100a00 */
[----:B------:R0:W-:Y:S04]  /*54ce0*/  STL.64 [R1+0xb38], R10 ;  /* 0x000b380a01007387 */ /* 0x0001e80000100a00 */
[----:B------:R-:W3:Y:S01]  /*54cf0*/  LDL R33, [R1+0x2f4] ;  /* 0x0002f40001217983 */ /* 0x000ee20000100800 */
[----:B0-----:R-:W-:Y:S03]  /*54d00*/  HMMA.16816.F32.BF16 R8, R44, R36, R20 ;  /* 0x000000242c08723c */ /* 0x001fe60000041814 */
[----:B------:R-:W4:-:S15]  /*54d10*/  LDL R20, [R1+0x2b0] ;  /* 0x0002b00001147983 */ /* 0x000f1e0000100800 */
[----:B------:R-:W-:Y:S01]  /*54d20*/  NOP ;  /* 0x0000000000007918 */ /* 0x000fe20000000000 */
[----:B------:R-:W-:Y:S04]  /*54d30*/  STL.64 [R1+0xb20], R8 ;  /* 0x000b200801007387 */ /* 0x000fe80000100a00 */
[----:B------:R0:W-:Y:S04]  /*54d40*/  STL.64 [R1+0xb28], R10 ;  /* 0x000b280a01007387 */ /* 0x0001e80000100a00 */
[----:B------:R-:W2:Y:S01]  /*54d50*/  LDL.64 R48, [R1+0x270] ;  /* 0x0002700001307983 */ /* 0x000ea20000100a00 */
[C---:B------:R-:W-:Y:S03]  /*54d60*/  HMMA.16816.F32.BF16 R4, R44.reuse, R4, R16 ;  /* 0x000000042c04723c */ /* 0x040fe60000041810 */
[----:B------:R-:W4:Y:S05]  /*54d70*/  LDL R21, [R1+0x2b4] ;  /* 0x0002b40001157983 */ /* 0x000f2a0000100800 */
[----:B0-----:R-:W-:Y:S01]  /*54d80*/  HMMA.16816.F32.BF16 R8, R44, R52, R24 ;  /* 0x000000342c08723c */ /* 0x001fe20000041818 */
[----:B--2---:R-:W-:Y:S04]  /*54d90*/  STL.64 [R1+0x3b28], R48 ;  /* 0x003b283001007387 */ /* 0x004fe80000100a00 */
[----:B------:R-:W3:-:S14]  /*54da0*/  LDL.LU.64 R12, [R1+0xaf0] ;  /* 0x000af000010c7983 */ /* 0x000edc0000300a00 */
[----:B------:R0:W-:Y:S04]  /*54db0*/  STL.64 [R1+0xb10], R8 ;  /* 0x000b100801007387 */ /* 0x0001e80000100a00 */
[----:B------:R1:W-:Y:S04]  /*54dc0*/  STL.64 [R1+0xb18], R10 ;  /* 0x000b180a01007387 */ /* 0x0003e80000100a00 */
[----:B------:R-:W3:Y:S04]  /*54dd0*/  LDL.LU.64 R14, [R1+0xaf8] ;  /* 0x000af800010e7983 */ /* 0x000ee80000300a00 */
[----:B------:R-:W-:Y:S04]  /*54de0*/  STL.64 [R1+0xb00], R4 ;  /* 0x000b000401007387 */ /* 0x000fe80000100a00 */
[----:B------:R-:W-:Y:S04]  /*54df0*/  STL.64 [R1+0xb08], R6 ;  /* 0x000b080601007387 */ /* 0x000fe80000100a00 */
[----:B------:R-:W2:Y:S04]  /*54e00*/  LDL R36, [R1+0x250] ;  /* 0x0002500001247983 */ /* 0x000ea80000100800 */
[----:B------:R-:W2:Y:S04]  /*54e10*/  LDL R37, [R1+0x254] ;  /* 0x0002540001257983 */ /* 0x000ea80000100800 */
[----:B--2---:R2:W-:Y:S04]  /*54e20*/  STL.64 [R1+0x3b30], R36 ;  /* 0x003b302401007387 */ /* 0x0045e80000100a00 */
[----:B------:R-:W2:Y:S04]  /*54e30*/  LDL R24, [R1+0x290] ;  /* 0x0002900001187983 */ /* 0x000ea80000100800 */
[----:B------:R-:W2:Y:S04]  /*54e40*/  LDL R25, [R1+0x294] ;  /* 0x0002940001197983 */ /* 0x000ea80000100800 */
[----:B0-----:R-:W4:Y:S04]  /*54e50*/  LDL.LU.64 R8, [R1+0xae0] ;  /* 0x000ae00001087983 */ /* 0x001f280000300a00 */
[----:B-1----:R-:W4:Y:S04]  /*54e60*/  LDL.LU.64 R10, [R1+0xae8] ;  /* 0x000ae800010a7983 */ /* 0x002f280000300a00 */
[----:B------:R-:W4:Y:S04]  /*54e70*/  LDL.LU.64 R48, [R1+0xad0] ;  /* 0x000ad00001307983 */ /* 0x000f280000300a00 */
[----:B------:R-:W4:Y:S04]  /*54e80*/  LDL.LU.64 R50, [R1+0xad8] ;  /* 0x000ad80001327983 */ /* 0x000f280000300a00 */
[----:B------:R-:W4:Y:S04]  /*54e90*/  LDL.LU.64 R40, [R1+0xac0] ;  /* 0x000ac00001287983 */ /* 0x000f280000300a00 */
[----:B------:R-:W4:Y:S01]  /*54ea0*/  LDL.LU.64 R42, [R1+0xac8] ;  /* 0x000ac800012a7983 */ /* 0x000f220000300a00 */
[C---:B---3--:R-:W-:Y:S03]  /*54eb0*/  HMMA.16816.F32.BF16 R32, R44.reuse, R32, R12 ;  /* 0x000000202c20723c */ /* 0x048fe6000004180c */
[----:B--2---:R0:W-:Y:S04]  /*54ec0*/  STL.64 [R1+0x3b38], R24 ;  /* 0x003b381801007387 */ /* 0x0041e80000100a00 */
[----:B------:R-:W2:Y:S04]  /*54ed0*/  LDL R36, [R1+0x2a0] ;  /* 0x0002a00001247983 */ /* 0x000ea80000100800 */
[----:B------:R-:W2:Y:S04]  /*54ee0*/  LDL R37, [R1+0x2a4] ;  /* 0x0002a40001257983 */ /* 0x000ea80000100800 */
[----:B------:R-:W3:Y:S04]  /*54ef0*/  LDL.64 R4, [R1+0x240] ;  /* 0x0002400001047983 */ /* 0x000ee80000100a00 */
[----:B------:R-:W2:Y:S04]  /*54f00*/  LDL R52, [R1+0x220] ;  /* 0x0002200001347983 */ /* 0x000ea80000100800 */
[----:B------:R-:W2:Y:S04]  /*54f10*/  LDL R53, [R1+0x224] ;  /* 0x0002240001357983 */ /* 0x000ea80000100800 */
[----:B0-----:R-:W4:Y:S04]  /*54f20*/  LDL R24, [R1+0x2e0] ;  /* 0x0002e00001187983 */ /* 0x001f280000100800 */
[----:B------:R-:W4:Y:S04]  /*54f30*/  LDL R25, [R1+0x2e4] ;  /* 0x0002e40001197983 */ /* 0x000f280000100800 */
[----:B------:R-:W2:Y:S04]  /*54f40*/  LDL.LU.64 R16, [R1+0xab0] ;  /* 0x000ab00001107983 */ /* 0x000ea80000300a00 */
[----:B------:R-:W2:Y:S04]  /*54f50*/  LDL.LU.64 R18, [R1+0xab8] ;  /* 0x000ab80001127983 */ /* 0x000ea80000300a00 */
[----:B------:R-:W2:Y:S04]  /*54f60*/  LDL R56, [R1+0x260] ;  /* 0x0002600001387983 */ /* 0x000ea80000100800 */
[----:B------:R-:W2:Y:S04]  /*54f70*/  LDL R57, [R1+0x264] ;  /* 0x0002640001397983 */ /* 0x000ea80000100800 */
[----:B------:R-:W2:Y:S04]  /*54f80*/  LDL.LU.64 R12, [R1+0x3b48] ;  /* 0x003b4800010c7983 */ /* 0x000ea80000300a00 */
[----:B------:R0:W-:Y:S04]  /*54f90*/  STL.64 [R1+0xaf0], R32 ;  /* 0x000af02001007387 */ /* 0x0001e80000100a00 */
[----:B------:R-:W-:Y:S04]  /*54fa0*/  STL.64 [R1+0xaf8], R34 ;  /* 0x000af82201007387 */ /* 0x000fe80000100a00 */
[----:B0-----:R-:W3:Y:S04]  /*54fb0*/  LDL R32, [R1+0x230] ;  /* 0x0002300001207983 */ /* 0x001ee80000100800 */
[----:B------:R-:W3:Y:S01]  /*54fc0*/  LDL R33, [R1+0x234] ;  /* 0x0002340001217983 */ /* 0x000ee20000100800 */
[----:B----4-:R-:W-:Y:S03]  /*54fd0*/  HMMA.16816.F32.BF16 R24, R44, R24, R8 ;  /* 0x000000182c18723c */ /* 0x010fe60000041808 */
[----:B------:R-:W4:-:S15]  /*54fe0*/  LDL.LU.64 R8, [R1+0x3b40] ;  /* 0x003b400001087983 */ /* 0x000f1e0000300a00 */
[----:B------:R-:W-:Y:S01]  /*54ff0*/  NOP ;  /* 0x0000000000007918 */ /* 0x000fe20000000000 */
[----:B------:R-:W-:Y:S04]  /*55000*/  STL.64 [R1+0xae0], R24 ;  /* 0x000ae01801007387 */ /* 0x000fe80000100a00 */
[----:B------:R2:W-:Y:S02]  /*55010*/  STL.64 [R1+0xae8], R26 ;  /* 0x000ae81a01007387 */ /* 0x0005e40000100a00 */
[----:B--2---:R-:W-:Y:S02]  /*55020*/  HMMA.16816.F32.BF16 R24, R44, R12, R48 ;  /* 0x0000000c2c18723c */ /* 0x004fe40000041830 */
[----:B------:R-:W2:Y:S04]  /*55030*/  LDL.LU.64 R12, [R1+0xa70] ;  /* 0x000a7000010c7983 */ /* 0x000ea80000300a00 */
[----:B------:R-:W2:-:S13]  /*55040*/  LDL.LU.64 R14, [R1+0xa78] ;  /* 0x000a7800010e7983 */ /* 0x000e9a0000300a00 */
[----:B------:R0:W-:Y:S04]  /*55050*/  STL.64 [R1+0xad0], R24 ;  /* 0x000ad01801007387 */ /* 0x0001e80000100a00 */
[----:B------:R1:W-:Y:S04]  /*55060*/  STL.64 [R1+0xad8], R26 ;  /* 0x000ad81a01007387 */ /* 0x0003e80000100a00 */
[----:B0-----:R-:W2:Y:S04]  /*55070*/  LDL.LU.64 R24, [R1+0xaa0] ;  /* 0x000aa00001187983 */ /* 0x001ea80000300a00 */
[----:B-1----:R-:W2:Y:S01]  /*55080*/  LDL.LU.64 R26, [R1+0xaa8] ;  /* 0x000aa800011a7983 */ /* 0x002ea20000300a00 */
[C---:B------:R-:W-:Y:S08]  /*55090*/  HMMA.16816.F32.BF16 R28, R44.reuse, R28, R40 ;  /* 0x0000001c2c1c723c */ /* 0x040ff00000041828 */
[----:B------:R-:W-:Y:S11]  /*550a0*/  HMMA.16816.F32.BF16 R16, R44, R20, R16 ;  /* 0x000000142c10723c */ /* 0x000ff60000041810 */
[----:B------:R0:W-:Y:S04]  /*550b0*/  STL.64 [R1+0xac0], R28 ;  /* 0x000ac01c01007387 */ /* 0x0001e80000100a00 */
[----:B------:R1:W-:Y:S04]  /*550c0*/  STL.64 [R1+0xac8], R30 ;  /* 0x000ac81e01007387 */ /* 0x0003e80000100a00 */
[----:B------:R-:W3:Y:S04]  /*550d0*/  LDL.LU.64 R48, [R1+0xa90] ;  /* 0x000a900001307983 */ /* 0x000ee80000300a00 */
[----:B------:R-:W3:Y:S01]  /*550e0*/  LDL.LU.64 R50, [R1+0xa98] ;  /* 0x000a980001327983 */ /* 0x000ee20000300a00 */
[----:B------:R-:W-:-:S02]  /*550f0*/  IMAD.MOV.U32 R11, RZ, RZ, R18 ;  /* 0x000000ffff0b7224 */ /* 0x000fc400078e0012 */
[----:B------:R-:W-:Y:S01]  /*55100*/  IMAD.MOV.U32 R10, RZ, RZ, R17 ;  /* 0x000000ffff0a7224 */ /* 0x000fe200078e0011 */
[----:B0-----:R-:W3:Y:S04]  /*55110*/  LDL.LU.64 R28, [R1+0xa80] ;  /* 0x000a8000011c7983 */ /* 0x001ee80000300a00 */
[----:B-1----:R-:W3:Y:S04]  /*55120*/  LDL.LU.64 R30, [R1+0xa88] ;  /* 0x000a8800011e7983 */ /* 0x002ee80000300a00 */
[----:B------:R0:W-:Y:S04]  /*55130*/  STL [R1+0xab0], R16 ;  /* 0x000ab01001007387 */ /* 0x0001e80000100800 */
[----:B------:R1:W-:Y:S04]  /*55140*/  STL [R1+0xabc], R19 ;  /* 0x000abc1301007387 */ /* 0x0003e80000100800 */
[----:B------:R-:W3:Y:S04]  /*55150*/  LDL.LU.64 R40, [R1+0xa60] ;  /* 0x000a600001287983 */ /* 0x000ee80000300a00 */
[----:B------:R-:W3:Y:S04]  /*55160*/  LDL.LU.64 R42, [R1+0xa68] ;  /* 0x000a6800012a7983 */ /* 0x000ee80000300a00 */
[----:B------:R-:W3:Y:S04]  /*55170*/  LDL.LU.64 R20, [R1+0xa50] ;  /* 0x000a500001147983 */ /* 0x000ee80000300a00 */
[----:B------:R-:W3:Y:S04]  /*55180*/  LDL.LU.64 R22, [R1+0xa58] ;  /* 0x000a580001167983 */ /* 0x000ee80000300a00 */
[----:B0-----:R-:W3:Y:S04]  /*55190*/  LDL.LU.64 R16, [R1+0xa40] ;  /* 0x000a400001107983 */ /* 0x001ee80000300a00 */
[----:B-1----:R-:W3:Y:S04]  /*551a0*/  LDL.LU.64 R18, [R1+0xa48] ;  /* 0x000a480001127983 */ /* 0x002ee80000300a00 */
[----:B------:R-:W-:Y:S04]  /*551b0*/  STL [R1+0x32cc], R11 ;  /* 0x0032cc0b01007387 */ /* 0x000fe80000100800 */
[----:B------:R-:W-:Y:S04]  /*551c0*/  STL [R1+0x32c8], R10 ;  /* 0x0032c80a01007387 */ /* 0x000fe80000100800 */
[----:B----4-:R0:W-:Y:S04]  /*551d0*/  STL.64 [R1+0x3ae8], R8 ;  /* 0x003ae80801007387 */ /* 0x0101e80000100a00 */
[----:B0-----:R-:W4:Y:S04]  /*551e0*/  LDL R8, [R1+0x280] ;  /* 0x0002800001087983 */ /* 0x001f280000100800 */
[----:B------:R-:W4:Y:S01]  /*551f0*/  LDL R9, [R1+0x284] ;  /* 0x0002840001097983 */ /* 0x000f220000100800 */
[----:B--2---:R-:W-:Y:S03]  /*55200*/  HMMA.16816.F32.BF16 R36, R44, R36, R24 ;  /* 0x000000242c24723c */ /* 0x004fe60000041818 */
[----:B------:R-:W3:-:S15]  /*55210*/  LDL.LU.64 R24, [R1+0x3b38] ;  /* 0x003b380001187983 */ /* 0x000ede0000300a00 */
[----:B------:R-:W-:Y:S01]  /*55220*/  NOP ;  /* 0x0000000000007918 */ /* 0x000fe20000000000 */
[----:B------:R0:W-:Y:S04]  /*55230*/  STL.64 [R1+0xaa0], R36 ;  /* 0x000aa02401007387 */ /* 0x0001e80000100a00 */
[----:B------:R-:W-:Y:S04]  /*55240*/  STL.64 [R1+0xaa8], R38 ;  /* 0x000aa82601007387 */ /* 0x000fe80000100a00 */
[----:B0-----:R-:W2:Y:S01]  /*55250*/  LDL.LU.64 R36, [R1+0x3b30] ;  /* 0x003b300001247983 */ /* 0x001ea20000300a00 */
[C---:B---3--:R-:W-:Y:S03]  /*55260*/  HMMA.16816.F32.BF16 R24, R44.reuse, R24, R48 ;  /* 0x000000182c18723c */ /* 0x048fe60000041830 */
[----:B------:R-:W3:Y:S05]  /*55270*/  LDL.LU.64 R48, [R1+0x3b28] ;  /* 0x003b280001307983 */ /* 0x000eea0000300a00 */
[C---:B----4-:R-:W-:Y:S11]  /*55280*/  HMMA.16816.F32.BF16 R8, R44.reuse, R8, R28 ;  /* 0x000000082c08723c */ /* 0x050ff6000004181c */
[----:B------:R0:W-:Y:S04]  /*55290*/  STL.64 [R1+0xa90], R24 ;  /* 0x000a901801007387 */ /* 0x0001e80000100a00 */
[----:B------:R-:W-:Y:S04]  /*552a0*/  STL.64 [R1+0xa98], R26 ;  /* 0x000a981a01007387 */ /* 0x000fe80000100a00 */
[----:B0-----:R-:W4:Y:S04]  /*552b0*/  LDL.LU.64 R24, [R1+0x3b20] ;  /* 0x003b200001187983 */ /* 0x001f280000300a00 */
[----:B------:R-:W2:Y:S04]  /*552c0*/  LDL.LU.64 R28, [R1+0x3b18] ;  /* 0x003b1800011c7983 */ /* 0x000ea80000300a00 */
[----:B------:R-:W-:Y:S04]  /*552d0*/  STL.64 [R1+0xa80], R8 ;  /* 0x000a800801007387 */ /* 0x000fe80000100a00 */
[----:B------:R3:W-:Y:S02]  /*552e0*/  STL.64 [R1+0xa88], R10 ;  /* 0x000a880a01007387 */ /* 0x0007e40000100a00 */
[----:B---3--:R-:W-:-:S15]  /*552f0*/  HMMA.16816.F32.BF16 R8, R44, R48, R12 ;  /* 0x000000302c08723c */ /* 0x008fde000004180c */
[----:B------:R-:W-:-:S04]  /*55300*/  NOP ;  /* 0x0000000000007918 */ /* 0x000fc80000000000 */
[----:B------:R0:W-:Y:S04]  /*55310*/  STL.64 [R1+0xa70], R8 ;  /* 0x000a700801007387 */ /* 0x0001e80000100a00 */
[----:B------:R1:W-:Y:S04]  /*55320*/  STL.64 [R1+0xa78], R10 ;  /* 0x000a780a01007387 */ /* 0x0003e80000100a00 */
[----:B------:R-:W3:Y:S04]  /*55330*/  LDL.LU.64 R12, [R1+0xa30] ;  /* 0x000a3000010c7983 */ /* 0x000ee80000300a00 */
[----:B------:R-:W3:Y:S04]  /*55340*/  LDL.LU.64 R14, [R1+0xa38] ;  /* 0x000a3800010e7983 */ /* 0x000ee80000300a00 */
[----:B0-----:R-:W3:Y:S04]  /*55350*/  LDL.LU.64 R8, [R1+0xa20] ;  /* 0x000a200001087983 */ /* 0x001ee80000300a00 */
[----:B-1----:R-:W3:Y:S01]  /*55360*/  LDL.LU.64 R10, [R1+0xa28] ;  /* 0x000a2800010a7983 */ /* 0x002ee20000300a00 */
[----:B------:R-:W-:-:S02]  /*55370*/  IMAD.MOV.U32 R31, RZ, RZ, R48 ;  /* 0x000000ffff1f7224 */ /* 0x000fc400078e0030 */
[----:B------:R-:W-:Y:S01]  /*55380*/  IMAD.MOV.U32 R30, RZ, RZ, R49 ;  /* 0x000000ffff1e7224 */ /* 0x000fe200078e0031 */
[----:B------:R-:W3:Y:S04]  /*55390*/  LDL R48, [R1+0x210] ;  /* 0x0002100001307983 */ /* 0x000ee80000100800 */
[----:B------:R-:W3:Y:S04]  /*553a0*/  LDL R49, [R1+0x214] ;  /* 0x0002140001317983 */ /* 0x000ee80000100800 */
[----:B------:R-:W-:Y:S04]  /*553b0*/  STL.64 [R1+0x3a18], R30 ;  /* 0x003a181e01007387 */ /* 0x000fe80000100a00 */
[----:B--2---:R0:W-:Y:S01]  /*553c0*/  STL.64 [R1+0x3a10], R28 ;  /* 0x003a101c01007387 */ /* 0x0041e20000100a00 */
[C---:B------:R-:W-:Y:S08]  /*553d0*/  HMMA.16816.F32.BF16 R20, R44.reuse, R36, R20 ;  /* 0x000000242c14723c */ /* 0x040ff00000041814 */
[C---:B------:R-:W-:Y:S08]  /*553e0*/  HMMA.16816.F32.BF16 R16, R44.reuse, R4, R16 ;  /* 0x000000042c10723c */ /* 0x040ff00000041810 */
[----:B0-----:R-:W-:Y:S01]  /*553f0*/  HMMA.16816.F32.BF16 R28, R44, R56, R40 ;  /* 0x000000382c1c723c */ /* 0x001fe20000041828 */
[----:B------:R-:W-:-:S02]  /*55400*/  IMAD.MOV.U32 R27, RZ, RZ, R4 ;  /* 0x000000ffff1b7224 */ /* 0x000fc400078e0004 */
[----:B------:R-:W-:-:S15]  /*55410*/  IMAD.MOV.U32 R26, RZ, RZ, R5 ;  /* 0x000000ffff1a7224 */ /* 0x000fde00078e0005 */
[----:B------:R-:W-:Y:S01]  /*55420*/  NOP ;  /* 0x0000000000007918 */ /* 0x000fe20000000000 */
[----:B------:R-:W-:Y:S04]  /*55430*/  STL.64 [R1+0xa60], R28 ;  /* 0x000a601c01007387 */ /* 0x000fe80000100a00 */
[----:B------:R-:W-:Y:S04]  /*55440*/  STL.64 [R1+0xa68], R30 ;  /* 0x000a681e01007387 */ /* 0x000fe80000100a00 */
[----:B------:R-:W-:Y:S04]  /*55450*/  STL.64 [R1+0xa50], R20 ;  /* 0x000a501401007387 */ /* 0x000fe80000100a00 */
[----:B------:R-:W-:Y:S04]  /*55460*/  STL.64 [R1+0xa58], R22 ;  /* 0x000a581601007387 */ /* 0x000fe80000100a00 */
[----:B------:R-:W-:Y:S04]  /*55470*/  STL.64 [R1+0xa40], R16 ;  /* 0x000a401001007387 */ /* 0x000fe80000100a00 */
[----:B------:R3:W-:Y:S04]  /*55480*/  STL.64 [R1+0xa48], R18 ;  /* 0x000a481201007387 */ /* 0x0007e80000100a00 */
[----:B------:R-:W2:Y:S04]  /*55490*/  LDL R4, [R1+0x200] ;  /* 0x0002000001047983 */ /* 0x000ea80000100800 */
[----:B------:R-:W2:Y:S04]  /*554a0*/  LDL R5, [R1+0x204] ;  /* 0x0002040001057983 */ /* 0x000ea80000100800 */
[----:B------:R-:W-:Y:S04]  /*554b0*/  STL.64 [R1+0x3a28], R26 ;  /* 0x003a281a01007387 */ /* 0x000fe80000100a00 */
[----:B----4-:R-:W-:Y:S01]  /*554c0*/  STL.64 [R1+0x3a20], R24 ;  /* 0x003a201801007387 */ /* 0x010fe20000100a00 */
[C---:B---3--:R-:W-:Y:S08]  /*554d0*/  HMMA.16816.F32.BF16 R16, R44.reuse, R32, R12 ;  /* 0x000000202c10723c */ /* 0x048ff0000004180c */
[----:B------:R-:W-:Y:S01]  /*554e0*/  HMMA.16816.F32.BF16 R12, R44, R52, R8 ;  /* 0x000000342c0c723c */ /* 0x000fe20000041808 */
[----:B------:R-:W3:Y:S01]  /*554f0*/  LDL.LU.64 R8, [R1+0xa10] ;  /* 0x000a100001087983 */ /* 0x000ee20000300a00 */
[----:B------:R-:W-:-:S09]  /*55500*/  IMAD.MOV.U32 R52, RZ, RZ, R61 ;  /* 0x000000ffff347224 */ /* 0x000fd200078e003d */
[----:B------:R0:W-:Y:S04]  /*55510*/  STL.64 [R1+0xa30], R16 ;  /* 0x000a301001007387 */ /* 0x0001e80000100a00 */
[----:B------:R1:W-:Y:S04]  /*55520*/  STL.64 [R1+0xa38], R18 ;  /* 0x000a381201007387 */ /* 0x0003e80000100a00 */
[----:B------:R-:W3:Y:S01]  /*55530*/  LDL.LU.64 R10, [R1+0xa18] ;  /* 0x000a1800010a7983 */ /* 0x000ee20000300a00 */
[----:B------:R-:W-:-:S03]  /*55540*/  IMAD.MOV.U32 R53, RZ, RZ, R60 ;  /* 0x000000ffff357224 */ /* 0x000fc600078e003c */
[----:B------:R4:W-:Y:S04]  /*55550*/  STL.64 [R1+0xa20], R12 ;  /* 0x000a200c01007387 */ /* 0x0009e80000100a00 */
[----:B------:R-:W-:Y:S04]  /*55560*/  STL.64 [R1+0xa28], R14 ;  /* 0x000a280e01007387 */ /* 0x000fe80000100a00 */
[----:B0-----:R-:W2:Y:S04]  /*55570*/  LDL.LU.64 R16, [R1+0xa00] ;  /* 0x000a000001107983 */ /* 0x001ea80000300a00 */
[----:B-1----:R-:W2:Y:S04]  /*55580*/  LDL.LU.64 R18, [R1+0xa08] ;  /* 0x000a080001127983 */ /* 0x002ea80000300a00 */
[----:B------:R-:W2:Y:S04]  /*55590*/  LDL.LU R61, [R1+0x3b14] ;  /* 0x003b1400013d7983 */ /* 0x000ea80000300800 */
[----:B------:R-:W2:Y:S04]  /*555a0*/  LDL.LU R60, [R1+0x3b10] ;  /* 0x003b1000013c7983 */ /* 0x000ea80000300800 */
[----:B----4-:R-:W4:Y:S04]  /*555b0*/  LDL R12, [R1+0x1a0] ;  /* 0x0001a000010c7983 */ /* 0x010f280000100800 */
[----:B------:R-:W4:Y:S04]  /*555c0*/  LDL R13, [R1+0x1a4] ;  /* 0x0001a400010d7983 */ /* 0x000f280000100800 */
[----:B----4-:R-:W-:Y:S04]  /*555d0*/  STL.64 [R1+0x3af0], R12 ;  /* 0x003af00c01007387 */ /* 0x010fe80000100a00 */
[----:B------:R-:W4:Y:S04]  /*555e0*/  LDL.64 R40, [R1+0x1b0] ;  /* 0x0001b00001287983 */ /* 0x000f280000100a00 */
[----:B----4-:R-:W-:Y:S04]  /*555f0*/  STL.64 [R1+0x3af8], R40 ;  /* 0x003af82801007387 */ /* 0x010fe80000100a00 */
[----:B------:R-:W4:Y:S04]  /*55600*/  LDL.64 R20, [R1+0x190] ;  /* 0x0001900001147983 */ /* 0x000f280000100a00 */
[----:B----4-:R-:W-:Y:S04]  /*55610*/  STL.64 [R1+0x3b00], R20 ;  /* 0x003b001401007387 */ /* 0x010fe80000100a00 */
[----:B------:R0:W-:Y:S04]  /*55620*/  STL.64 [R1+0x3aa8], R52 ;  /* 0x003aa83401007387 */ /* 0x0001e80000100a00 */
[----:B------:R-:W4:Y:S04]  /*55630*/  LDL.64 R36, [R1+0x110] ;  /* 0x0001100001247983 */ /* 0x000f280000100a00 */
[----:B0-----:R-:W2:Y:S04]  /*55640*/  LDL R52, [R1+0x1c0] ;  /* 0x0001c00001347983 */ /* 0x001ea80000100800 */
[----:B------:R-:W2:Y:S01]  /*55650*/  LDL R53, [R1+0x1c4] ;  /* 0x0001c40001357983 */ /* 0x000ea20000100800 */
[C---:B---3--:R-:W-:Y:S03]  /*55660*/  HMMA.16816.F32.BF16 R12, R44.reuse, R48, R8 ;  /* 0x000000302c0c723c */ /* 0x048fe60000041808 */
[----:B----4-:R-:W-:Y:S04]  /*55670*/  STL.64 [R1+0x3ab0], R36 ;  /* 0x003ab02401007387 */ /* 0x010fe80000100a00 */
[----:B------:R-:W3:Y:S01]  /*55680*/  LDL.64 R32, [R1+0x100] ;  /* 0x0001000001207983 */ /* 0x000ee20000100a00 */
[----:B--2---:R-:W-:Y:S03]  /*55690*/  HMMA.16816.F32.BF16 R4, R44, R4, R16 ;  /* 0x000000042c04723c */ /* 0x004fe60000041810 */
[----:B---3--:R-:W-:Y:S04]  /*556a0*/  STL.64 [R1+0x3ab8], R32 ;  /* 0x003ab82001007387 */ /* 0x008fe80000100a00 */
[----:B------:R-:W2:Y:S04]  /*556b0*/  LDL R8, [R1+0x1e0] ;  /* 0x0001e00001087983 */ /* 0x000ea80000100800 */
[----:B------:R-:W-:Y:S04]  /*556c0*/  STL.64 [R1+0xa10], R12 ;  /* 0x000a100c01007387 */ /* 0x000fe80000100a00 */
[----:B------:R-:W-:Y:S04]  /*556d0*/  STL.64 [R1+0xa18], R14 ;  /* 0x000a180e01007387 */ /* 0x000fe80000100a00 */
[----:B------:R-:W3:Y:S04]  /*556e0*/  LDL R48, [R1+0x120] ;  /* 0x0001200001307983 */ /* 0x000ee80000100800 */
[----:B------:R-:W3:Y:S04]  /*556f0*/  LDL R49, [R1+0x124] ;  /* 0x0001240001317983 */ /* 0x000ee80000100800 */
[----:B------:R-:W2:Y:S04]  /*55700*/  LDL R9, [R1+0x1e4] ;  /* 0x0001e40001097983 */ /* 0x000ea80000100800 */
[----:B------:R-:W4:Y:S04]  /*55710*/  LDL R40, [R1+0x1f0] ;  /* 0x0001f00001287983 */ /* 0x000f280000100800 */
[----:B------:R-:W4:Y:S04]  /*55720*/  LDL R41, [R1+0x1f4] ;  /* 0x0001f40001297983 */ /* 0x000f280000100800 */
[----:B---3--:R0:W-:Y:S04]  /*55730*/  STL.64 [R1+0x3ac0], R48 ;  /* 0x003ac03001007387 */ /* 0x0081e80000100a00 */
[----:B0-----:R-:W3:Y:S04]  /*55740*/  LDL R48, [R1+0x1d0] ;  /* 0x0001d00001307983 */ /* 0x001ee80000100800 */
[----:B------:R-:W3:Y:S04]  /*55750*/  LDL R49, [R1+0x1d4] ;  /* 0x0001d40001317983 */ /* 0x000ee80000100800 */
[----:B------:R-:W4:Y:S04]  /*55760*/  LDL.LU.64 R20, [R1+0x9f0] ;  /* 0x0009f00001147983 */ /* 0x000f280000300a00 */
[----:B------:R-:W4:Y:S04]  /*55770*/  LDL.LU.64 R22, [R1+0x9f8] ;  /* 0x0009f80001167983 */ /* 0x000f280000300a00 */
[----:B------:R0:W-:Y:S04]  /*55780*/  STL.64 [R1+0xa00], R4 ;  /* 0x000a000401007387 */ /* 0x0001e80000100a00 */
[----:B------:R-:W-:Y:S04]  /*55790*/  STL.64 [R1+0xa08], R6 ;  /* 0x000a080601007387 */ /* 0x000fe80000100a00 */
[----:B------:R-:W2:Y:S04]  /*557a0*/  LDL R16, [R1+0x150] ;  /* 0x0001500001107983 */ /* 0x000ea80000100800 */
[----:B------:R-:W2:Y:S04]  /*557b0*/  LDL R17, [R1+0x154] ;  /* 0x0001540001117983 */ /* 0x000ea80000100800 */
[----:B------:R-:W3:Y:S04]  /*557c0*/  LDL.LU.64 R12, [R1+0x9e0] ;  /* 0x0009e000010c7983 */ /* 0x000ee80000300a00 */
[----:B------:R-:W3:Y:S04]  /*557d0*/  LDL.LU.64 R14, [R1+0x9e8] ;  /* 0x0009e800010e7983 */ /* 0x000ee80000300a00 */
[----:B------:R-:W3:Y:S04]  /*557e0*/  LDL.LU.64 R36, [R1+0x9c0] ;  /* 0x0009c00001247983 */ /* 0x000ee80000300a00 */
[----:B------:R-:W3:Y:S04]  /*557f0*/  LDL.LU.64 R38, [R1+0x9c8] ;  /* 0x0009c80001267983 */ /* 0x000ee80000300a00 */
[----:B------:R-:W3:Y:S04]  /*55800*/  LDL.LU.64 R28, [R1+0x9b0] ;  /* 0x0009b000011c7983 */ /* 0x000ee80000300a00 */
[----:B------:R-:W3:Y:S04]  /*55810*/  LDL.LU.64 R30, [R1+0x9b8] ;  /* 0x0009b800011e7983 */ /* 0x000ee80000300a00 */
[----:B--2---:R-:W-:Y:S04]  /*55820*/  STL.64 [R1+0x3ac8], R16 ;  /* 0x003ac81001007387 */ /* 0x004fe80000100a00 */
[----:B0-----:R-:W2:Y:S01]  /*55830*/  LDL.64 R4, [R1+0x140] ;  /* 0x0001400001047983 */ /* 0x001ea20000100a00 */
[----:B------:R-:W-:-:S02]  /*55840*/  IMAD.MOV.U32 R56, RZ, RZ, R60 ;  /* 0x000000ffff387224 */ /* 0x000fc400078e003c */
[----:B------:R-:W-:Y:S01]  /*55850*/  IMAD.MOV.U32 R57, RZ, RZ, R61 ;  /* 0x000000ffff397224 */ /* 0x000fe200078e003d */
[C---:B----4-:R-:W-:Y:S01]  /*55860*/  HMMA.16816.F32.BF16 R40, R44.reuse, R40, R20 ;  /* 0x000000282c28723c */ /* 0x050fe20000041814 */
[----:B--2---:R0:W-:Y:S04]  /*55870*/  STL.64 [R1+0x3ad0], R4 ;  /* 0x003ad00401007387 */ /* 0x0041e80000100a00 */
[----:B------:R-:W2:Y:S04]  /*55880*/  LDL.LU R60, [R1+0x3b0c] ;  /* 0x003b0c00013c7983 */ /* 0x000ea80000300800 */
[----:B------:R-:W4:Y:S04]  /*55890*/  LDL.LU R61, [R1+0x3b08] ;  /* 0x003b0800013d7983 */ /* 0x000f280000300800 */
[----:B------:R-:W2:Y:S04]  /*558a0*/  LDL.LU.64 R24, [R1+0x9a0] ;  /* 0x0009a00001187983 */ /* 0x000ea80000300a00 */
[----:B------:R-:W2:Y:S04]  /*558b0*/  LDL.LU.64 R26, [R1+0x9a8] ;  /* 0x0009a800011a7983 */ /* 0x000ea80000300a00 */
[----:B0-----:R-:W2:Y:S04]  /*558c0*/  LDL.LU.64 R4, [R1+0x990] ;  /* 0x0009900001047983 */ /* 0x001ea80000300a00 */
[----:B------:R-:W2:Y:S04]  /*558d0*/  LDL.LU.64 R6, [R1+0x998] ;  /* 0x0009980001067983 */ /* 0x000ea80000300a00 */
[----:B------:R-:W-:Y:S04]  /*558e0*/  STL.64 [R1+0x3ad8], R56 ;  /* 0x003ad83801007387 */ /* 0x000fe80000100a00 */
[----:B------:R-:W2:Y:S01]  /*558f0*/  LDL.64 R16, [R1+0x170] ;  /* 0x0001700001107983 */ /* 0x000ea20000100a00 */
[C---:B---3--:R-:W-:Y:S03]  /*55900*/  HMMA.16816.F32.BF16 R8, R44.reuse, R8, R12 ;  /* 0x000000082c08723c */ /* 0x048fe6000004180c */
[----:B--2---:R0:W-:Y:S04]  /*55910*/  STL.64 [R1+0x3ae0], R16 ;  /* 0x003ae01001007387 */ /* 0x0041e80000100a00 */
[----:B0-----:R-:W2:Y:S04]  /*55920*/  LDL.LU.64 R16, [R1+0x9d0] ;  /* 0x0009d00001107983 */ /* 0x001ea80000300a00 */
[----:B------:R-:W2:Y:S04]  /*55930*/  LDL.LU.64 R18, [R1+0x9d8] ;  /* 0x0009d80001127983 */ /* 0x000ea80000300a00 */
[----:B------:R-:W3:Y:S04]  /*55940*/  LDL R32, [R1+0x160] ;  /* 0x0001600001207983 */ /* 0x000ee80000100800 */
[----:B------:R-:W3:Y:S04]  /*55950*/  LDL R33, [R1+0x164] ;  /* 0x0001640001217983 */ /* 0x000ee80000100800 */
[----:B------:R-:W3:Y:S04]  /*55960*/  LDL.LU.64 R20, [R1+0x3b00] ;  /* 0x003b000001147983 */ /* 0x000ee80000300a00 */
[----:B------:R0:W-:Y:S04]  /*55970*/  STL.64 [R1+0x9f0], R40 ;  /* 0x0009f02801007387 */ /* 0x0001e80000100a00 */
[----:B------:R-:W-:Y:S04]  /*55980*/  STL.64 [R1+0x9f8], R42 ;  /* 0x0009f82a01007387 */ /* 0x000fe80000100a00 */
[----:B0-----:R-:W4:Y:S04]  /*55990*/  LDL.LU.64 R40, [R1+0x3af8] ;  /* 0x003af80001287983 */ /* 0x001f280000300a00 */
[----:B------:R-:W4:Y:S01]  /*559a0*/  LDL.LU.64 R12, [R1+0x3af0] ;  /* 0x003af000010c7983 */ /* 0x000f220000300a00 */
[----:B------:R-:W-:Y:S03]  /*559b0*/  HMMA.16816.F32.BF16 R36, R44, R52, R36 ;  /* 0x000000342c24723c */ /* 0x000fe60000041824 */
[----:B------:R0:W-:Y:S04]  /*559c0*/  STL.64 [R1+0x9e0], R8 ;  /* 0x0009e00801007387 */ /* 0x0001e80000100a00 */
[----:B------:R-:W-:Y:S01]  /*559d0*/  STL.64 [R1+0x9e8], R10 ;  /* 0x0009e80a01007387 */ /* 0x000fe20000100a00 */
[----:B------:R-:W-:-:S03]  /*559e0*/  IMAD.MOV.U32 R57, RZ, RZ, R60 ;  /* 0x000000ffff397224 */ /* 0x000fc600078e003c */
[----:B0-----:R-:W4:Y:S01]  /*559f0*/  LDL.LU.64 R8, [R1+0x3ae8] ;  /* 0x003ae80001087983 */ /* 0x001f220000300a00 */
[C---:B--2---:R-:W-:Y:S08]  /*55a00*/  HMMA.16816.F32.BF16 R48, R44.reuse, R48, R16 ;  /* 0x000000302c30723c */ /* 0x044ff00000041810 */
[C---:B---3--:R-:W-:Y:S08]  /*55a10*/  HMMA.16816.F32.BF16 R4, R44.reuse, R20, R4 ;  /* 0x000000142c04723c */ /* 0x048ff00000041804 */
[C---:B----4-:R-:W-:Y:S08]  /*55a20*/  HMMA.16816.F32.BF16 R16, R44.reuse, R40, R28 ;  /* 0x000000282c10723c */ /* 0x050ff0000004181c */
[----:B------:R-:W-:Y:S01]  /*55a30*/  HMMA.16816.F32.BF16 R12, R44, R12, R24 ;  /* 0x0000000c2c0c723c */ /* 0x000fe20000041818 */
[----:B------:R-:W-:Y:S01]  /*55a40*/  IMAD.MOV.U32 R60, RZ, RZ, R40 ;  /* 0x000000ffff3c7224 */ /* 0x000fe200078e0028 */
[----:B------:R-:W-:Y:S04]  /*55a50*/  STL.64 [R1+0x9d0], R48 ;  /* 0x0009d03001007387 */ /* 0x000fe80000100a00 */
[----:B------:R-:W-:Y:S04]  /*55a60*/  STL.64 [R1+0x9d8], R50 ;  /* 0x0009d83201007387 */ /* 0x000fe80000100a00 */
[----:B------:R-:W-:Y:S04]  /*55a70*/  STL.64 [R1+0x9c0], R36 ;  /* 0x0009c02401007387 */ /* 0x000fe80000100a00 */
[----:B------:R-:W-:Y:S04]  /*55a80*/  STL.64 [R1+0x9c8], R38 ;  /* 0x0009c82601007387 */ /* 0x000fe80000100a00 */
[----:B------:R0:W-:Y:S04]  /*55a90*/  STL.64 [R1+0x9b0], R16 ;  /* 0x0009b01001007387 */ /* 0x0001e80000100a00 */
[----:B------:R1:W-:Y:S04]  /*55aa0*/  STL.64 [R1+0x9b8], R18 ;  /* 0x0009b81201007387 */ /* 0x0003e80000100a00 */
[----:B------:R-:W-:Y:S04]  /*55ab0*/  STL [R1+0x3978], R60 ;  /* 0x0039783c01007387 */ /* 0x000fe80000100800 */
[----:B------:R-:W-:Y:S04]  /*55ac0*/  STL.64 [R1+0x9a0], R12 ;  /* 0x0009a00c01007387 */ /* 0x000fe80000100a00 */
[----:B------:R-:W-:Y:S04]  /*55ad0*/  STL.64 [R1+0x9a8], R14 ;  /* 0x0009a80e01007387 */ /* 0x000fe80000100a00 */
[----:B0-----:R-:W2:Y:S04]  /*55ae0*/  LDL.LU.64 R16, [R1+0x980] ;  /* 0x0009800001107983 */ /* 0x001ea80000300a00 */
[----:B------:R0:W-:Y:S04]  /*55af0*/  STL.64 [R1+0x990], R4 ;  /* 0x0009900401007387 */ /* 0x0001e80000100a00 */
[----:B------:R3:W-:Y:S04]  /*55b00*/  STL.64 [R1+0x998], R6 ;  /* 0x0009980601007387 */ /* 0x0007e80000100a00 */
[----:B-1----:R-:W2:Y:S01]  /*55b10*/  LDL.LU.64 R18, [R1+0x988] ;  /* 0x0009880001127983 */ /* 0x002ea20000300a00 */
[----:B------:R-:W-:-:S03]  /*55b20*/  IMAD.MOV.U32 R11, RZ, RZ, R41 ;  /* 0x000000ffff0b7224 */ /* 0x000fc600078e0029 */
[----:B0-----:R-:W4:Y:S04]  /*55b30*/  LDL.LU.64 R4, [R1+0x970] ;  /* 0x0009700001047983 */ /* 0x001f280000300a00 */
[----:B---3--:R-:W4:Y:S04]  /*55b40*/  LDL.LU.64 R6, [R1+0x978] ;  /* 0x0009780001067983 */ /* 0x008f280000300a00 */
[----:B------:R-:W3:Y:S04]  /*55b50*/  LDL.LU.64 R48, [R1+0x960] ;  /* 0x0009600001307983 */ /* 0x000ee80000300a00 */
[----:B------:R-:W3:Y:S04]  /*55b60*/  LDL.LU.64 R50, [R1+0x968] ;  /* 0x0009680001327983 */ /* 0x000ee80000300a00 */
[----:B------:R-:W3:Y:S04]  /*55b70*/  LDL.LU.64 R36, [R1+0x1140] ;  /* 0x0011400001247983 */ /* 0x000ee80000300a00 */
[----:B------:R-:W3:Y:S04]  /*55b80*/  LDL.LU.64 R38, [R1+0x1148] ;  /* 0x0011480001267983 */ /* 0x000ee80000300a00 */
[----:B------:R-:W3:Y:S04]  /*55b90*/  LDL.LU.64 R52, [R1+0x1130] ;  /* 0x0011300001347983 */ /* 0x000ee80000300a00 */
[----:B------:R-:W3:Y:S04]  /*55ba0*/  LDL.LU.64 R54, [R1+0x1138] ;  /* 0x0011380001367983 */ /* 0x000ee80000300a00 */
[----:B------:R-:W3:Y:S04]  /*55bb0*/  LDL.LU.64 R40, [R1+0x1120] ;  /* 0x0011200001287983 */ /* 0x000ee80000300a00 */
[----:B------:R-:W3:Y:S04]  /*55bc0*/  LDL.LU.64 R42, [R1+0x1128] ;  /* 0x00112800012a7983 */ /* 0x000ee80000300a00 */
[----:B------:R-:W3:Y:S01]  /*55bd0*/  LDL.LU.64 R28, [R1+0x1110] ;  /* 0x00111000011c7983 */ /* 0x000ee20000300a00 */
[----:B------:R-:W-:-:S03]  /*55be0*/  IMAD.MOV.U32 R56, RZ, RZ, R61 ;  /* 0x000000ffff387224 */ /* 0x000fc600078e003d */
[----:B------:R-:W3:Y:S04]  /*55bf0*/  LDL.LU.64 R30, [R1+0x1118] ;  /* 0x00111800011e7983 */ /* 0x000ee80000300a00 */
[----:B------:R-:W3:Y:S01]  /*55c00*/  LDL.LU.64 R24, [R1+0x1100] ;  /* 0x0011000001187983 */ /* 0x000ee20000300a00 */
[----:B------:R-:W-:-:S03]  /*55c10*/  IMAD.MOV.U32 R60, RZ, RZ, R21 ;  /* 0x000000ffff3c7224 */ /* 0x000fc600078e0015 */
[----:B------:R-:W3:Y:S04]  /*55c20*/  LDL.LU.64 R26, [R1+0x1108] ;  /* 0x00110800011a7983 */ /* 0x000ee80000300a00 */
[----:B------:R-:W3:Y:S04]  /*55c30*/  LDL.LU.64 R20, [R1+0x10f0] ;  /* 0x0010f00001147983 */ /* 0x000ee80000300a00 */
[----:B------:R-:W3:Y:S04]  /*55c40*/  LDL.LU.64 R22, [R1+0x10f8] ;  /* 0x0010f80001167983 */ /* 0x000ee80000300a00 */
[----:B------:R-:W3:Y:S04]  /*55c50*/  LDL.LU.64 R12, [R1+0x10e0] ;  /* 0x0010e000010c7983 */ /* 0x000ee80000300a00 */
[----:B------:R-:W3:Y:S04]  /*55c60*/  LDL.LU.64 R14, [R1+0x10e8] ;  /* 0x0010e800010e7983 */ /* 0x000ee80000300a00 */
[----:B------:R-:W-:Y:S01]  /*55c70*/  STL [R1+0x397c], R60 ;  /* 0x00397c3c01007387 */ /* 0x000fe20000100800 */
[----:B--2---:R-:W-:Y:S03]  /*55c80*/  HMMA.16816.F32.BF16 R56, R44, R56, R16 ;  /* 0x000000382c38723c */ /* 0x004fe60000041810 */
[----:B------:R-:W4:-:S15]  /*55c90*/  LDL.LU.64 R16, [R1+0x3ae0] ;  /* 0x003ae00001107983 */ /* 0x000f1e0000300a00 */
[----:B------:R-:W-:Y:S01]  /*55ca0*/  NOP ;  /* 0x0000000000007918 */ /* 0x000fe20000000000 */
[----:B------:R0:W-:Y:S04]  /*55cb0*/  STL.64 [R1+0x980], R56 ;  /* 0x0009803801007387 */ /* 0x0001e80000100a00 */
[----:B------:R-:W-:Y:S04]  /*55cc0*/  STL.64 [R1+0x988], R58 ;  /* 0x0009883a01007387 */ /* 0x000fe80000100a00 */
[----:B0-----:R-:W2:Y:S01]  /*55cd0*/  LDL.LU.64 R56, [R1+0x3ad8] ;  /* 0x003ad80001387983 */ /* 0x001ea20000300a00 */
[----:B----4-:R-:W-:Y:S01]  /*55ce0*/  HMMA.16816.F32.BF16 R4, R44, R16, R4 ;  /* 0x000000102c04723c */ /* 0x010fe20000041804 */
[----:B------:R-:W-:-:S15]  /*55cf0*/  IMAD.MOV.U32 R60, RZ, RZ, R17 ;  /* 0x000000ffff3c7224 */ /* 0x000fde00078e0011 */
[----:B------:R-:W-:-:S03]  /*55d00*/  NOP ;  /* 0x0000000000007918 */ /* 0x000fc60000000000 */
[----:B------:R0:W-:Y:S04]  /*55d10*/  STL.64 [R1+0x970], R4 ;  /* 0x0009700401007387 */ /* 0x0001e80000100a00 */
[----:B------:R-:W-:Y:S04]  /*55d20*/  STL.64 [R1+0x978], R6 ;  /* 0x0009780601007387 */ /* 0x000fe80000100a00 */
[----:B0-----:R-:W4:Y:S04]  /*55d30*/  LDL.LU.64 R4, [R1+0x3ad0] ;  /* 0x003ad00001047983 */ /* 0x001f280000300a00 */
[----:B------:R-:W2:Y:S01]  /*55d40*/  LDL.LU.64 R16, [R1+0x3ac8] ;  /* 0x003ac80001107983 */ /* 0x000ea20000300a00 */
[----:B---3--:R-:W-:Y:S03]  /*55d50*/  HMMA.16816.F32.BF16 R32, R44, R32, R48 ;  /* 0x000000202c20723c */ /* 0x008fe60000041830 */
[----:B------:R-:W-:Y:S04]  /*55d60*/  STL [R1+0x3980], R60 ;  /* 0x0039803c01007387 */ /* 0x000fe80000100800 */
[----:B------:R-:W3:-:S12]  /*55d70*/  LDL.LU.64 R48, [R1+0x3ac0] ;  /* 0x003ac00001307983 */ /* 0x000ed80000300a00 */
[----:B------:R0:W-:Y:S04]  /*55d80*/  STL.64 [R1+0x960], R32 ;  /* 0x0009602001007387 */ /* 0x0001e80000100a00 */
[----:B------:R-:W-:Y:S04]  /*55d90*/  STL.64 [R1+0x968], R34 ;  /* 0x0009682201007387 */ /* 0x000fe80000100a00 */
[----:B0-----:R-:W3:Y:S01]  /*55da0*/  LDL.LU.64 R32, [R1+0x3ab8] ;  /* 0x003ab80001207983 */ /* 0x001ee20000300a00 */
[C---:B--2---:R-:W-:Y:S08]  /*55db0*/  HMMA.16816.F32.BF16 R16, R44.reuse, R16, R36 ;  /* 0x000000102c10723c */ /* 0x044ff00000041824 */
[----:B----4-:R-:W-:Y:S01]  /*55dc0*/  HMMA.16816.F32.BF16 R52, R44, R4, R52 ;  /* 0x000000042c34723c */ /* 0x010fe20000041834 */
[----:B------:R-:W2:Y:S10]  /*55dd0*/  LDL.LU.64 R36, [R1+0x3ab0] ;  /* 0x003ab00001247983 */ /* 0x000eb40000300a00 */
[----:B------:R0:W-:Y:S04]  /*55de0*/  STL.64 [R1+0x1140], R16 ;  /* 0x0011401001007387 */ /* 0x0001e80000100a00 */
[----:B------:R-:W-:Y:S04]  /*55df0*/  STL.64 [R1+0x1148], R18 ;  /* 0x0011481201007387 */ /* 0x000fe80000100a00 */
[----:B0-----:R-:W4:Y:S04]  /*55e00*/  LDL.64 R16, [R1+0xe0] ;  /* 0x0000e00001107983 */ /* 0x001f280000100a00 */
[----:B------:R0:W-:Y:S04]  /*55e10*/  STL.64 [R1+0x1130], R52 ;  /* 0x0011303401007387 */ /* 0x0001e80000100a00 */
[----:B------:R-:W-:Y:S04]  /*55e20*/  STL.64 [R1+0x1138], R54 ;  /* 0x0011383601007387 */ /* 0x000fe80000100a00 */
[----:B0-----:R-:W4:Y:S04]  /*55e30*/  LDL.LU.64 R52, [R1+0x3aa8] ;  /* 0x003aa80001347983 */ /* 0x001f280000300a00 */
[----:B------:R-:W4:Y:S01]  /*55e40*/  LDL.LU.64 R6, [R1+0x3aa0] ;  /* 0x003aa00001067983 */ /* 0x000f220000300a00 */
[----:B------:R-:W-:-:S03]  /*55e50*/  IMAD.MOV.U32 R60, RZ, RZ, R5 ;  /* 0x000000ffff3c7224 */ /* 0x000fc600078e0005 */
[----:B------:R-:W4:Y:S01]  /*55e60*/  LDL.LU.64 R4, [R1+0x3a98] ;  /* 0x003a980001047983 */ /* 0x000f220000300a00 */
[C---:B------:R-:W-:Y:S08]  /*55e70*/  HMMA.16816.F32.BF16 R40, R44.reuse, R56, R40 ;  /* 0x000000382c28723c */ /* 0x040ff00000041828 */
[C---:B---3--:R-:W-:Y:S08]  /*55e80*/  HMMA.16816.F32.BF16 R28, R44.reuse, R48, R28 ;  /* 0x000000302c1c723c */ /* 0x048ff0000004181c */
[----:B------:R-:W-:Y:S01]  /*55e90*/  HMMA.16816.F32.BF16 R20, R44, R32, R20 ;  /* 0x000000202c14723c */ /* 0x000fe20000041814 */
[----:B------:R0:W-:Y:S01]  /*55ea0*/  STL [R1+0x3984], R60 ;  /* 0x0039843c01007387 */ /* 0x0001e20000100800 */
[----:B------:R-:W-:-:S02]  /*55eb0*/  IMAD.MOV.U32 R61, RZ, RZ, R33 ;  /* 0x000000ffff3d7224 */ /* 0x000fc400078e0021 */
[----:B------:R-:W-:Y:S01]  /*55ec0*/  IMAD.MOV.U32 R32, RZ, RZ, R2 ;  /* 0x000000ffff207224 */ /* 0x000fe200078e0002 */
[----:B------:R-:W-:Y:S04]  /*55ed0*/  STL.64 [R1+0x1120], R40 ;  /* 0x0011202801007387 */ /* 0x000fe80000100a00 */
[----:B------:R-:W-:Y:S04]  /*55ee0*/  STL.64 [R1+0x1128], R42 ;  /* 0x0011282a01007387 */ /* 0x000fe80000100a00 */
[----:B------:R-:W-:Y:S04]  /*55ef0*/  STL.64 [R1+0x1110], R28 ;  /* 0x0011101c01007387 */ /* 0x000fe80000100a00 */
[----:B------:R-:W-:Y:S01]  /*55f00*/  STL.64 [R1+0x1118], R30 ;  /* 0x0011181e01007387 */ /* 0x000fe20000100a00 */
[----:B--2---:R-:W-:Y:S01]  /*55f10*/  HMMA.16816.F32.BF16 R24, R44, R36, R24 ;  /* 0x000000242c18723c */ /* 0x004fe20000041818 */
[----:B0-----:R-:W-:-:S15]  /*55f20*/  IMAD.MOV.U32 R60, RZ, RZ, R37 ;  /* 0x000000ffff3c7224 */ /* 0x001fde00078e0025 */
[----:B------:R-:W-:-:S03]  /*55f30*/  NOP ;  /* 0x0000000000007918 */ /* 0x000fc60000000000 */
[----:B------:R0:W-:Y:S04]  /*55f40*/  STL.64 [R1+0x1100], R24 ;  /* 0x0011001801007387 */ /* 0x0001e80000100a00 */
[----:B------:R1:W-:Y:S04]  /*55f50*/  STL.64 [R1+0x1108], R26 ;  /* 0x0011081a01007387 */ /* 0x0003e80000100a00 */
[----:B------:R2:W-:Y:S04]  /*55f60*/  STL.64 [R1+0x10f0], R20 ;  /* 0x0010f01401007387 */ /* 0x0005e80000100a00 */
[----:B------:R-:W-:Y:S04]  /*55f70*/  STL.64 [R1+0x10f8], R22 ;  /* 0x0010f81601007387 */ /* 0x000fe80000100a00 */
[----:B0-----:R-:W3:Y:S04]  /*55f80*/  LDL.LU.64 R24, [R1+0x10d0] ;  /* 0x0010d00001187983 */ /* 0x001ee80000300a00 */
[----:B-1----:R-:W3:Y:S01]  /*55f90*/  LDL.LU.64 R26, [R1+0x10d8] ;  /* 0x0010d800011a7983 */ /* 0x002ee20000300a00 */
[----:B----4-:R-:W-:Y:S01]  /*55fa0*/  HMMA.16816.F32.BF16 R12, R44, R52, R12 ;  /* 0x000000342c0c723c */ /* 0x010fe2000004180c */
[----:B------:R-:W-:-:S02]  /*55fb0*/  IMAD.MOV.U32 R33, RZ, RZ, R6 ;  /* 0x000000ffff217224 */ /* 0x000fc400078e0006 */
[----:B--2---:R-:W-:Y:S02]  /*55fc0*/  IMAD.MOV.U32 R20, RZ, RZ, R3 ;  /* 0x000000ffff147224 */ /* 0x004fe400078e0003 */
[----:B------:R-:W-:Y:S02]  /*55fd0*/  IMAD.MOV.U32 R21, RZ, RZ, R7 ;  /* 0x000000ffff157224 */ /* 0x000fe400078e0007 */
[----:B------:R-:W-:Y:S02]  /*55fe0*/  IMAD.MOV.U32 R56, RZ, RZ, R4 ;  /* 0x000000ffff387224 */ /* 0x000fe400078e0004 */
[----:B------:R-:W-:-:S10]  /*55ff0*/  IMAD.MOV.U32 R57, RZ, RZ, R5 ;  /* 0x000000ffff397224 */ /* 0x000fd400078e0005 */
[----:B------:R-:W-:Y:S04]  /*56000*/  STL.64 [R1+0x10e0], R12 ;  /* 0x0010e00c01007387 */ /* 0x000fe80000100a00 */
[----:B------:R-:W-:Y:S04]  /*56010*/  STL.64 [R1+0x10e8], R14 ;  /* 0x0010e80e01007387 */ /* 0x000fe80000100a00 */
[----:B------:R-:W2:Y:S04]  /*56020*/  LDL.LU R2, [R1+0x3a90] ;  /* 0x003a900001027983 */ /* 0x000ea80000300800 */
[----:B------:R-:W4:Y:S04]  /*56030*/  LDL.LU R6, [R1+0x3a8c] ;  /* 0x003a8c0001067983 */ /* 0x000f280000300800 */
[----:B------:R-:W2:Y:S04]  /*56040*/  LDL R36, [R1+0xa0] ;  /* 0x0000a00001247983 */ /* 0x000ea80000100800 */
[----:B------:R-:W2:Y:S04]  /*56050*/  LDL R37, [R1+0xa4] ;  /* 0x0000a40001257983 */ /* 0x000ea80000100800 */
[----:B------:R-:W2:Y:S04]  /*56060*/  LDL.64 R48, [R1+0xb0] ;  /* 0x0000b00001307983 */ /* 0x000ea80000100a00 */
[----:B------:R-:W2:Y:S04]  /*56070*/  LDL.64 R52, [R1+0x90] ;  /* 0x0000900001347983 */ /* 0x000ea80000100a00 */
[----:B------:R0:W-:Y:S04]  /*56080*/  STL.64 [R1+0x3a30], R32 ;  /* 0x003a302001007387 */ /* 0x0001e80000100a00 */
[----:B0-----:R-:W2:Y:S04]  /*56090*/  LDL R32, [R1+0xc0] ;  /* 0x0000c00001207983 */ /* 0x001ea80000100800 */
[----:B------:R-:W2:Y:S04]  /*560a0*/  LDL R33, [R1+0xc4] ;  /* 0x0000c40001217983 */ /* 0x000ea80000100800 */
[----:B------:R-:W2:Y:S04]  /*560b0*/  LDL.LU R3, [R1+0x3a88] ;  /* 0x003a880001037983 */ /* 0x000ea80000300800 */
[----:B------:R-:W2:Y:S04]  /*560c0*/  LDL.LU R7, [R1+0x3a84] ;  /* 0x003a840001077983 */ /* 0x000ea80000300800 */
[----:B------:R-:W-:Y:S04]  /*560d0*/  STL.64 [R1+0x3a38], R20 ;  /* 0x003a381401007387 */ /* 0x000fe80000100a00 */
[----:B------:R-:W2:Y:S04]  /*560e0*/  LDL.LU R4, [R1+0x3a80] ;  /* 0x003a800001047983 */ /* 0x000ea80000300800 */
[----:B------:R-:W2:Y:S04]  /*560f0*/  LDL.LU R5, [R1+0x3a7c] ;  /* 0x003a7c0001057983 */ /* 0x000ea80000300800 */
[----:B------:R-:W-:Y:S04]  /*56100*/  STL.64 [R1+0x3a40], R56 ;  /* 0x003a403801007387 */ /* 0x000fe80000100a00 */
[----:B------:R-:W2:Y:S01]  /*56110*/  LDL R12, [R1+0x60] ;  /* 0x00006000010c7983 */ /* 0x000ea20000100800 */
[----:B----4-:R-:W-:-:S03]  /*56120*/  IMAD.MOV.U32 R13, RZ, RZ, R6 ;  /* 0x000000ffff0d7224 */ /* 0x010fc600078e0006 */
[----:B------:R-:W4:Y:S04]  /*56130*/  LDL.LU R6, [R1+0x3a78] ;  /* 0x003a780001067983 */ /* 0x000f280000300800 */
[----:B--2---:R0:W-:Y:S02]  /*56140*/  STL.64 [R1+0x3a48], R12 ;  /* 0x003a480c01007387 */ /* 0x0041e40000100a00 */
[----:B0-----:R-:W-:Y:S02]  /*56150*/  IMAD.MOV.U32 R12, RZ, RZ, R7 ;  /* 0x000000ffff0c7224 */ /* 0x001fe400078e0007 */
[----:B------:R-:W-:-:S05]  /*56160*/  IMAD.MOV.U32 R13, RZ, RZ, R3 ;  /* 0x000000ffff0d7224 */ /* 0x000fca00078e0003 */
[----:B------:R3:W-:Y:S02]  /*56170*/  STL.64 [R1+0x3a60], R12 ;  /* 0x003a600c01007387 */ /* 0x0007e40000100a00 */
[----:B---3--:R-:W-:-:S15]  /*56180*/  HMMA.16816.F32.BF16 R12, R44, R16, R24 ;  /* 0x000000102c0c723c */ /* 0x008fde0000041818 */
[----:B------:R-:W-:-:S04]  /*56190*/  NOP ;  /* 0x0000000000007918 */ /* 0x000fc80000000000 */
[----:B------:R0:W-:Y:S04]  /*561a0*/  STL.64 [R1+0x10d0], R12 ;  /* 0x0010d00c01007387 */ /* 0x0001e80000100a00 */
[----:B------:R-:W-:Y:S04]  /*561b0*/  STL.64 [R1+0x10d8], R14 ;  /* 0x0010d80e01007387 */ /* 0x000fe80000100a00 */
[----:B------:R-:W2:Y:S04]  /*561c0*/  LDL R3, [R1+0x272c] ;  /* 0x00272c0001037983 */ /* 0x000ea80000100800 */
[----:B------:R-:W3:Y:S04]  /*561d0*/  LDL.LU.64 R56, [R1+0x10b0] ;  /* 0x0010b00001387983 */ /* 0x000ee80000300a00 */
[----:B------:R-:W3:Y:S04]  /*561e0*/  LDL.LU.64 R58, [R1+0x10b8] ;  /* 0x0010b800013a7983 */ /* 0x000ee80000300a00 */
[----:B------:R-:W3:Y:S04]  /*561f0*/  LDL.LU.64 R28, [R1+0x10a0] ;  /* 0x0010a000011c7983 */ /* 0x000ee80000300a00 */
[----:B------:R-:W3:Y:S01]  /*56200*/  LDL.LU.64 R30, [R1+0x10a8] ;  /* 0x0010a800011e7983 */ /* 0x000ee20000300a00 */
[----:B------:R-:W-:-:S03]  /*56210*/  IMAD.MOV.U32 R10, RZ, RZ, R16 ;  /* 0x000000ffff0a7224 */ /* 0x000fc600078e0010 */
[----:B------:R-:W3:Y:S01]  /*56220*/  LDL.LU.64 R20, [R1+0x1090] ;  /* 0x0010900001147983 */ /* 0x000ee20000300a00 */
[----:B------:R-:W-:-:S03]  /*56230*/  IMAD.MOV.U32 R7, RZ, RZ, R17 ;  /* 0x000000ffff077224 */ /* 0x000fc600078e0011 */
[----:B------:R-:W3:Y:S04]  /*56240*/  LDL.LU.64 R22, [R1+0x1098] ;  /* 0x0010980001167983 */ /* 0x000ee80000300a00 */
[----:B------:R-:W3:Y:S04]  /*56250*/  LDL.LU.64 R16, [R1+0x1080] ;  /* 0x0010800001107983 */ /* 0x000ee80000300a00 */
[----:B------:R-:W3:Y:S04]  /*56260*/  LDL.LU.64 R18, [R1+0x1088] ;  /* 0x0010880001127983 */ /* 0x000ee80000300a00 */
[----:B0-----:R-:W3:Y:S04]  /*56270*/  LDL R12, [R1+0x80] ;  /* 0x00008000010c7983 */ /* 0x001ee80000100800 */
[----:B------:R-:W3:Y:S04]  /*56280*/  LDL R13, [R1+0x84] ;  /* 0x00008400010d7983 */ /* 0x000ee80000100800 */
[----:B------:R-:W-:Y:S04]  /*56290*/  STL.64 [R1+0x3a58], R10 ;  /* 0x003a580a01007387 */ /* 0x000fe80000100a00 */
[----:B------:R0:W-:Y:S04]  /*562a0*/  STL.64 [R1+0x3a50], R8 ;  /* 0x003a500801007387 */ /* 0x0001e80000100a00 */
[----:B0-----:R-:W3:Y:S04]  /*562b0*/  LDL R8, [R1+0xd0] ;  /* 0x0000d00001087983 */ /* 0x001ee80000100800 */
[----:B--2---:R-:W0:Y:S04]  /*562c0*/  LDSM.16.MT88.4 R40, [R3+UR5+0x8000] ;  /* 0x008000050328783b */ /* 0x004e280008004200 */
[----:B0-----:R-:W-:Y:S04]  /*562d0*/  STL.64 [R1+0x3a70], R42 ;  /* 0x003a702a01007387 */ /* 0x001fe80000100a00 */
[----:B------:R0:W-:Y:S04]  /*562e0*/  STL.64 [R1+0x3a68], R40 ;  /* 0x003a682801007387 */ /* 0x0001e80000100a00 */
[----:B0-----:R-:W2:Y:S04]  /*562f0*/  LDL.LU.64 R40, [R1+0x10c0] ;  /* 0x0010c00001287983 */ /* 0x001ea80000300a00 */
[----:B------:R-:W2:Y:S01]  /*56300*/  LDL.LU.64 R42, [R1+0x10c8] ;  /* 0x0010c800012a7983 */ /* 0x000ea20000300a00 */
[----:B----4-:R-:W-:Y:S01]  /*56310*/  IMAD.MOV.U32 R9, RZ, RZ, R6 ;  /* 0x000000ffff097224 */ /* 0x010fe200078e0006 */
[C---:B---3--:R-:W-:Y:S08]  /*56320*/  HMMA.16816.F32.BF16 R32, R44.reuse, R32, R56 ;  /* 0x000000202c20723c */ /* 0x048ff00000041838 */
[C---:B------:R-:W-:Y:S08]  /*56330*/  HMMA.16816.F32.BF16 R20, R44.reuse, R36, R20 ;  /* 0x000000242c14723c */ /* 0x040ff00000041814 */
[C---:B--2---:R-:W-:Y:S08]  /*56340*/  HMMA.16816.F32.BF16 R40, R44.reuse, R8, R40 ;  /* 0x000000082c28723c */ /* 0x044ff00000041828 */
[C---:B------:R-:W-:Y:S11]  /*56350*/  HMMA.16816.F32.BF16 R8, R44.reuse, R48, R28 ;  /* 0x000000302c08723c */ /* 0x040ff6000004181c */
[----:B------:R-:W-:Y:S04]  /*56360*/  STL.64 [R1+0x10c0], R40 ;  /* 0x0010c02801007387 */ /* 0x000fe80000100a00 */
[----:B------:R-:W-:Y:S04]  /*56370*/  STL.64 [R1+0x10c8], R42 ;  /* 0x0010c82a01007387 */ /* 0x000fe80000100a00 */
[----:B------:R-:W-:Y:S04]  /*56380*/  STL.64 [R1+0x10b0], R32 ;  /* 0x0010b02001007387 */ /* 0x000fe80000100a00 */
[----:B------:R-:W-:Y:S04]  /*56390*/  STL.64 [R1+0x10b8], R34 ;  /* 0x0010b82201007387 */ /* 0x000fe80000100a00 */
[----:B------:R-:W-:Y:S04]  /*563a0*/  STL.64 [R1+0x10a0], R8 ;  /* 0x0010a00801007387 */ /* 0x000fe80000100a00 */
[----:B------:R0:W-:Y:S02]  /*563b0*/  STL.64 [R1+0x10a8], R10 ;  /* 0x0010a80a01007387 */ /* 0x0001e40000100a00 */
[----:B0-----:R-:W-:Y:S02]  /*563c0*/  HMMA.16816.F32.BF16 R8, R44, R52, R16 ;  /* 0x000000342c08723c */ /* 0x001fe40000041810 */
[----:B------:R-:W-:Y:S04]  /*563d0*/  STL.64 [R1+0x1090], R20 ;  /* 0x0010901401007387 */ /* 0x000fe80000100a00 */
[----:B------:R-:W-:-:S13]  /*563e0*/  STL.64 [R1+0x1098], R22 ;  /* 0x0010981601007387 */ /* 0x000fda0000100a00 */
[----:B------:R0:W-:Y:S04]  /*563f0*/  STL.64 [R1+0x1080], R8 ;  /* 0x0010800801007387 */ /* 0x0001e80000100a00 */
[----:B------:R1:W-:Y:S04]  /*56400*/  STL.64 [R1+0x1088], R10 ;  /* 0x0010880a01007387 */ /* 0x0003e80000100a00 */
[----:B------:R-:W2:Y:S04]  /*56410*/  LDL.LU.64 R40, [R1+0x1070] ;  /* 0x0010700001287983 */ /* 0x000ea80000300a00 */
[----:B------:R-:W2:Y:S01]  /*56420*/  LDL.LU.64 R42, [R1+0x1078] ;  /* 0x00107800012a7983 */ /* 0x000ea20000300a00 */
[----:B------:R-:W-:-:S03]  /*56430*/  IMAD.MOV.U32 R24, RZ, RZ, R2 ;  /* 0x000000ffff187224 */ /* 0x000fc600078e0002 */
[----:B0-----:R-:W3:Y:S04]  /*56440*/  LDL.LU.64 R8, [R1+0x1060] ;  /* 0x0010600001087983 */ /* 0x001ee80000300a00 */
[----:B-1----:R-:W3:Y:S04]  /*56450*/  LDL.LU.64 R10, [R1+0x1068] ;  /* 0x00106800010a7983 */ /* 0x002ee80000300a00 */
[----:B------:R-:W4:Y:S04]  /*56460*/  LDL.LU.64 R56, [R1+0x1050] ;  /* 0x0010500001387983 */ /* 0x000f280000300a00 */
[----:B------:R-:W4:Y:S04]  /*56470*/  LDL.LU.64 R58, [R1+0x1058] ;  /* 0x00105800013a7983 */ /* 0x000f280000300a00 */
[----:B------:R-:W3:Y:S04]  /*56480*/  LDL.LU.64 R20, [R1+0x1040] ;  /* 0x0010400001147983 */ /* 0x000ee80000300a00 */
[----:B------:R-:W3:Y:S04]  /*56490*/  LDL.LU.64 R22, [R1+0x1048] ;  /* 0x0010480001167983 */ /* 0x000ee80000300a00 */
[----:B------:R-:W3:Y:S04]  /*564a0*/  LDL.LU.64 R32, [R1+0x1030] ;  /* 0x0010300001207983 */ /* 0x000ee80000300a00 */
[----:B------:R-:W3:Y:S04]  /*564b0*/  LDL.LU.64 R34, [R1+0x1038] ;  /* 0x0010380001227983 */ /* 0x000ee80000300a00 */
[----:B------:R-:W3:Y:S01]  /*564c0*/  LDL.LU.64 R28, [R1+0x1020] ;  /* 0x00102000011c7983 */ /* 0x000ee20000300a00 */
[----:B------:R-:W-:-:S02]  /*564d0*/  IMAD.MOV.U32 R6, RZ, RZ, R48 ;  /* 0x000000ffff067224 */ /* 0x000fc400078e0030 */
[----:B------:R-:W-:Y:S01]  /*564e0*/  IMAD.MOV.U32 R2, RZ, RZ, R49 ;  /* 0x000000ffff027224 */ /* 0x000fe200078e0031 */
[----:B------:R-:W3:Y:S04]  /*564f0*/  LDL.LU.64 R30, [R1+0x1028] ;  /* 0x00102800011e7983 */ /* 0x000ee80000300a00 */
[----:B------:R-:W3:Y:S04]  /*56500*/  LDL.LU.64 R48, [R1+0x1010] ;  /* 0x0010100001307983 */ /* 0x000ee80000300a00 */
[----:B------:R-:W3:Y:S04]  /*56510*/  LDL.LU.64 R50, [R1+0x1018] ;  /* 0x0010180001327983 */ /* 0x000ee80000300a00 */
[----:B------:R-:W3:Y:S04]  /*56520*/  LDL.LU.64 R16, [R1+0x1000] ;  /* 0x0010000001107983 */ /* 0x000ee80000300a00 */
[----:B------:R-:W3:Y:S01]  /*56530*/  LDL.LU.64 R18, [R1+0x1008] ;  /* 0x0010080001127983 */ /* 0x000ee20000300a00 */
[----:B------:R-:W-:-:S03]  /*56540*/  IMAD.MOV.U32 R25, RZ, RZ, R0 ;  /* 0x000000ffff197224 */ /* 0x000fc600078e0000 */
[----:B------:R-:W3:Y:S01]  /*56550*/  LDL.LU.64 R36, [R1+0xff0] ;  /* 0x000ff00001247983 */ /* 0x000ee20000300a00 */
[----:B------:R-:W-:Y:S02]  /*56560*/  IMAD.MOV.U32 R3, RZ, RZ, R52 ;  /* 0x000000ffff037224 */ /* 0x000fe400078e0034 */
[----:B------:R-:W-:Y:S01]  /*56570*/  IMAD.MOV.U32 R0, RZ, RZ, R53 ;  /* 0x000000ffff007224 */ /* 0x000fe200078e0035 */
[----:B------:R-:W3:Y:S04]  /*56580*/  LDL.LU.64 R38, [R1+0xff8] ;  /* 0x000ff80001267983 */ /* 0x000ee80000300a00 */
[----:B------:R-:W3:Y:S04]  /*56590*/  LDL.LU.64 R52, [R1+0xfe0] ;  /* 0x000fe00001347983 */ /* 0x000ee80000300a00 */
[----:B------:R-:W3:Y:S01]  /*565a0*/  LDL.LU.64 R54, [R1+0xfe8] ;  /* 0x000fe80001367983 */ /* 0x000ee20000300a00 */
[----:B--2---:R-:W-:Y:S03]  /*565b0*/  HMMA.16816.F32.BF16 R12, R44, R12, R40 ;  /* 0x0000000c2c0c723c */ /* 0x004fe60000041828 */
[----:B------:R-:W2:Y:S04]  /*565c0*/  LDL.LU.64 R42, [R1+0x3a70] ;  /* 0x003a7000012a7983 */ /* 0x000ea80000300a00 */
[----:B------:R-:W2:-:S12]  /*565d0*/  LDL.LU.64 R40, [R1+0x3a68] ;  /* 0x003a680001287983 */ /* 0x000e980000300a00 */
[----:B------:R0:W-:Y:S04]  /*565e0*/  STL.64 [R1+0x1070], R12 ;  /* 0x0010700c01007387 */ /* 0x0001e80000100a00 */
[----:B------:R3:W-:Y:S04]  /*565f0*/  STL.64 [R1+0x1078], R14 ;  /* 0x0010780e01007387 */ /* 0x0007e80000100a00 */
[----:B0-----:R-:W3:Y:S02]  /*56600*/  LDL.LU.64 R12, [R1+0x3a60] ;  /* 0x003a6000010c7983 */ /* 0x001ee40000300a00 */
[----:B---3--:R-:W-:Y:S02]  /*56610*/  HMMA.16816.F32.BF16 R12, R44, R12, R8 ;  /* 0x0000000c2c0c723c */ /* 0x008fe40000041808 */
[----:B------:R-:W3:Y:S04]  /*56620*/  LDL.LU.64 R10, [R1+0x3a58] ;  /* 0x003a5800010a7983 */ /* 0x000ee80000300a00 */
[----:B------:R-:W2:-:S13]  /*56630*/  LDL.LU.64 R8, [R1+0x3a50] ;  /* 0x003a500001087983 */ /* 0x000e9a0000300a00 */
[----:B------:R0:W-:Y:S04]  /*56640*/  STL.64 [R1+0x1060], R12 ;  /* 0x0010600c01007387 */ /* 0x0001e80000100a00 */
[----:B------:R4:W-:Y:S04]  /*56650*/  STL.64 [R1+0x1068], R14 ;  /* 0x0010680e01007387 */ /* 0x0009e80000100a00 */
[----:B0-----:R-:W4:Y:S01]  /*56660*/  LDL.LU.64 R12, [R1+0x3a48] ;  /* 0x003a4800010c7983 */ /* 0x001f220000300a00 */
[C---:B------:R-:W-:Y:S08]  /*56670*/  HMMA.16816.F32.BF16 R20, R44.reuse, R4, R20 ;  /* 0x000000042c14723c */ /* 0x040ff00000041814 */
[----:B----4-:R-:W-:Y:S01]  /*56680*/  HMMA.16816.F32.BF16 R12, R44, R12, R56 ;  /* 0x0000000c2c0c723c */ /* 0x010fe20000041838 */
[----:B------:R-:W4:-:S15]  /*56690*/  LDL.LU.64 R56, [R1+0x3a40] ;  /* 0x003a400001387983 */ /* 0x000f1e0000300a00 */
[----:B------:R-:W-:-:S03]  /*566a0*/  NOP ;  /* 0x0000000000007918 */ /* 0x000fc60000000000 */
[----:B------:R0:W-:Y:S04]  /*566b0*/  STL.64 [R1+0x1050], R12 ;  /* 0x0010500c01007387 */ /* 0x0001e80000100a00 */
[----:B------:R1:W-:Y:S04]  /*566c0*/  STL.64 [R1+0x1058], R14 ;  /* 0x0010580e01007387 */ /* 0x0003e80000100a00 */
[----:B0-----:R-:W2:Y:S04]  /*566d0*/  LDL.LU.64 R12, [R1+0xfd0] ;  /* 0x000fd000010c7983 */ /* 0x001ea80000300a00 */
[----:B-1----:R-:W2:Y:S04]  /*566e0*/  LDL.LU.64 R14, [R1+0xfd8] ;  /* 0x000fd800010e7983 */ /* 0x002ea80000300a00 */
[----:B------:R0:W-:Y:S04]  /*566f0*/  STL.64 [R1+0x1040], R20 ;  /* 0x0010401401007387 */ /* 0x0001e80000100a00 */
[----:B------:R-:W-:Y:S04]  /*56700*/  STL.64 [R1+0x1048], R22 ;  /* 0x0010481601007387 */ /* 0x000fe80000100a00 */
[----:B0-----:R-:W2:Y:S04]  /*56710*/  LDL.LU.64 R20, [R1+0x3a38] ;  /* 0x003a380001147983 */ /* 0x001ea80000300a00 */
[----:B------:R0:W-:Y:S04]  /*56720*/  STL.64 [R1+0x38d0], R4 ;  /* 0x0038d00401007387 */ /* 0x0001e80000100a00 */
[----:B------:R-:W-:Y:S04]  /*56730*/  STL [R1+0x3908], R6 ;  /* 0x0039080601007387 */ /* 0x000fe80000100800 */
[----:B------:R-:W-:Y:S04]  /*56740*/  STL [R1+0x3988], R7 ;  /* 0x0039880701007387 */ /* 0x000fe80000100800 */
[----:B0-----:R-:W2:Y:S04]  /*56750*/  LDL R4, [R1+0x30] ;  /* 0x0000300001047983 */ /* 0x001ea80000100800 */
[----:B------:R-:W2:Y:S01]  /*56760*/  LDL R5, [R1+0x34] ;  /* 0x0000340001057983 */ /* 0x000ea20000100800 */
[----:B------:R-:W-:Y:S03]  /*56770*/  HMMA.16816.F32.BF16 R24, R44, R24, R32 ;  /* 0x000000182c18723c */ /* 0x000fe60000041820 */
[----:B------:R-:W3:-:S15]  /*56780*/  LDL.LU.64 R32, [R1+0x3a30] ;  /* 0x003a300001207983 */ /* 0x000ede0000300a00 */
[----:B------:R-:W-:Y:S01]  /*56790*/  NOP ;  /* 0x0000000000007918 */ /* 0x000fe20000000000 */
[----:B------:R-:W-:Y:S04]  /*567a0*/  STL.64 [R1+0x1030], R24 ;  /* 0x0010301801007387 */ /* 0x000fe80000100a00 */
[----:B------:R0:W-:Y:S04]  /*567b0*/  STL.64 [R1+0x1038], R26 ;  /* 0x0010381a01007387 */ /* 0x0001e80000100a00 */
[----:B0-----:R-:W3:Y:S04]  /*567c0*/  LDL.LU.64 R26, [R1+0x3a28] ;  /* 0x003a2800011a7983 */ /* 0x001ee80000300a00 */
[----:B------:R-:W3:Y:S01]  /*567d0*/  LDL.LU.64 R24, [R1+0x3a20] ;  /* 0x003a200001187983 */ /* 0x000ee20000300a00 */
[C---:B----4-:R-:W-:Y:S08]  /*567e0*/  HMMA.16816.F32.BF16 R56, R44.reuse, R56, R48 ;  /* 0x000000382c38723c */ /* 0x050ff00000041830 */
[----:B--2---:R-:W-:Y:S01]  /*567f0*/  HMMA.16816.F32.BF16 R4, R44, R4, R28 ;  /* 0x000000042c04723c */ /* 0x004fe2000004181c */
[----:B------:R-:W2:Y:S04]  /*56800*/  LDL.LU.64 R30, [R1+0x3a18] ;  /* 0x003a1800011e7983 */ /* 0x000ea80000300a00 */
[----:B------:R-:W4:-:S14]  /*56810*/  LDL.LU.64 R28, [R1+0x3a10] ;  /* 0x003a1000011c7983 */ /* 0x000f1c0000300a00 */
[----:B------:R0:W-:Y:S04]  /*56820*/  STL.64 [R1+0x1020], R4 ;  /* 0x0010200401007387 */ /* 0x0001e80000100a00 */
[----:B------:R1:W-:Y:S04]  /*56830*/  STL.64 [R1+0x1028], R6 ;  /* 0x0010280601007387 */ /* 0x0003e80000100a00 */
[----:B0-----:R-:W2:Y:S04]  /*56840*/  LDL.LU.64 R4, [R1+0xfb0] ;  /* 0x000fb00001047983 */ /* 0x001ea80000300a00 */
[----:B-1----:R-:W2:Y:S04]  /*56850*/  LDL.LU.64 R6, [R1+0xfb8] ;  /* 0x000fb80001067983 */ /* 0x002ea80000300a00 */
[----:B------:R-:W2:Y:S04]  /*56860*/  LDL.LU.64 R50, [R1+0x3a08] ;  /* 0x003a080001327983 */ /* 0x000ea80000300a00 */
[----:B------:R-:W2:Y:S04]  /*56870*/  LDL.LU.64 R48, [R1+0x3a00] ;  /* 0x003a000001307983 */ /* 0x000ea80000300a00 */
[----:B------:R-:W-:Y:S04]  /*56880*/  STL.64 [R1+0x1010], R56 ;  /* 0x0010103801007387 */ /* 0x000fe80000100a00 */
[----:B------:R0:W-:Y:S04]  /*56890*/  STL.64 [R1+0x1018], R58 ;  /* 0x0010183a01007387 */ /* 0x0001e80000100a00 */
[----:B0-----:R-:W2:Y:S04]  /*568a0*/  LDL.LU.64 R58, [R1+0x39f8] ;  /* 0x0039f800013a7983 */ /* 0x001ea80000300a00 */
[----:B------:R-:W2:Y:S01]  /*568b0*/  LDL.LU.64 R56, [R1+0x39f0] ;  /* 0x0039f00001387983 */ /* 0x000ea20000300a00 */
[C---:B------:R-:W-:Y:S08]  /*568c0*/  HMMA.16816.F32.BF16 R20, R44.reuse, R20, R16 ;  /* 0x000000142c14723c */ /* 0x040ff00000041810 */
[C---:B---3--:R-:W-:Y:S01]  /*568d0*/  HMMA.16816.F32.BF16 R32, R44.reuse, R32, R36 ;  /* 0x000000202c20723c */ /* 0x048fe20000041824 */
[----:B------:R-:W3:Y:S10]  /*568e0*/  LDL.LU.64 R16, [R1+0x39e8] ;  /* 0x0039e80001107983 */ /* 0x000ef40000300a00 */
[----:B------:R0:W-:Y:S04]  /*568f0*/  STL.64 [R1+0x1000], R20 ;  /* 0x0010001401007387 */ /* 0x0001e80000100a00 */
[----:B------:R-:W-:Y:S04]  /*56900*/  STL.64 [R1+0x1008], R22 ;  /* 0x0010081601007387 */ /* 0x000fe80000100a00 */
[----:B0-----:R-:W3:Y:S04]  /*56910*/  LDL.LU.64 R20, [R1+0x39e0] ;  /* 0x0039e00001147983 */ /* 0x001ee80000300a00 */
[----:B------:R-:W3:Y:S04]  /*56920*/  LDL.LU.64 R38, [R1+0x39d8] ;  /* 0x0039d80001267983 */ /* 0x000ee80000300a00 */
[----:B------:R-:W3:Y:S04]  /*56930*/  LDL.LU.64 R36, [R1+0x39d0] ;  /* 0x0039d00001247983 */ /* 0x000ee80000300a00 */
        /* <DEDUP_REMOVED lines=9> */
[----:B------:R-:W2:Y:S04]  /*569d0*/  LDL.LU.64 R52, [R1+0x39b0] ;  /* 0x0039b00001347983 */ /* 0x000ea80000300a00 */
[----:B------:R-:W-:Y:S04]  /*569e0*/  STL.64 [R1+0x3880], R58 ;  /* 0x0038803a01007387 */ /* 0x000fe80000100a00 */
[----:B------:R0:W-:Y:S04]  /*569f0*/  STL.64 [R1+0x3878], R56 ;  /* 0x0038783801007387 */ /* 0x0001e80000100a00 */
[----:B0-----:R-:W3:Y:S04]  /*56a00*/  LDL.LU.64 R56, [R1+0xfc0] ;  /* 0x000fc00001387983 */ /* 0x001ee80000300a00 */
[----:B------:R-:W3:Y:S01]  /*56a10*/  LDL.LU.64 R58, [R1+0xfc8] ;  /* 0x000fc800013a7983 */ /* 0x000ee20000300a00 */
[----:B--2---:R-:W-:-:S15]  /*56a20*/  HMMA.16816.F32.BF16 R12, R44, R52, R12 ;  /* 0x000000342c0c723c */ /* 0x004fde000004180c */
[----:B------:R-:W-:-:S04]  /*56a30*/  NOP ;  /* 0x0000000000007918 */ /* 0x000fc80000000000 */
[----:B------:R0:W-:Y:S04]  /*56a40*/  STL.64 [R1+0xfd0], R12 ;  /* 0x000fd00c01007387 */ /* 0x0001e80000100a00 */
[----:B------:R1:W-:Y:S04]  /*56a50*/  STL.64 [R1+0xfd8], R14 ;  /* 0x000fd80e01007387 */ /* 0x0003e80000100a00 */
[----:B0-----:R-:W4:Y:S04]  /*56a60*/  LDL.LU.64 R12, [R1+0xf90] ;  /* 0x000f9000010c7983 */ /* 0x001f280000300a00 */
[----:B-1----:R-:W4:Y:S04]  /*56a70*/  LDL.LU.64 R14, [R1+0xf98] ;  /* 0x000f9800010e7983 */ /* 0x002f280000300a00 */
[----:B------:R-:W-:Y:S04]  /*56a80*/  STL.64 [R1+0x3870], R54 ;  /* 0x0038703601007387 */ /* 0x000fe80000100a00 */
[----:B------:R0:W-:Y:S04]  /*56a90*/  STL.64 [R1+0x3868], R52 ;  /* 0x0038683401007387 */ /* 0x0001e80000100a00 */
[----:B0-----:R-:W2:Y:S04]  /*56aa0*/  LDL.LU.64 R52, [R1+0xfa0] ;  /* 0x000fa00001347983 */ /* 0x001ea80000300a00 */
[----:B------:R-:W2:Y:S01]  /*56ab0*/  LDL.LU.64 R54, [R1+0xfa8] ;  /* 0x000fa80001367983 */ /* 0x000ea20000300a00 */
[C---:B---3--:R-:W-:Y:S03]  /*56ac0*/  HMMA.16816.F32.BF16 R56, R44.reuse, R48, R56 ;  /* 0x000000302c38723c */ /* 0x048fe60000041838 */
[----:B------:R-:W-:Y:S04]  /*56ad0*/  STL.64 [R1+0x3860], R50 ;  /* 0x0038603201007387 */ /* 0x000fe80000100a00 */
[----:B------:R0:W-:Y:S02]  /*56ae0*/  STL.64 [R1+0x3858], R48 ;  /* 0x0038583001007387 */ /* 0x0001e40000100a00 */
[C---:B0-----:R-:W-:Y:S10]  /*56af0*/  HMMA.16816.F32.BF16 R48, R44.reuse, R36, R4 ;  /* 0x000000242c30723c */ /* 0x041ff40000041804 */
[----:B------:R0:W-:Y:S04]  /*56b00*/  STL.64 [R1+0xfc0], R56 ;  /* 0x000fc03801007387 */ /* 0x0001e80000100a00 */
[----:B------:R-:W-:Y:S04]  /*56b10*/  STL.64 [R1+0xfc8], R58 ;  /* 0x000fc83a01007387 */ /* 0x000fe80000100a00 */
[----:B------:R-:W3:Y:S04]  /*56b20*/  LDL.LU.64 R4, [R1+0xf70] ;  /* 0x000f700001047983 */ /* 0x000ee80000300a00 */
[----:B------:R-:W3:Y:S04]  /*56b30*/  LDL.LU.64 R6, [R1+0xf78] ;  /* 0x000f780001067983 */ /* 0x000ee80000300a00 */
[----:B------:R-:W-:Y:S04]  /*56b40*/  STL.64 [R1+0xfb0], R48 ;  /* 0x000fb03001007387 */ /* 0x000fe80000100a00 */
[----:B------:R-:W-:Y:S04]  /*56b50*/  STL.64 [R1+0xfb8], R50 ;  /* 0x000fb83201007387 */ /* 0x000fe80000100a00 */
[----:B0-----:R-:W3:Y:S04]  /*56b60*/  LDL.LU.64 R56, [R1+0x340] ;  /* 0x0003400001387983 */ /* 0x001ee80000300a00 */
[----:B------:R-:W-:Y:S04]  /*56b70*/  STL.64 [R1+0x3850], R38 ;  /* 0x0038502601007387 */ /* 0x000fe80000100a00 */
[----:B------:R0:W-:Y:S04]  /*56b80*/  STL.64 [R1+0x3848], R36 ;  /* 0x0038482401007387 */ /* 0x0001e80000100a00 */
[----:B0-----:R-:W3:Y:S04]  /*56b90*/  LDL.LU.64 R36, [R1+0xf80] ;  /* 0x000f800001247983 */ /* 0x001ee80000300a00 */
[----:B------:R-:W3:Y:S04]  /*56ba0*/  LDL.LU.64 R38, [R1+0xf88] ;  /* 0x000f880001267983 */ /* 0x000ee80000300a00 */
[----:B------:R-:W-:Y:S04]  /*56bb0*/  STL.64 [R1+0x3890], R34 ;  /* 0x0038902201007387 */ /* 0x000fe80000100a00 */
[----:B------:R4:W-:Y:S01]  /*56bc0*/  STL.64 [R1+0x3888], R32 ;  /* 0x0038882001007387 */ /* 0x0009e20000100a00 */
[C---:B--2---:R-:W-:Y:S08]  /*56bd0*/  HMMA.16816.F32.BF16 R48, R44.reuse, R32, R52 ;  /* 0x000000202c30723c */ /* 0x044ff00000041834 */
[C---:B----4-:R-:W-:Y:S11]  /*56be0*/  HMMA.16816.F32.BF16 R32, R44.reuse, R28, R12 ;  /* 0x0000001c2c20723c */ /* 0x050ff6000004180c */
[----:B------:R0:W-:Y:S04]  /*56bf0*/  STL.64 [R1+0xfa0], R48 ;  /* 0x000fa03001007387 */ /* 0x0001e80000100a00 */
[----:B------:R1:W-:Y:S04]  /*56c00*/  STL.64 [R1+0xfa8], R50 ;  /* 0x000fa83201007387 */ /* 0x0003e80000100a00 */
[----:B------:R-:W2:Y:S04]  /*56c10*/  LDL.LU.64 R12, [R1+0xf60] ;  /* 0x000f6000010c7983 */ /* 0x000ea80000300a00 */
[----:B------:R-:W2:Y:S01]  /*56c20*/  LDL.LU.64 R14, [R1+0xf68] ;  /* 0x000f6800010e7983 */ /* 0x000ea20000300a00 */
[C---:B---3--:R-:W-:Y:S03]  /*56c30*/  HMMA.16816.F32.BF16 R4, R44.reuse, R20, R4 ;  /* 0x000000142c04723c */ /* 0x048fe60000041804 */
[----:B------:R3:W-:Y:S04]  /*56c40*/  STL.64 [R1+0xf90], R32 ;  /* 0x000f902001007387 */ /* 0x0007e80000100a00 */
[----:B------:R-:W-:Y:S04]  /*56c50*/  STL.64 [R1+0xf98], R34 ;  /* 0x000f982201007387 */ /* 0x000fe80000100a00 */
[----:B------:R-:W4:Y:S04]  /*56c60*/  LDL.LU.64 R52, [R1+0xf50] ;  /* 0x000f500001347983 */ /* 0x000f280000300a00 */
[----:B------:R-:W4:Y:S04]  /*56c70*/  LDL.LU.64 R54, [R1+0xf58] ;  /* 0x000f580001367983 */ /* 0x000f280000300a00 */
[----:B0-----:R-:W4:Y:S04]  /*56c80*/  LDL.LU.64 R48, [R1+0x950] ;  /* 0x0009500001307983 */ /* 0x001f280000300a00 */
[----:B-1----:R-:W4:Y:S04]  /*56c90*/  LDL.LU.64 R50, [R1+0x958] ;  /* 0x0009580001327983 */ /* 0x002f280000300a00 */
[----:B---3--:R-:W3:Y:S01]  /*56ca0*/  LDL.LU.64 R32, [R1+0x330] ;  /* 0x0003300001207983 */ /* 0x008ee20000300a00 */
[----:B------:R-:W-:Y:S03]  /*56cb0*/  HMMA.16816.F32.BF16 R36, R44, R24, R36 ;  /* 0x000000182c24723c */ /* 0x000fe60000041824 */
[----:B------:R-:W-:-:S15]  /*56cc0*/  STL.64 [R1+0x3990], R28 ;  /* 0x0039901c01007387 */ /* 0x000fde0000100a00 */
[----:B------:R-:W-:Y:S01]  /*56cd0*/  NOP ;  /* 0x0000000000007918 */ /* 0x000fe20000000000 */
[----:B------:R0:W-:Y:S04]  /*56ce0*/  STL.64 [R1+0xf80], R36 ;  /* 0x000f802401007387 */ /* 0x0001e80000100a00 */
[----:B------:R-:W-:Y:S04]  /*56cf0*/  STL.64 [R1+0xf88], R38 ;  /* 0x000f882601007387 */ /* 0x000fe80000100a00 */
[----:B0-----:R-:W3:Y:S04]  /*56d00*/  LDL.LU.64 R36, [R1+0x320] ;  /* 0x0003200001247983 */ /* 0x001ee80000300a00 */
[----:B------:R-:W-:Y:S04]  /*56d10*/  STL [R1+0x383c], R24 ;  /* 0x00383c1801007387 */ /* 0x000fe80000100800 */
[----:B------:R-:W-:Y:S04]  /*56d20*/  STL [R1+0x3830], R25 ;  /* 0x0038301901007387 */ /* 0x000fe80000100800 */
[----:B------:R0:W-:Y:S04]  /*56d30*/  STL.64 [R1+0xf70], R4 ;  /* 0x000f700401007387 */ /* 0x0001e80000100a00 */
[----:B------:R-:W-:Y:S04]  /*56d40*/  STL.64 [R1+0xf78], R6 ;  /* 0x000f780601007387 */ /* 0x000fe80000100a00 */
[----:B0-----:R-:W3:Y:S04]  /*56d50*/  LDL.LU.64 R4, [R1+0x310] ;  /* 0x0003100001047983 */ /* 0x001ee80000300a00 */
[----:B------:R-:W-:Y:S04]  /*56d60*/  STL [R1+0x3840], R20 ;  /* 0x0038401401007387 */ /* 0x000fe80000100800 */
[----:B------:R0:W-:Y:S04]  /*56d70*/  STL [R1+0x3824], R21 ;  /* 0x0038241501007387 */ /* 0x0001e80000100800 */
[----:B0-----:R-:W3:Y:S04]  /*56d80*/  LDL.LU.64 R20, [R1+0x940] ;  /* 0x0009400001147983 */ /* 0x001ee80000300a00 */
[----:B------:R-:W3:Y:S01]  /*56d90*/  LDL.LU.64 R22, [R1+0x948] ;  /* 0x0009480001167983 */ /* 0x000ee20000300a00 */
[----:B--2---:R-:W-:-:S15]  /*56da0*/  HMMA.16816.F32.BF16 R12, R44, R16, R12 ;  /* 0x000000102c0c723c */ /* 0x004fde000004180c */
[----:B------:R-:W-:-:S04]  /*56db0*/  NOP ;  /* 0x0000000000007918 */ /* 0x000fc80000000000 */
[----:B------:R0:W-:Y:S04]  /*56dc0*/  STL.64 [R1+0xf60], R12 ;  /* 0x000f600c01007387 */ /* 0x0001e80000100a00 */
[----:B------:R-:W-:Y:S04]  /*56dd0*/  STL.64 [R1+0xf68], R14 ;  /* 0x000f680e01007387 */ /* 0x000fe80000100a00 */
[----:B0-----:R-:W4:Y:S04]  /*56de0*/  LDL.LU.64 R12, [R1+0x39a8] ;  /* 0x0039a800010c7983 */ /* 0x001f280000300a00 */
[----:B------:R-:W-:Y:S04]  /*56df0*/  STL [R1+0x3844], R16 ;  /* 0x0038441001007387 */ /* 0x000fe80000100800 */
[----:B------:R4:W-:Y:S01]  /*56e00*/  STL [R1+0x3820], R17 ;  /* 0x0038201101007387 */ /* 0x0009e20000100800 */
[----:B---3--:R-:W-:Y:S08]  /*56e10*/  HMMA.16816.F32.BF16 R20, R40, R56, R20 ;  /* 0x000000382814723c */ /* 0x008ff00000041814 */
[C---:B----4-:R-:W-:Y:S01]  /*56e20*/  HMMA.16816.F32.BF16 R16, R44.reuse, R12, R52 ;  /* 0x0000000c2c10723c */ /* 0x050fe20000041834 */
[----:B------:R-:W-:Y:S04]  /*56e30*/  STL [R1+0x3810], R12 ;  /* 0x0038100c01007387 */ /* 0x000fe80000100800 */
[----:B------:R0:W-:Y:S03]  /*56e40*/  STL [R1+0x3804], R13 ;  /* 0x0038040d01007387 */ /* 0x0001e60000100800 */
[----:B0-----:R-:W-:Y:S11]  /*56e50*/  HMMA.16816.F32.BF16 R12, R44, R8, R48 ;  /* 0x000000082c0c723c */ /* 0x001ff60000041830 */
[----:B------:R0:W-:Y:S04]  /*56e60*/  STL.64 [R1+0xf50], R16 ;  /* 0x000f501001007387 */ /* 0x0001e80000100a00 */
[----:B------:R1:W-:Y:S04]  /*56e70*/  STL.64 [R1+0xf58], R18 ;  /* 0x000f581201007387 */ /* 0x0003e80000100a00 */
[----:B------:R-:W2:Y:S04]  /*56e80*/  LDL.LU.64 R44, [R1+0x930] ;  /* 0x00093000012c7983 */ /* 0x000ea80000300a00 */
[----:B------:R-:W2:Y:S04]  /*56e90*/  LDL.LU.64 R46, [R1+0x938] ;  /* 0x00093800012e7983 */ /* 0x000ea80000300a00 */
[----:B------:R-:W-:Y:S04]  /*56ea0*/  STL.64 [R1+0x950], R12 ;  /* 0x0009500c01007387 */ /* 0x000fe80000100a00 */
[----:B------:R-:W-:Y:S04]  /*56eb0*/  STL.64 [R1+0x958], R14 ;  /* 0x0009580e01007387 */ /* 0x000fe80000100a00 */
[----:B0-----:R-:W3:Y:S04]  /*56ec0*/  LDL.LU.64 R16, [R1+0x920] ;  /* 0x0009200001107983 */ /* 0x001ee80000300a00 */
[----:B-1----:R-:W3:Y:S04]  /*56ed0*/  LDL.LU.64 R18, [R1+0x928] ;  /* 0x0009280001127983 */ /* 0x002ee80000300a00 */
[----:B------:R-:W4:Y:S04]  /*56ee0*/  LDL.LU.64 R48, [R1+0x300] ;  /* 0x0003000001307983 */ /* 0x000f280000300a00 */
[----:B------:R-:W4:Y:S04]  /*56ef0*/  LDL.LU.64 R52, [R1+0x2f0] ;  /* 0x0002f00001347983 */ /* 0x000f280000300a00 */
[----:B------:R-:W-:Y:S04]  /*56f00*/  STL [R1+0x37f4], R8 ;  /* 0x0037f40801007387 */ /* 0x000fe80000100800 */
[----:B------:R-:W-:Y:S04]  /*56f10*/  STL [R1+0x37f0], R9 ;  /* 0x0037f00901007387 */ /* 0x000fe80000100800 */
[----:B------:R0:W-:Y:S04]  /*56f20*/  STL.64 [R1+0x940], R20 ;  /* 0x0009401401007387 */ /* 0x0001e80000100a00 */
[----:B------:R1:W-:Y:S04]  /*56f30*/  STL.64 [R1+0x948], R22 ;  /* 0x0009481601007387 */ /* 0x0003e80000100a00 */
[----:B0-----:R-:W4:Y:S04]  /*56f40*/  LDL.LU.64 R20, [R1+0x910] ;  /* 0x0009100001147983 */ /* 0x001f280000300a00 */
[----:B-1----:R-:W4:Y:S01]  /*56f50*/  LDL.LU.64 R22, [R1+0x918] ;  /* 0x0009180001167983 */ /* 0x002f220000300a00 */
[----:B------:R-:W-:-:S02]  /*56f60*/  IMAD.MOV.U32 R15, RZ, RZ, R57 ;  /* 0x000000ffff0f7224 */ /* 0x000fc400078e0039 */
[----:B------:R-:W-:Y:S01]  /*56f70*/  IMAD.MOV.U32 R14, RZ, RZ, R56 ;  /* 0x000000ffff0e7224 */ /* 0x000fe200078e0038 */
[----:B------:R-:W4:Y:S04]  /*56f80*/  LDL R57, [R1+0x2e4] ;  /* 0x0002e40001397983 */ /* 0x000f280000100800 */
[----:B------:R-:W4:Y:S04]  /*56f90*/  LDL R56, [R1+0x2e0] ;  /* 0x0002e00001387983 */ /* 0x000f280000100800 */
[----:B------:R-:W-:Y:S04]  /*56fa0*/  STL [R1+0x37fc], R15 ;  /* 0x0037fc0f01007387 */ /* 0x000fe80000100800 */
[----:B------:R2:W-:Y:S01]  /*56fb0*/  STL [R1+0x37f8], R14 ;  /* 0x0037f80e01007387 */ /* 0x0005e20000100800 */
[----:B------:R-:W-:-:S02]  /*56fc0*/  IMAD.MOV.U32 R8, RZ, RZ, R32 ;  /* 0x000000ffff087224 */ /* 0x000fc400078e0020 */
[----:B------:R-:W-:Y:S01]  /*56fd0*/  IMAD.MOV.U32 R9, RZ, RZ, R33 ;  /* 0x000000ffff097224 */ /* 0x000fe200078e0021 */
[C---:B--2---:R-:W-:Y:S08]  /*56fe0*/  HMMA.16816.F32.BF16 R12, R40.reuse, R32, R44 ;  /* 0x00000020280c723c */ /* 0x044ff0000004182c */
[C---:B---3--:R-:W-:Y:S11]  /*56ff0*/  HMMA.16816.F32.BF16 R16, R40.reuse, R36, R16 ;  /* 0x000000242810723c */ /* 0x048ff60000041810 */
[----:B------:R-:W-:Y:S04]  /*57000*/  STL.64 [R1+0x930], R12 ;  /* 0x0009300c01007387 */ /* 0x000fe80000100a00 */
[----:B------:R0:W-:Y:S01]  /*57010*/  STL.64 [R1+0x938], R14 ;  /* 0x0009380e01007387 */ /* 0x0001e20000100a00 */
[----:B----4-:R-:W-:Y:S03]  /*57020*/  HMMA.16816.F32.BF16 R20, R40, R4, R20 ;  /* 0x000000042814723c */ /* 0x010fe60000041814 */
[----:B------:R-:W-:Y:S04]  /*57030*/  STL [R1+0x3814], R8 ;  /* 0x0038140801007387 */ /* 0x000fe80000100800 */
[----:B------:R-:W-:Y:S04]  /*57040*/  STL [R1+0x3800], R9 ;  /* 0x0038000901007387 */ /* 0x000fe80000100800 */
[----:B------:R1:W-:Y:S04]  /*57050*/  STL.64 [R1+0x920], R16 ;  /* 0x0009201001007387 */ /* 0x0003e80000100a00 */
[----:B------:R2:W-:Y:S01]  /*57060*/  STL.64 [R1+0x928], R18 ;  /* 0x0009281201007387 */ /* 0x0005e20000100a00 */
[----:B0-----:R-:W-:-:S02]  /*57070*/  IMAD.MOV.U32 R15, RZ, RZ, R36 ;  /* 0x000000ffff0f7224 */ /* 0x001fc400078e0024 */
[----:B------:R-:W-:Y:S01]  /*57080*/  IMAD.MOV.U32 R14, RZ, RZ, R37 ;  /* 0x000000ffff0e7224 */ /* 0x000fe200078e0025 */
[----:B-1----:R-:W3:Y:S04]  /*57090*/  LDL.LU.64 R16, [R1+0x900] ;  /* 0x0009000001107983 */ /* 0x002ee80000300a00 */
[----:B--2---:R-:W3:Y:S04]  /*570a0*/  LDL.LU.64 R18, [R1+0x908] ;  /* 0x0009080001127983 */ /* 0x004ee80000300a00 */
[----:B------:R-:W2:Y:S04]  /*570b0*/  LDL.LU.64 R36, [R1+0x8f0] ;  /* 0x0008f00001247983 */ /* 0x000ea80000300a00 */
[----:B------:R-:W2:Y:S04]  /*570c0*/  LDL.LU.64 R38, [R1+0x8f8] ;  /* 0x0008f80001267983 */ /* 0x000ea80000300a00 */
[----:B------:R0:W-:Y:S04]  /*570d0*/  STL.64 [R1+0x910], R20 ;  /* 0x0009101401007387 */ /* 0x0001e80000100a00 */
[----:B------:R1:W-:Y:S04]  /*570e0*/  STL.64 [R1+0x918], R22 ;  /* 0x0009181601007387 */ /* 0x0003e80000100a00 */
[----:B0-----:R-:W4:Y:S04]  /*570f0*/  LDL.LU.64 R20, [R1+0x8e0] ;  /* 0x0008e00001147983 */ /* 0x001f280000300a00 */
[----:B-1----:R-:W4:Y:S04]  /*57100*/  LDL.LU.64 R22, [R1+0x8e8] ;  /* 0x0008e80001167983 */ /* 0x002f280000300a00 */
[----:B------:R-:W2:Y:S01]  /*57110*/  LDL.LU.64 R28, [R1+0x2c0] ;  /* 0x0002c000011c7983 */ /* 0x000ea20000300a00 */
[----:B------:R-:W-:-:S02]  /*57120*/  IMAD.MOV.U32 R13, RZ, RZ, R4 ;  /* 0x000000ffff0d7224 */ /* 0x000fc400078e0004 */
[----:B------:R-:W-:Y:S01]  /*57130*/  IMAD.MOV.U32 R9, RZ, RZ, R5 ;  /* 0x000000ffff097224 */ /* 0x000fe200078e0005 */
[----:B--2---:R0:W-:Y:S04]  /*57140*/  STL.64 [R1+0x39a0], R28 ;  /* 0x0039a01c01007387 */ /* 0x0041e80000100a00 */
[----:B0-----:R-:W2:Y:S04]  /*57150*/  LDL.LU.64 R28, [R1+0x2d0] ;  /* 0x0002d000011c7983 */ /* 0x001ea80000300a00 */
[----:B------:R-:W2:Y:S01]  /*57160*/  LDL.LU.64 R4, [R1+0x2b0] ;  /* 0x0002b00001047983 */ /* 0x000ea20000300a00 */
[----:B------:R-:W-:-:S02]  /*57170*/  IMAD.MOV.U32 R12, RZ, RZ, R53 ;  /* 0x000000ffff0c7224 */ /* 0x000fc400078e0035 */
[----:B------:R-:W-:Y:S01]  /*57180*/  IMAD.MOV.U32 R8, RZ, RZ, R52 ;  /* 0x000000ffff087224 */ /* 0x000fe200078e0034 */
[----:B--2---:R3:W-:Y:S04]  /*57190*/  STL.64 [R1+0x3998], R4 ;  /* 0x0039980401007387 */ /* 0x0047e80000100a00 */
[----:B------:R-:W2:Y:S04]  /*571a0*/  LDL.LU.64 R44, [R1+0x2a0] ;  /* 0x0002a000012c7983 */ /* 0x000ea80000300a00 */
[----:B------:R-:W2:Y:S01]  /*571b0*/  LDL.LU.64 R32, [R1+0x290] ;  /* 0x0002900001207983 */ /* 0x000ea20000300a00 */
[----:B---3--:R-:W-:-:S15]  /*571c0*/  HMMA.16816.F32.BF16 R4, R40, R48, R16 ;  /* 0x000000302804723c */ /* 0x008fde0000041810 */
[----:B------:R-:W-:-:S04]  /*571d0*/  NOP ;  /* 0x0000000000007918 */ /* 0x000fc80000000000 */
[----:B------:R-:W-:Y:S04]  /*571e0*/  STL.64 [R1+0x900], R4 ;  /* 0x0009000401007387 */ /* 0x000fe80000100a00 */
[----:B------:R0:W-:Y:S02]  /*571f0*/  STL.64 [R1+0x908], R6 ;  /* 0x0009080601007387 */ /* 0x0001e40000100a00 */
[----:B0-----:R-:W-:-:S15]  /*57200*/  HMMA.16816.F32.BF16 R4, R40, R52, R36 ;  /* 0x000000342804723c */ /* 0x001fde0000041824 */
[----:B------:R-:W-:-:S04]  /*57210*/  NOP ;  /* 0x0000000000007918 */ /* 0x000fc80000000000 */
[----:B------:R-:W-:Y:S04]  /*57220*/  STL.64 [R1+0x8f0], R4 ;  /* 0x0008f00401007387 */ /* 0x000fe80000100a00 */
[----:B------:R4:W-:Y:S04]  /*57230*/  STL.64 [R1+0x8f8], R6 ;  /* 0x0008f80601007387 */ /* 0x0009e80000100a00 */
[----:B------:R-:W-:Y:S04]  /*57240*/  STL.64 [R1+0x38a8], R14 ;  /* 0x0038a80e01007387 */ /* 0x000fe80000100a00 */
[----:B------:R-:W-:Y:S04]  /*57250*/  STL.64 [R1+0x38a0], R12 ;  /* 0x0038a00c01007387 */ /* 0x000fe80000100a00 */
[----:B------:R-:W-:Y:S04]  /*57260*/  STL.64 [R1+0x3898], R8 ;  /* 0x0038980801007387 */ /* 0x000fe80000100a00 */
[----:B------:R-:W-:Y:S01]  /*57270*/  STL.64 [R1+0x3970], R10 ;  /* 0x0039700a01007387 */ /* 0x000fe20000100a00 */
[----:B----4-:R-:W-:Y:S03]  /*57280*/  HMMA.16816.F32.BF16 R4, R40, R56, R20 ;  /* 0x000000382804723c */ /* 0x010fe60000041814 */
[----:B------:R-:W3:Y:S04]  /*57290*/  LDL.LU.64 R20, [R1+0x8d0] ;  /* 0x0008d00001147983 */ /* 0x000ee80000300a00 */
[----:B------:R-:W3:Y:S01]  /*572a0*/  LDL.LU.64 R22, [R1+0x8d8] ;  /* 0x0008d80001167983 */ /* 0x000ee20000300a00 */
[----:B------:R-:W-:-:S02]  /*572b0*/  IMAD.MOV.U32 R56, RZ, RZ, R27 ;  /* 0x000000ffff387224 */ /* 0x000fc400078e001b */
[----:B------:R-:W-:Y:S02]  /*572c0*/  IMAD.MOV.U32 R57, RZ, RZ, R26 ;  /* 0x000000ffff397224 */ /* 0x000fe400078e001a */
[----:B------:R-:W-:Y:S02]  /*572d0*/  IMAD.MOV.U32 R18, RZ, RZ, R48 ;  /* 0x000000ffff127224 */ /* 0x000fe400078e0030 */
[----:B------:R-:W-:-:S05]  /*572e0*/  IMAD.MOV.U32 R19, RZ, RZ, R49 ;  /* 0x000000ffff137224 */ /* 0x000fca00078e0031 */
[----:B------:R0:W-:Y:S04]  /*572f0*/  STL.64 [R1+0x8e0], R4 ;  /* 0x0008e00401007387 */ /* 0x0001e80000100a00 */
[----:B------:R1:W-:Y:S04]  /*57300*/  STL.64 [R1+0x8e8], R6 ;  /* 0x0008e80601007387 */ /* 0x0003e80000100a00 */
[----:B0-----:R-:W4:Y:S04]  /*57310*/  LDL.LU.64 R4, [R1+0x8c0] ;  /* 0x0008c00001047983 */ /* 0x001f280000300a00 */
[----:B-1----:R-:W4:Y:S04]  /*57320*/  LDL.LU.64 R6, [R1+0x8c8] ;  /* 0x0008c80001067983 */ /* 0x002f280000300a00 */
[----:B------:R-:W2:Y:S04]  /*57330*/  LDL.LU.64 R24, [R1+0x8b0] ;  /* 0x0008b00001187983 */ /* 0x000ea80000300a00 */
[----:B------:R-:W2:Y:S04]  /*57340*/  LDL.LU.64 R26, [R1+0x8b8] ;  /* 0x0008b800011a7983 */ /* 0x000ea80000300a00 */
[----:B------:R-:W2:Y:S04]  /*57350*/  LDL.LU.64 R12, [R1+0x8a0] ;  /* 0x0008a000010c7983 */ /* 0x000ea80000300a00 */
[----:B------:R-:W2:Y:S04]  /*57360*/  LDL.LU.64 R14, [R1+0x8a8] ;  /* 0x0008a800010e7983 */ /* 0x000ea80000300a00 */
[----:B------:R-:W2:Y:S04]  /*57370*/  LDL R52, [R1+0x250] ;  /* 0x0002500001347983 */ /* 0x000ea80000100800 */
[----:B------:R-:W2:Y:S04]  /*57380*/  LDL R53, [R1+0x254] ;  /* 0x0002540001357983 */ /* 0x000ea80000100800 */
[----:B------:R-:W2:Y:S04]  /*57390*/  LDL.LU.64 R8, [R1+0x890] ;  /* 0x0008900001087983 */ /* 0x000ea80000300a00 */
[----:B------:R-:W2:Y:S04]  /*573a0*/  LDL.LU.64 R10, [R1+0x898] ;  /* 0x00089800010a7983 */ /* 0x000ea80000300a00 */
[----:B------:R-:W2:Y:S04]  /*573b0*/  LDL R48, [R1+0x260] ;  /* 0x0002600001307983 */ /* 0x000ea80000100800 */
[----:B------:R-:W2:Y:S01]  /*573c0*/  LDL R49, [R1+0x264] ;  /* 0x0002640001317983 */ /* 0x000ea20000100800 */
[----:B---3--:R-:W-:-:S15]  /*573d0*/  HMMA.16816.F32.BF16 R20, R40, R28, R20 ;  /* 0x0000001c2814723c */ /* 0x008fde0000041814 */
[----:B------:R-:W-:-:S04]  /*573e0*/  NOP ;  /* 0x0000000000007918 */ /* 0x000fc80000000000 */
[----:B------:R-:W-:Y:S04]  /*573f0*/  STL.64 [R1+0x8d0], R20 ;  /* 0x0008d01401007387 */ /* 0x000fe80000100a00 */
[----:B------:R0:W-:Y:S02]  /*57400*/  STL.64 [R1+0x8d8], R22 ;  /* 0x0008d81601007387 */ /* 0x0001e40000100a00 */
[----:B0-----:R-:W-:Y:S02]  /*57410*/  IMAD.MOV.U32 R22, RZ, RZ, R28 ;  /* 0x000000ffff167224 */ /* 0x001fe400078e001c */
[----:B------:R-:W-:Y:S02]  /*57420*/  IMAD.MOV.U32 R23, RZ, RZ, R29 ;  /* 0x000000ffff177224 */ /* 0x000fe400078e001d */
[----:B------:R-:W4:Y:S02]  /*57430*/  LDL.LU.64 R28, [R1+0x39a0] ;  /* 0x0039a000011c7983 */ /* 0x000f240000300a00 */
[----:B----4-:R-:W-:-:S15]  /*57440*/  HMMA.16816.F32.BF16 R4, R40, R28, R4 ;  /* 0x0000001c2804723c */ /* 0x010fde0000041804 */
[----:B------:R-:W-:-:S04]  /*57450*/  NOP ;  /* 0x0000000000007918 */ /* 0x000fc80000000000 */
[----:B------:R0:W-:Y:S04]  /*57460*/  STL.64 [R1+0x8c0], R4 ;  /* 0x0008c00401007387 */ /* 0x0001e80000100a00 */
[----:B------:R1:W-:Y:S04]  /*57470*/  STL.64 [R1+0x8c8], R6 ;  /* 0x0008c80601007387 */ /* 0x0003e80000100a00 */
[----:B0-----:R-:W3:Y:S01]  /*57480*/  LDL.LU.64 R4, [R1+0x3998] ;  /* 0x0039980001047983 */ /* 0x001ee20000300a00 */
[----:B------:R-:W-:Y:S02]  /*57490*/  IMAD.MOV.U32 R21, RZ, RZ, R28 ;  /* 0x000000ffff157224 */ /* 0x000fe400078e001c */
[----:B------:R-:W-:-:S02]  /*574a0*/  IMAD.MOV.U32 R17, RZ, RZ, R29 ;  /* 0x000000ffff117224 */ /* 0x000fc400078e001d */
[----:B------:R-:W4:Y:S01]  /*574b0*/  LDL.LU.64 R28, [R1+0x3990] ;  /* 0x00399000011c7983 */ /* 0x000f220000300a00 */
[C---:B--2---:R-:W-:Y:S08]  /*574c0*/  HMMA.16816.F32.BF16 R12, R40.reuse, R44, R12 ;  /* 0x0000002c280c723c */ /* 0x044ff0000004180c */
[----:B------:R-:W-:Y:S01]  /*574d0*/  HMMA.16816.F32.BF16 R8, R40, R32, R8 ;  /* 0x000000202808723c */ /* 0x000fe20000041808 */
[----:B------:R-:W-:-:S02]  /*574e0*/  IMAD.MOV.U32 R36, RZ, RZ, R31 ;  /* 0x000000ffff247224 */ /* 0x000fc400078e001f */
[----:B------:R-:W-:Y:S02]  /*574f0*/  IMAD.MOV.U32 R31, RZ, RZ, R44 ;  /* 0x000000ffff1f7224 */ /* 0x000fe400078e002c */
[----:B------:R-:W-:Y:S02]  /*57500*/  IMAD.MOV.U32 R37, RZ, RZ, R30 ;  /* 0x000000ffff257224 */ /* 0x000fe400078e001e */
[----:B------:R-:W-:Y:S01]  /*57510*/  IMAD.MOV.U32 R30, RZ, RZ, R33 ;  /* 0x000000ffff1e7224 */ /* 0x000fe200078e0021 */
[----:B---3--:R-:W-:-:S15]  /*57520*/  HMMA.16816.F32.BF16 R24, R40, R4, R24 ;  /* 0x000000042818723c */ /* 0x008fde0000041818 */
[----:B------:R-:W-:-:S04]  /*57530*/  NOP ;  /* 0x0000000000007918 */ /* 0x000fc80000000000 */
[----:B------:R0:W-:Y:S04]  /*57540*/  STL.64 [R1+0x8b0], R24 ;  /* 0x0008b01801007387 */ /* 0x0001e80000100a00 */
[----:B------:R-:W-:Y:S04]  /*57550*/  STL.64 [R1+0x8b8], R26 ;  /* 0x0008b81a01007387 */ /* 0x000fe80000100a00 */
[----:B-1----:R-:W2:Y:S04]  /*57560*/  LDL.LU R7, [R1+0x3988] ;  /* 0x0039880001077983 */ /* 0x002ea80000300800 */
[----:B------:R1:W-:Y:S04]  /*57570*/  STL.64 [R1+0x8a0], R12 ;  /* 0x0008a00c01007387 */ /* 0x0003e80000100a00 */
[----:B------:R3:W-:Y:S04]  /*57580*/  STL.64 [R1+0x8a8], R14 ;  /* 0x0008a80e01007387 */ /* 0x0007e80000100a00 */
[----:B------:R1:W-:Y:S04]  /*57590*/  STL.64 [R1+0x890], R8 ;  /* 0x0008900801007387 */ /* 0x0003e80000100a00 */
[----:B------:R1:W-:Y:S01]  /*575a0*/  STL.64 [R1+0x898], R10 ;  /* 0x0008980a01007387 */ /* 0x0003e20000100a00 */
[----:B0-----:R-:W-:-:S02]  /*575b0*/  IMAD.MOV.U32 R25, RZ, RZ, R45 ;  /* 0x000000ffff197224 */ /* 0x001fc400078e002d */
[----:B------:R-:W-:Y:S01]  /*575c0*/  IMAD.MOV.U32 R24, RZ, RZ, R32 ;  /* 0x000000ffff187224 */ /* 0x000fe200078e0020 */
[----:B------:R-:W2:Y:S04]  /*575d0*/  LDL.LU.64 R44, [R1+0x870] ;  /* 0x00087000012c7983 */ /* 0x000ea80000300a00 */
[----:B------:R-:W2:Y:S04]  /*575e0*/  LDL.LU.64 R46, [R1+0x878] ;  /* 0x00087800012e7983 */ /* 0x000ea80000300a00 */
[----:B------:R-:W2:Y:S04]  /*575f0*/  LDL.LU.64 R32, [R1+0x860] ;  /* 0x0008600001207983 */ /* 0x000ea80000300a00 */
[----:B------:R-:W2:Y:S04]  /*57600*/  LDL.LU.64 R34, [R1+0x868] ;  /* 0x0008680001227983 */ /* 0x000ea80000300a00 */
[----:B-1----:R-:W2:Y:S04]  /*57610*/  LDL.LU.64 R12, [R1+0x850] ;  /* 0x00085000010c7983 */ /* 0x002ea80000300a00 */
[----:B---3--:R-:W3:Y:S01]  /*57620*/  LDL.LU.64 R14, [R1+0x858] ;  /* 0x00085800010e7983 */ /* 0x008ee20000300a00 */
[----:B------:R-:W-:-:S02]  /*57630*/  IMAD.MOV.U32 R27, RZ, RZ, R4 ;  /* 0x000000ffff1b7224 */ /* 0x000fc400078e0004 */
[----:B------:R-:W-:Y:S01]  /*57640*/  IMAD.MOV.U32 R26, RZ, RZ, R5 ;  /* 0x000000ffff1a7224 */ /* 0x000fe200078e0005 */
[----:B------:R-:W2:Y:S04]  /*57650*/  LDL.LU.64 R8, [R1+0x840] ;  /* 0x0008400001087983 */ /* 0x000ea80000300a00 */
[----:B------:R-:W2:Y:S04]  /*57660*/  LDL.LU.64 R10, [R1+0x848] ;  /* 0x00084800010a7983 */ /* 0x000ea80000300a00 */
[----:B------:R-:W-:Y:S04]  /*57670*/  STL.64 [R1+0x38c8], R30 ;  /* 0x0038c81e01007387 */ /* 0x000fe80000100a00 */
[----:B----4-:R0:W-:Y:S04]  /*57680*/  STL.64 [R1+0x38c0], R28 ;  /* 0x0038c01c01007387 */ /* 0x0101e80000100a00 */
[----:B0-----:R-:W4:Y:S04]  /*57690*/  LDL.LU.64 R28, [R1+0x280] ;  /* 0x00028000011c7983 */ /* 0x001f280000300a00 */
[----:B------:R-:W-:Y:S04]  /*576a0*/  STL.64 [R1+0x38b8], R26 ;  /* 0x0038b81a01007387 */ /* 0x000fe80000100a00 */
[----:B------:R0:W-:Y:S04]  /*576b0*/  STL.64 [R1+0x38b0], R24 ;  /* 0x0038b01801007387 */ /* 0x0001e80000100a00 */
[----:B0-----:R-:W4:Y:S04]  /*576c0*/  LDL.LU.64 R24, [R1+0x880] ;  /* 0x0008800001187983 */ /* 0x001f280000300a00 */
[----:B------:R-:W4:Y:S02]  /*576d0*/  LDL.LU.64 R26, [R1+0x888] ;  /* 0x00088800011a7983 */ /* 0x000f240000300a00 */
[----:B----4-:R-:W-:Y:S01]  /*576e0*/  HMMA.16816.F32.BF16 R24, R40, R28, R24 ;  /* 0x0000001c2818723c */ /* 0x010fe20000041818 */
[----:B------:R-:W-:-:S02]  /*576f0*/  IMAD.MOV.U32 R20, RZ, RZ, R29 ;  /* 0x000000ffff147224 */ /* 0x000fc400078e001d */
[----:B------:R-:W-:-:S15]  /*57700*/  IMAD.MOV.U32 R16, RZ, RZ, R28 ;  /* 0x000000ffff107224 */ /* 0x000fde00078e001c */
[----:B------:R-:W-:Y:S01]  /*57710*/  NOP ;  /* 0x0000000000007918 */ /* 0x000fe20000000000 */
[----:B------:R-:W-:Y:S04]  /*57720*/  STL.64 [R1+0x880], R24 ;  /* 0x0008801801007387 */ /* 0x000fe80000100a00 */
[----:B------:R-:W-:Y:S04]  /*57730*/  STL.64 [R1+0x888], R26 ;  /* 0x0008881a01007387 */ /* 0x000fe80000100a00 */
[----:B------:R-:W-:Y:S04]  /*57740*/  STL.64 [R1+0x38f0], R22 ;  /* 0x0038f01601007387 */ /* 0x000fe80000100a00 */
[----:B------:R2:W-:Y:S02]  /*57750*/  STL.64 [R1+0x38e8], R20 ;  /* 0x0038e81401007387 */ /* 0x0005e40000100a00 */
[C---:B--2---:R-:W-:Y:S02]  /*57760*/  HMMA.16816.F32.BF16 R20, R40.reuse, R36, R44 ;  /* 0x000000242814723c */ /* 0x044fe4000004182c */
[----:B------:R-:W-:Y:S04]  /*57770*/  STL.64 [R1+0x38e0], R18 ;  /* 0x0038e01201007387 */ /* 0x000fe80000100a00 */
[----:B------:R0:W-:Y:S02]  /*57780*/  STL.64 [R1+0x38d8], R16 ;  /* 0x0038d81001007387 */ /* 0x0001e40000100a00 */
[C---:B0-----:R-:W-:Y:S11]  /*57790*/  HMMA.16816.F32.BF16 R16, R40.reuse, R48, R32 ;  /* 0x000000302810723c */ /* 0x041ff60000041820 */
[----:B------:R-:W-:Y:S04]  /*577a0*/  STL.64 [R1+0x870], R20 ;  /* 0x0008701401007387 */ /* 0x000fe80000100a00 */
[----:B------:R-:W-:Y:S04]  /*577b0*/  STL.64 [R1+0x878], R22 ;  /* 0x0008781601007387 */ /* 0x000fe80000100a00 */
[----:B------:R-:W2:Y:S01]  /*577c0*/  LDL R48, [R1+0x110] ;  /* 0x0001100001307983 */ /* 0x000ea20000100800 */
[C---:B---3--:R-:W-:Y:S08]  /*577d0*/  HMMA.16816.F32.BF16 R12, R40.reuse, R52, R12 ;  /* 0x00000034280c723c */ /* 0x048ff0000004180c */
[----:B------:R-:W-:Y:S01]  /*577e0*/  HMMA.16816.F32.BF16 R8, R40, R56, R8 ;  /* 0x000000382808723c */ /* 0x000fe20000041808 */
[----:B------:R-:W-:Y:S01]  /*577f0*/  IMAD.MOV.U32 R49, RZ, RZ, R60 ;  /* 0x000000ffff317224 */ /* 0x000fe200078e003c */
[----:B------:R-:W-:Y:S04]  /*57800*/  STL.64 [R1+0x860], R16 ;  /* 0x0008601001007387 */ /* 0x000fe80000100a00 */
[----:B------:R-:W-:Y:S05]  /*57810*/  STL.64 [R1+0x868], R18 ;  /* 0x0008681201007387 */ /* 0x000fea0000100a00 */
[----:B------:R-:W-:Y:S04]  /*57820*/  STL.64 [R1+0x850], R12 ;  /* 0x0008500c01007387 */ /* 0x000fe80000100a00 */
[----:B------:R-:W-:Y:S04]  /*57830*/  STL.64 [R1+0x858], R14 ;  /* 0x0008580e01007387 */ /* 0x000fe80000100a00 */
[----:B------:R-:W3:Y:S04]  /*57840*/  LDL.LU R60, [R1+0x3984] ;  /* 0x00398400013c7983 */ /* 0x000ee80000300800 */
[----:B--2---:R-:W-:Y:S04]  /*57850*/  STL.64 [R1+0x3900], R48 ;  /* 0x0039003001007387 */ /* 0x004fe80000100a00 */
[----:B------:R-:W2:Y:S04]  /*57860*/  LDL R28, [R1+0x130] ;  /* 0x00013000011c7983 */ /* 0x000ea80000100800 */
[----:B------:R0:W-:Y:S04]  /*57870*/  STL.64 [R1+0x840], R8 ;  /* 0x0008400801007387 */ /* 0x0001e80000100a00 */
[----:B------:R-:W-:Y:S04]  /*57880*/  STL.64 [R1+0x848], R10 ;  /* 0x0008480a01007387 */ /* 0x000fe80000100a00 */
[----:B------:R-:W2:Y:S04]  /*57890*/  LDL R29, [R1+0x134] ;  /* 0x00013400011d7983 */ /* 0x000ea80000100800 */
[----:B0-----:R-:W4:Y:S04]  /*578a0*/  LDL R8, [R1+0x230] ;  /* 0x0002300001087983 */ /* 0x001f280000100800 */
[----:B------:R-:W4:Y:S04]  /*578b0*/  LDL R9, [R1+0x234] ;  /* 0x0002340001097983 */ /* 0x000f280000100800 */
[----:B--2---:R0:W-:Y:S04]  /*578c0*/  STL.64 [R1+0x3910], R28 ;  /* 0x0039101c01007387 */ /* 0x0041e80000100a00 */
[----:B0-----:R-:W4:Y:S04]  /*578d0*/  LDL.LU.64 R28, [R1+0x830] ;  /* 0x00083000011c7983 */ /* 0x001f280000300a00 */
[----:B------:R-:W4:Y:S04]  /*578e0*/  LDL.LU.64 R30, [R1+0x838] ;  /* 0x00083800011e7983 */ /* 0x000f280000300a00 */
[----:B------:R-:W2:Y:S04]  /*578f0*/  LDL R36, [R1+0x120] ;  /* 0x0001200001247983 */ /* 0x000ea80000100800 */
[----:B------:R-:W2:Y:S01]  /*57900*/  LDL R37, [R1+0x124] ;  /* 0x0001240001257983 */ /* 0x000ea20000100800 */
[----:B---3--:R-:W-:-:S03]  /*57910*/  IMAD.MOV.U32 R25, RZ, RZ, R60 ;  /* 0x000000ffff197224 */ /* 0x008fc600078e003c */
[----:B--2---:R0:W-:Y:S04]  /*57920*/  STL.64 [R1+0x3918], R36 ;  /* 0x0039182401007387 */ /* 0x0041e80000100a00 */
[----:B------:R-:W2:Y:S04]  /*57930*/  LDL R24, [R1+0x140] ;  /* 0x0001400001187983 */ /* 0x000ea80000100800 */
[----:B------:R-:W3:Y:S04]  /*57940*/  LDL.LU R60, [R1+0x3980] ;  /* 0x00398000013c7983 */ /* 0x000ee80000300800 */
[----:B------:R-:W3:Y:S04]  /*57950*/  LDL R12, [R1+0x220] ;  /* 0x00022000010c7983 */ /* 0x000ee80000100800 */
[----:B------:R-:W3:Y:S04]  /*57960*/  LDL R13, [R1+0x224] ;  /* 0x00022400010d7983 */ /* 0x000ee80000100800 */
[----:B--2---:R-:W-:Y:S04]  /*57970*/  STL.64 [R1+0x3920], R24 ;  /* 0x0039201801007387 */ /* 0x004fe80000100a00 */
[----:B------:R-:W2:Y:S04]  /*57980*/  LDL R16, [R1+0x160] ;  /* 0x0001600001107983 */ /* 0x000ea80000100800 */
[----:B------:R-:W2:Y:S04]  /*57990*/  LDL R17, [R1+0x164] ;  /* 0x0001640001117983 */ /* 0x000ea80000100800 */
[----:B------:R-:W3:Y:S04]  /*579a0*/  LDL R32, [R1+0x1d0] ;  /* 0x0001d00001207983 */ /* 0x000ee80000100800 */
[----:B------:R-:W3:Y:S04]  /*579b0*/  LDL R33, [R1+0x1d4] ;  /* 0x0001d40001217983 */ /* 0x000ee80000100800 */
[----:B------:R-:W3:Y:S04]  /*579c0*/  LDL R52, [R1+0x200] ;  /* 0x0002000001347983 */ /* 0x000ee80000100800 */
[----:B------:R-:W3:Y:S04]  /*579d0*/  LDL R53, [R1+0x204] ;  /* 0x0002040001357983 */ /* 0x000ee80000100800 */
[----:B0-----:R-:W3:Y:S04]  /*579e0*/  LDL R36, [R1+0x210] ;  /* 0x0002100001247983 */ /* 0x001ee80000100800 */
[----:B------:R-:W3:Y:S04]  /*579f0*/  LDL R37, [R1+0x214] ;  /* 0x0002140001257983 */ /* 0x000ee80000100800 */
[----:B------:R-:W3:Y:S04]  /*57a00*/  LDL R56, [R1+0x1c0] ;  /* 0x0001c00001387983 */ /* 0x000ee80000100800 */
[----:B------:R-:W3:Y:S04]  /*57a10*/  LDL R57, [R1+0x1c4] ;  /* 0x0001c40001397983 */ /* 0x000ee80000100800 */
[----:B------:R-:W3:Y:S04]  /*57a20*/  LDL R44, [R1+0x1e0] ;  /* 0x0001e000012c7983 */ /* 0x000ee80000100800 */
[----:B------:R-:W3:Y:S04]  /*57a30*/  LDL R45, [R1+0x1e4] ;  /* 0x0001e400012d7983 */ /* 0x000ee80000100800 */
[----:B------:R-:W3:Y:S04]  /*57a40*/  LDL.LU.64 R20, [R1+0x820] ;  /* 0x0008200001147983 */ /* 0x000ee80000300a00 */
[----:B------:R-:W3:Y:S04]  /*57a50*/  LDL.LU.64 R22, [R1+0x828] ;  /* 0x0008280001167983 */ /* 0x000ee80000300a00 */
[----:B------:R-:W3:Y:S04]  /*57a60*/  LDL R48, [R1+0x1f0] ;  /* 0x0001f00001307983 */ /* 0x000ee80000100800 */
[----:B------:R-:W3:Y:S04]  /*57a70*/  LDL R49, [R1+0x1f4] ;  /* 0x0001f40001317983 */ /* 0x000ee80000100800 */
[----:B--2---:R4:W-:Y:S04]  /*57a80*/  STL.64 [R1+0x3928], R16 ;  /* 0x0039281001007387 */ /* 0x0049e80000100a00 */
[----:B------:R-:W2:Y:S04]  /*57a90*/  LDL R4, [R1+0x150] ;  /* 0x0001500001047983 */ /* 0x000ea80000100800 */
[----:B------:R-:W2:Y:S01]  /*57aa0*/  LDL R5, [R1+0x154] ;  /* 0x0001540001057983 */ /* 0x000ea20000100800 */
[----:B----4-:R-:W-:Y:S03]  /*57ab0*/  HMMA.16816.F32.BF16 R16, R40, R8, R28 ;  /* 0x000000082810723c */ /* 0x010fe6000004181c */
[----:B--2---:R0:W-:Y:S04]  /*57ac0*/  STL.64 [R1+0x3930], R4 ;  /* 0x0039300401007387 */ /* 0x0041e80000100a00 */
[----:B------:R-:W2:Y:S01]  /*57ad0*/  LDL R24, [R1+0x170] ;  /* 0x0001700001187983 */ /* 0x000ea20000100800 */
[----:B---3--:R-:W-:-:S03]  /*57ae0*/  IMAD.MOV.U32 R25, RZ, RZ, R60 ;  /* 0x000000ffff197224 */ /* 0x008fc600078e003c */
[----:B------:R-:W3:Y:S01]  /*57af0*/  LDL.LU R60, [R1+0x397c] ;  /* 0x00397c00013c7983 */ /* 0x000ee20000300800 */
[C---:B------:R-:W-:Y:S03]  /*57b00*/  HMMA.16816.F32.BF16 R12, R40.reuse, R12, R20 ;  /* 0x0000000c280c723c */ /* 0x040fe60000041814 */
[----:B--2---:R1:W-:Y:S04]  /*57b10*/  STL.64 [R1+0x3938], R24 ;  /* 0x0039381801007387 */ /* 0x0043e80000100a00 */
[----:B------:R-:W2:Y:S04]  /*57b20*/  LDL.LU.64 R8, [R1+0x810] ;  /* 0x0008100001087983 */ /* 0x000ea80000300a00 */
[----:B------:R-:W2:Y:S04]  /*57b30*/  LDL.LU.64 R10, [R1+0x818] ;  /* 0x00081800010a7983 */ /* 0x000ea80000300a00 */
[----:B------:R4:W-:Y:S04]  /*57b40*/  STL.64 [R1+0x830], R16 ;  /* 0x0008301001007387 */ /* 0x0009e80000100a00 */
[----:B------:R0:W-:Y:S04]  /*57b50*/  STL.64 [R1+0x838], R18 ;  /* 0x0008381201007387 */ /* 0x0001e80000100a00 */
[----:B------:R-:W2:Y:S04]  /*57b60*/  LDL.LU.64 R28, [R1+0x800] ;  /* 0x00080000011c7983 */ /* 0x000ea80000300a00 */
[----:B------:R-:W2:Y:S04]  /*57b70*/  LDL.LU.64 R30, [R1+0x808] ;  /* 0x00080800011e7983 */ /* 0x000ea80000300a00 */
[----:B0-----:R-:W2:Y:S04]  /*57b80*/  LDL R4, [R1+0x180] ;  /* 0x0001800001047983 */ /* 0x001ea80000100800 */
[----:B------:R-:W2:Y:S04]  /*57b90*/  LDL R5, [R1+0x184] ;  /* 0x0001840001057983 */ /* 0x000ea80000100800 */
[----:B--2---:R0:W-:Y:S04]  /*57ba0*/  STL.64 [R1+0x3940], R4 ;  /* 0x0039400401007387 */ /* 0x0041e80000100a00 */
[----:B-1----:R-:W2:Y:S04]  /*57bb0*/  LDL.LU.64 R24, [R1+0x7f0] ;  /* 0x0007f00001187983 */ /* 0x002ea80000300a00 */
[----:B------:R-:W2:Y:S04]  /*57bc0*/  LDL.LU.64 R26, [R1+0x7f8] ;  /* 0x0007f800011a7983 */ /* 0x000ea80000300a00 */
[----:B------:R1:W-:Y:S04]  /*57bd0*/  STL.64 [R1+0x820], R12 ;  /* 0x0008200c01007387 */ /* 0x0003e80000100a00 */
[----:B------:R0:W-:Y:S04]  /*57be0*/  STL.64 [R1+0x828], R14 ;  /* 0x0008280e01007387 */ /* 0x0001e80000100a00 */
[----:B------:R-:W2:Y:S04]  /*57bf0*/  LDL.LU.64 R20, [R1+0x7e0] ;  /* 0x0007e00001147983 */ /* 0x000ea80000300a00 */
[----:B------:R-:W2:Y:S04]  /*57c00*/  LDL.LU.64 R22, [R1+0x7e8] ;  /* 0x0007e80001167983 */ /* 0x000ea80000300a00 */
[----:B----4-:R-:W4:Y:S04]  /*57c10*/  LDL.LU.64 R16, [R1+0x7d0] ;  /* 0x0007d00001107983 */ /* 0x010f280000300a00 */
[----:B------:R-:W4:Y:S04]  /*57c20*/  LDL.LU.64 R18, [R1+0x7d8] ;  /* 0x0007d80001127983 */ /* 0x000f280000300a00 */
[----:B0-----:R-:W2:Y:S01]  /*57c30*/  LDL R4, [R1+0x190] ;  /* 0x0001900001047983 */ /* 0x001ea20000100800 */
[C---:B------:R-:W-:Y:S08]  /*57c40*/  HMMA.16816.F32.BF16 R36, R40.reuse, R36, R8 ;  /* 0x000000242824723c */ /* 0x040ff00000041808 */
[----:B------:R-:W-:Y:S01]  /*57c50*/  HMMA.16816.F32.BF16 R28, R40, R52, R28 ;  /* 0x00000034281c723c */ /* 0x000fe2000004181c */
[----:B---3--:R-:W-:-:S02]  /*57c60*/  IMAD.MOV.U32 R5, RZ, RZ, R60 ;  /* 0x000000ffff057224 */ /* 0x008fc400078e003c */
[----:B------:R-:W3:Y:S04]  /*57c70*/  LDL.LU R60, [R1+0x3978] ;  /* 0x00397800013c7983 */ /* 0x000ee80000300800 */
[----:B-1----:R-:W3:Y:S04]  /*57c80*/  LDL.LU.64 R12, [R1+0x7c0] ;  /* 0x0007c000010c7983 */ /* 0x002ee80000300a00 */
[----:B------:R-:W3:Y:S04]  /*57c90*/  LDL.LU.64 R14, [R1+0x7c8] ;  /* 0x0007c800010e7983 */ /* 0x000ee80000300a00 */
[----:B--2---:R0:W-:Y:S04]  /*57ca0*/  STL.64 [R1+0x3950], R4 ;  /* 0x0039500401007387 */ /* 0x0041e80000100a00 */
[----:B------:R-:W2:Y:S04]  /*57cb0*/  LDL.LU.64 R10, [R1+0x3970] ;  /* 0x00397000010a7983 */ /* 0x000ea80000300a00 */
[----:B0-----:R-:W2:Y:S04]  /*57cc0*/  LDL R4, [R1+0x1a0] ;  /* 0x0001a00001047983 */ /* 0x001ea80000100800 */
[----:B------:R-:W-:Y:S04]  /*57cd0*/  STL.64 [R1+0x810], R36 ;  /* 0x0008102401007387 */ /* 0x000fe80000100a00 */
[----:B------:R-:W-:Y:S04]  /*57ce0*/  STL.64 [R1+0x818], R38 ;  /* 0x0008182601007387 */ /* 0x000fe80000100a00 */
[----:B------:R-:W-:Y:S04]  /*57cf0*/  STL.64 [R1+0x800], R28 ;  /* 0x0008001c01007387 */ /* 0x000fe80000100a00 */
[----:B------:R-:W-:Y:S04]  /*57d00*/  STL.64 [R1+0x808], R30 ;  /* 0x0008081e01007387 */ /* 0x000fe80000100a00 */
[----:B------:R-:W2:Y:S01]  /*57d10*/  LDL R5, [R1+0x1a4] ;  /* 0x0001a40001057983 */ /* 0x000ea20000100800 */
[----:B------:R-:W-:Y:S01]  /*57d20*/  HMMA.16816.F32.BF16 R24, R40, R48, R24 ;  /* 0x000000302818723c */ /* 0x000fe20000041818 */
[----:B------:R-:W-:-:S02]  /*57d30*/  IMAD.MOV.U32 R53, RZ, RZ, R61 ;  /* 0x000000ffff357224 */ /* 0x000fc400078e003d */
[----:B--2---:R-:W-:Y:S04]  /*57d40*/  STL.64 [R1+0x3960], R4 ;  /* 0x0039600401007387 */ /* 0x004fe80000100a00 */
[----:B------:R-:W2:Y:S01]  /*57d50*/  LDL R52, [R1+0x100] ;  /* 0x0001000001347983 */ /* 0x000ea20000100800 */
[C---:B------:R-:W-:Y:S08]  /*57d60*/  HMMA.16816.F32.BF16 R20, R40.reuse, R44, R20 ;  /* 0x0000002c2814723c */ /* 0x040ff00000041814 */
[C---:B----4-:R-:W-:Y:S08]  /*57d70*/  HMMA.16816.F32.BF16 R16, R40.reuse, R32, R16 ;  /* 0x000000202810723c */ /* 0x050ff00000041810 */
[----:B---3--:R-:W-:Y:S01]  /*57d80*/  HMMA.16816.F32.BF16 R12, R40, R56, R12 ;  /* 0x00000038280c723c */ /* 0x008fe2000004180c */
[----:B--2---:R-:W-:Y:S04]  /*57d90*/  STL.64 [R1+0x3948], R52 ;  /* 0x0039483401007387 */ /* 0x004fe80000100a00 */
[----:B------:R-:W-:Y:S04]  /*57da0*/  STL.64 [R1+0x7f0], R24 ;  /* 0x0007f01801007387 */ /* 0x000fe80000100a00 */
[----:B------:R-:W-:Y:S04]  /*57db0*/  STL.64 [R1+0x7f8], R26 ;  /* 0x0007f81a01007387 */ /* 0x000fe80000100a00 */
[----:B------:R-:W2:Y:S04]  /*57dc0*/  LDL.64 R44, [R1+0xf0] ;  /* 0x0000f000012c7983 */ /* 0x000ea80000100a00 */
[----:B------:R-:W-:Y:S04]  /*57dd0*/  STL.64 [R1+0x7e0], R20 ;  /* 0x0007e01401007387 */ /* 0x000fe80000100a00 */
[----:B------:R-:W-:Y:S01]  /*57de0*/  STL.64 [R1+0x7e8], R22 ;  /* 0x0007e81601007387 */ /* 0x000fe20000100a00 */
[----:B------:R-:W-:-:S02]  /*57df0*/  IMAD.MOV.U32 R32, RZ, RZ, R10 ;  /* 0x000000ffff207224 */ /* 0x000fc400078e000a */
[----:B------:R-:W-:Y:S01]  /*57e00*/  IMAD.MOV.U32 R33, RZ, RZ, R7 ;  /* 0x000000ffff217224 */ /* 0x000fe200078e0007 */
[----:B--2---:R-:W-:Y:S04]  /*57e10*/  STL.64 [R1+0x3958], R44 ;  /* 0x0039582c01007387 */ /* 0x004fe80000100a00 */
[----:B------:R-:W-:Y:S04]  /*57e20*/  STL.64 [R1+0x7d0], R16 ;  /* 0x0007d01001007387 */ /* 0x000fe80000100a00 */
[----:B------:R-:W-:Y:S04]  /*57e30*/  STL.64 [R1+0x7d8], R18 ;  /* 0x0007d81201007387 */ /* 0x000fe80000100a00 */
[----:B------:R-:W-:Y:S04]  /*57e40*/  STL.64 [R1+0x7c0], R12 ;  /* 0x0007c00c01007387 */ /* 0x000fe80000100a00 */
[----:B------:R-:W-:Y:S04]  /*57e50*/  STL.64 [R1+0x7c8], R14 ;  /* 0x0007c80e01007387 */ /* 0x000fe80000100a00 */
[----:B------:R0:W-:Y:S04]  /*57e60*/  STL.64 [R1+0x3968], R32 ;  /* 0x0039682001007387 */ /* 0x0001e80000100a00 */
[----:B0-----:R-:W2:Y:S04]  /*57e70*/  LDL.LU.64 R32, [R1+0x7b0] ;  /* 0x0007b00001207983 */ /* 0x001ea80000300a00 */
[----:B------:R-:W2:Y:S01]  /*57e80*/  LDL.LU.64 R34, [R1+0x7b8] ;  /* 0x0007b80001227983 */ /* 0x000ea20000300a00 */
[----:B------:R-:W-:-:S02]  /*57e90*/  IMAD.MOV.U32 R4, RZ, RZ, R60 ;  /* 0x000000ffff047224 */ /* 0x000fc400078e003c */
[----:B------:R-:W-:Y:S01]  /*57ea0*/  IMAD.MOV.U32 R5, RZ, RZ, R11 ;  /* 0x000000ffff057224 */ /* 0x000fe200078e000b */
[----:B------:R-:W3:Y:S04]  /*57eb0*/  LDL.LU.64 R44, [R1+0x7a0] ;  /* 0x0007a000012c7983 */ /* 0x000ee80000300a00 */
[----:B------:R-:W3:Y:S04]  /*57ec0*/  LDL.LU.64 R46, [R1+0x7a8] ;  /* 0x0007a800012e7983 */ /* 0x000ee80000300a00 */
[----:B------:R-:W4:Y:S04]  /*57ed0*/  LDL.LU.64 R52, [R1+0x790] ;  /* 0x0007900001347983 */ /* 0x000f280000300a00 */
[----:B------:R-:W4:Y:S04]  /*57ee0*/  LDL.LU.64 R54, [R1+0x798] ;  /* 0x0007980001367983 */ /* 0x000f280000300a00 */
        /* <DEDUP_REMOVED lines=17> */
[----:B--2---:R-:W-:Y:S03]  /*58000*/  HMMA.16816.F32.BF16 R4, R40, R4, R32 ;  /* 0x000000042804723c */ /* 0x004fe60000041820 */
[----:B------:R-:W2:-:S15]  /*58010*/  LDL.LU.64 R32, [R1+0x3968] ;  /* 0x0039680001207983 */ /* 0x000e9e0000300a00 */
[----:B------:R-:W-:Y:S01]  /*58020*/  NOP ;  /* 0x0000000000007918 */ /* 0x000fe20000000000 */
[----:B------:R0:W-:Y:S04]  /*58030*/  STL.64 [R1+0x7b0], R4 ;  /* 0x0007b00401007387 */ /* 0x0001e80000100a00 */
[----:B------:R3:W-:Y:S04]  /*58040*/  STL.64 [R1+0x7b8], R6 ;  /* 0x0007b80601007387 */ /* 0x0007e80000100a00 */
[----:B0-----:R-:W3:Y:S02]  /*58050*/  LDL.LU.64 R4, [R1+0x3960] ;  /* 0x0039600001047983 */ /* 0x001ee40000300a00 */
[----:B---3--:R-:W-:Y:S02]  /*58060*/  HMMA.16816.F32.BF16 R4, R40, R4, R44 ;  /* 0x000000042804723c */ /* 0x008fe4000004182c */
[----:B------:R-:W3:-:S15]  /*58070*/  LDL.LU.64 R44, [R1+0x3958] ;  /* 0x00395800012c7983 */ /* 0x000ede0000300a00 */
[----:B------:R-:W-:Y:S02]  /*58080*/  NOP ;  /* 0x0000000000007918 */ /* 0x000fe40000000000 */
[----:B------:R0:W-:Y:S04]  /*58090*/  STL.64 [R1+0x7a0], R4 ;  /* 0x0007a00401007387 */ /* 0x0001e80000100a00 */
[----:B------:R4:W-:Y:S04]  /*580a0*/  STL.64 [R1+0x7a8], R6 ;  /* 0x0007a80601007387 */ /* 0x0009e80000100a00 */
[----:B0-----:R-:W4:Y:S02]  /*580b0*/  LDL.LU.64 R4, [R1+0x3950] ;  /* 0x0039500001047983 */ /* 0x001f240000300a00 */
[----:B----4-:R-:W-:Y:S02]  /*580c0*/  HMMA.16816.F32.BF16 R4, R40, R4, R52 ;  /* 0x000000042804723c */ /* 0x010fe40000041834 */
[----:B------:R-:W4:-:S15]  /*580d0*/  LDL.LU.64 R52, [R1+0x3948] ;  /* 0x0039480001347983 */ /* 0x000f1e0000300a00 */
[----:B------:R-:W-:Y:S02]  /*580e0*/  NOP ;  /* 0x0000000000007918 */ /* 0x000fe40000000000 */
[----:B------:R0:W-:Y:S04]  /*580f0*/  STL.64 [R1+0x790], R4 ;  /* 0x0007900401007387 */ /* 0x0001e80000100a00 */
[----:B------:R1:W-:Y:S04]  /*58100*/  STL.64 [R1+0x798], R6 ;  /* 0x0007980601007387 */ /* 0x0003e80000100a00 */
[----:B0-----:R-:W1:Y:S02]  /*58110*/  LDL.LU.64 R4, [R1+0x3940] ;  /* 0x0039400001047983 */ /* 0x001e640000300a00 */
[----:B-1----:R-:W-:Y:S02]  /*58120*/  HMMA.16816.F32.BF16 R4, R40, R4, R24 ;  /* 0x000000042804723c */ /* 0x002fe40000041818 */
[----:B------:R-:W2:-:S15]  /*58130*/  LDL.LU.64 R24, [R1+0x3938] ;  /* 0x0039380001187983 */ /* 0x000e9e0000300a00 */
[----:B------:R-:W-:Y:S02]  /*58140*/  NOP ;  /* 0x0000000000007918 */ /* 0x000fe40000000000 */
[----:B------:R0:W-:Y:S04]  /*58150*/  STL.64 [R1+0x780], R4 ;  /* 0x0007800401007387 */ /* 0x0001e80000100a00 */
[----:B------:R-:W-:Y:S04]  /*58160*/  STL.64 [R1+0x788], R6 ;  /* 0x0007880601007387 */ /* 0x000fe80000100a00 */
[----:B0-----:R-:W3:Y:S01]  /*58170*/  LDL.LU.64 R4, [R1+0x3930] ;  /* 0x0039300001047983 */ /* 0x001ee20000300a00 */
[----:B--2---:R-:W-:Y:S03]  /*58180*/  HMMA.16816.F32.BF16 R24, R40, R24, R16 ;  /* 0x000000182818723c */ /* 0x004fe60000041810 */
[----:B------:R-:W2:-:S15]  /*58190*/  LDL.LU.64 R16, [R1+0x3928] ;  /* 0x0039280001107983 */ /* 0x000e9e0000300a00 */
[----:B------:R-:W-:Y:S01]  /*581a0*/  NOP ;  /* 0x0000000000007918 */ /* 0x000fe20000000000 */
[----:B------:R0:W-:Y:S04]  /*581b0*/  STL.64 [R1+0x770], R24 ;  /* 0x0007701801007387 */ /* 0x0001e80000100a00 */
[----:B------:R-:W-:Y:S04]  /*581c0*/  STL.64 [R1+0x778], R26 ;  /* 0x0007781a01007387 */ /* 0x000fe80000100a00 */
[----:B0-----:R-:W4:Y:S01]  /*581d0*/  LDL.LU.64 R24, [R1+0x3920] ;  /* 0x0039200001187983 */ /* 0x001f220000300a00 */
[C---:B---3--:R-:W-:Y:S08]  /*581e0*/  HMMA.16816.F32.BF16 R4, R40.reuse, R4, R28 ;  /* 0x000000042804723c */ /* 0x048ff0000004181c */
[----:B--2---:R-:W-:Y:S01]  /*581f0*/  HMMA.16816.F32.BF16 R16, R40, R16, R36 ;  /* 0x000000102810723c */ /* 0x004fe20000041824 */
[----:B------:R-:W2:-:S15]  /*58200*/  LDL.LU.64 R36, [R1+0x3918] ;  /* 0x0039180001247983 */ /* 0x000e9e0000300a00 */
[----:B------:R-:W-:-:S03]  /*58210*/  NOP ;  /* 0x0000000000007918 */ /* 0x000fc60000000000 */
[----:B------:R0:W-:Y:S04]  /*58220*/  STL.64 [R1+0x760], R16 ;  /* 0x0007601001007387 */ /* 0x0001e80000100a00 */
[----:B------:R1:W-:Y:S04]  /*58230*/  STL.64 [R1+0x768], R18 ;  /* 0x0007681201007387 */ /* 0x0003e80000100a00 */
[----:B0-----:R-:W3:Y:S04]  /*58240*/  LDL.LU.64 R16, [R1+0xef0] ;  /* 0x000ef00001107983 */ /* 0x001ee80000300a00 */
[----:B-1----:R-:W3:Y:S04]  /*58250*/  LDL.LU.64 R18, [R1+0xef8] ;  /* 0x000ef80001127983 */ /* 0x002ee80000300a00 */
[----:B------:R-:W3:Y:S04]  /*58260*/  LDL.LU.64 R28, [R1+0x3910] ;  /* 0x00391000011c7983 */ /* 0x000ee80000300a00 */
[----:B------:R-:W-:Y:S04]  /*58270*/  STL.64 [R1+0xf40], R4 ;  /* 0x000f400401007387 */ /* 0x000fe80000100a00 */
[----:B------:R0:W-:Y:S01]  /*58280*/  STL.64 [R1+0xf48], R6 ;  /* 0x000f480601007387 */ /* 0x0001e20000100a00 */
[C---:B----4-:R-:W-:Y:S03]  /*58290*/  HMMA.16816.F32.BF16 R24, R40.reuse, R24, R48 ;  /* 0x000000182818723c */ /* 0x050fe60000041830 */
[----:B0-----:R-:W4:Y:S04]  /*582a0*/  LDL.LU R6, [R1+0x3908] ;  /* 0x0039080001067983 */ /* 0x001f280000300800 */
[----:B------:R-:W4:Y:S04]  /*582b0*/  LDL.64 R4, [R1+0xc0] ;  /* 0x0000c00001047983 */ /* 0x000f280000100a00 */
[----:B------:R-:W4:Y:S08]  /*582c0*/  LDL.LU.64 R48, [R1+0x3900] ;  /* 0x0039000001307983 */ /* 0x000f300000300a00 */
[----:B------:R0:W-:Y:S04]  /*582d0*/  STL.64 [R1+0xf30], R24 ;  /* 0x000f301801007387 */ /* 0x0001e80000100a00 */
[----:B------:R1:W-:Y:S04]  /*582e0*/  STL.64 [R1+0xf38], R26 ;  /* 0x000f381a01007387 */ /* 0x0003e80000100a00 */
[----:B0-----:R-:W4:Y:S04]  /*582f0*/  LDL.LU.64 R24, [R1+0xee0] ;  /* 0x000ee00001187983 */ /* 0x001f280000300a00 */
[----:B-1----:R-:W4:Y:S01]  /*58300*/  LDL.LU.64 R26, [R1+0xee8] ;  /* 0x000ee800011a7983 */ /* 0x002f220000300a00 */
[C---:B--2---:R-:W-:Y:S08]  /*58310*/  HMMA.16816.F32.BF16 R12, R40.reuse, R36, R12 ;  /* 0x00000024280c723c */ /* 0x044ff0000004180c */
[C---:B---3--:R-:W-:Y:S08]  /*58320*/  HMMA.16816.F32.BF16 R20, R40.reuse, R28, R20 ;  /* 0x0000001c2814723c */ /* 0x048ff00000041814 */
[C---:B------:R-:W-:Y:S08]  /*58330*/  HMMA.16816.F32.BF16 R16, R40.reuse, R52, R16 ;  /* 0x000000342810723c */ /* 0x040ff00000041810 */
[----:B----4-:R-:W-:Y:S03]  /*58340*/  HMMA.16816.F32.BF16 R8, R40, R48, R8 ;  /* 0x000000302808723c */ /* 0x010fe60000041808 */
[----:B------:R0:W-:Y:S04]  /*58350*/  STL.64 [R1+0xf20], R20 ;  /* 0x000f201401007387 */ /* 0x0001e80000100a00 */
[----:B------:R1:W-:Y:S01]  /*58360*/  STL.64 [R1+0xf28], R22 ;  /* 0x000f281601007387 */ /* 0x0003e20000100a00 */
[----:B------:R-:W-:-:S03]  /*58370*/  IMAD.MOV.U32 R49, RZ, RZ, R2 ;  /* 0x000000ffff317224 */ /* 0x000fc600078e0002 */
[----:B0-----:R-:W2:Y:S04]  /*58380*/  LDL.LU.64 R20, [R1+0xed0] ;  /* 0x000ed00001147983 */ /* 0x001ea80000300a00 */
[----:B------:R-:W-:Y:S04]  /*58390*/  STL.64 [R1+0xf10], R12 ;  /* 0x000f100c01007387 */ /* 0x000fe80000100a00 */
[----:B------:R-:W-:Y:S04]  /*583a0*/  STL.64 [R1+0xf18], R14 ;  /* 0x000f180e01007387 */ /* 0x000fe80000100a00 */
[----:B-1----:R-:W2:Y:S04]  /*583b0*/  LDL.LU.64 R22, [R1+0xed8] ;  /* 0x000ed80001167983 */ /* 0x002ea80000300a00 */
[----:B------:R0:W-:Y:S04]  /*583c0*/  STL.64 [R1+0xf00], R8 ;  /* 0x000f000801007387 */ /* 0x0001e80000100a00 */
[----:B------:R1:W-:Y:S04]  /*583d0*/  STL.64 [R1+0xf08], R10 ;  /* 0x000f080a01007387 */ /* 0x0003e80000100a00 */
[----:B------:R-:W3:Y:S04]  /*583e0*/  LDL R2, [R1+0x2728] ;  /* 0x0027280001027983 */ /* 0x000ee80000100800 */
[----:B0-----:R-:W4:Y:S04]  /*583f0*/  LDL.LU.64 R8, [R1+0xec0] ;  /* 0x000ec00001087983 */ /* 0x001f280000300a00 */
[----:B-1----:R-:W4:Y:S04]  /*58400*/  LDL.LU.64 R10, [R1+0xec8] ;  /* 0x000ec800010a7983 */ /* 0x002f280000300a00 */
[----:B------:R-:W2:Y:S04]  /*58410*/  LDL.64 R12, [R1+0xa0] ;  /* 0x0000a000010c7983 */ /* 0x000ea80000100a00 */
[----:B------:R0:W-:Y:S04]  /*58420*/  STL.64 [R1+0xef0], R16 ;  /* 0x000ef01001007387 */ /* 0x0001e80000100a00 */
[----:B------:R-:W-:Y:S04]  /*58430*/  STL.64 [R1+0xef8], R18 ;  /* 0x000ef81201007387 */ /* 0x000fe80000100a00 */
[----:B0-----:R-:W2:Y:S01]  /*58440*/  LDL.64 R16, [R1+0x80] ;  /* 0x0000800001107983 */ /* 0x001ea20000100a00 */
[----:B------:R-:W-:Y:S01]  /*58450*/  HMMA.16816.F32.BF16 R24, R40, R44, R24 ;  /* 0x0000002c2818723c */ /* 0x000fe20000041818 */
[----:B------:R-:W-:-:S02]  /*58460*/  IMAD.MOV.U32 R37, RZ, RZ, R0 ;  /* 0x000000ffff257224 */ /* 0x000fc400078e0000 */
[----:B------:R-:W-:Y:S02]  /*58470*/  IMAD.MOV.U32 R0, RZ, RZ, R45 ;  /* 0x000000ffff007224 */ /* 0x000fe400078e002d */
[----:B------:R-:W-:Y:S01]  /*58480*/  IMAD.MOV.U32 R36, RZ, RZ, R3 ;  /* 0x000000ffff247224 */ /* 0x000fe200078e0003 */
[----:B--2---:R0:W-:Y:S04]  /*58490*/  STL.64 [R1+0x38f8], R16 ;  /* 0x0038f81001007387 */ /* 0x0041e80000100a00 */
[----:B------:R-:W2:Y:S01]  /*584a0*/  LDL.LU.64 R52, [R1+0x70] ;  /* 0x0000700001347983 */ /* 0x000ea20000300a00 */
[C---:B------:R-:W-:Y:S08]  /*584b0*/  HMMA.16816.F32.BF16 R20, R40.reuse, R32, R20 ;  /* 0x000000202814723c */ /* 0x040ff00000041814 */
[----:B----4-:R-:W-:Y:S01]  /*584c0*/  HMMA.16816.F32.BF16 R8, R40, R56, R8 ;  /* 0x000000382808723c */ /* 0x010fe20000041808 */
[----:B------:R-:W-:-:S02]  /*584d0*/  IMAD.MOV.U32 R60, RZ, RZ, R57 ;  /* 0x000000ffff3c7224 */ /* 0x000fc400078e0039 */
[----:B------:R-:W-:Y:S01]  /*584e0*/  IMAD.MOV.U32 R48, RZ, RZ, R6 ;  /* 0x000000ffff307224 */ /* 0x000fe200078e0006 */
[----:B---3--:R-:W1:Y:S04]  /*584f0*/  LDSM.16.MT88.4 R44, [R2+UR5+0x8000] ;  /* 0x00800005022c783b */ /* 0x008e680008004200 */
[----:B0-----:R-:W3:Y:S04]  /*58500*/  LDL.LU.64 R16, [R1+0xeb0] ;  /* 0x000eb00001107983 */ /* 0x001ee80000300a00 */
[----:B------:R0:W-:Y:S04]  /*58510*/  STL.64 [R1+0xee0], R24 ;  /* 0x000ee01801007387 */ /* 0x0001e80000100a00 */
[----:B------:R-:W-:Y:S04]  /*58520*/  STL.64 [R1+0xee8], R26 ;  /* 0x000ee81a01007387 */ /* 0x000fe80000100a00 */
[----:B------:R-:W3:Y:S04]  /*58530*/  LDL.LU.64 R18, [R1+0xeb8] ;  /* 0x000eb80001127983 */ /* 0x000ee80000300a00 */
[----:B------:R-:W-:Y:S04]  /*58540*/  STL [R1+0x36bc], R0 ;  /* 0x0036bc0001007387 */ /* 0x000fe80000100800 */
[----:B0-----:R-:W4:Y:S04]  /*58550*/  LDL.LU.64 R24, [R1+0x60] ;  /* 0x0000600001187983 */ /* 0x001f280000300a00 */
[----:B------:R-:W-:Y:S04]  /*58560*/  STL.64 [R1+0xed0], R20 ;  /* 0x000ed01401007387 */ /* 0x000fe80000100a00 */
[----:B------:R-:W-:Y:S04]  /*58570*/  STL.64 [R1+0xed8], R22 ;  /* 0x000ed81601007387 */ /* 0x000fe80000100a00 */
[----:B------:R-:W2:Y:S04]  /*58580*/  LDL.LU.64 R32, [R1+0x40] ;  /* 0x0000400001207983 */ /* 0x000ea80000300a00 */
[----:B------:R0:W-:Y:S04]  /*58590*/  STL.64 [R1+0xec0], R8 ;  /* 0x000ec00801007387 */ /* 0x0001e80000100a00 */
[----:B------:R0:W-:Y:S04]  /*585a0*/  STL.64 [R1+0xec8], R10 ;  /* 0x000ec80a01007387 */ /* 0x0001e80000100a00 */
[----:B------:R-:W2:Y:S04]  /*585b0*/  LDL.LU.64 R28, [R1+0xea0] ;  /* 0x000ea000011c7983 */ /* 0x000ea80000300a00 */
[----:B------:R-:W2:Y:S04]  /*585c0*/  LDL.LU.64 R30, [R1+0xea8] ;  /* 0x000ea800011e7983 */ /* 0x000ea80000300a00 */
[----:B0-----:R-:W4:Y:S04]  /*585d0*/  LDL.LU.64 R8, [R1+0xe90] ;  /* 0x000e900001087983 */ /* 0x001f280000300a00 */
[----:B------:R-:W4:Y:S01]  /*585e0*/  LDL.LU.64 R10, [R1+0xe98] ;  /* 0x000e9800010a7983 */ /* 0x000f220000300a00 */
[----:B------:R-:W-:-:S03]  /*585f0*/  IMAD.MOV.U32 R3, RZ, RZ, R56 ;  /* 0x000000ffff037224 */ /* 0x000fc600078e0038 */
[----:B------:R-:W4:Y:S04]  /*58600*/  LDL.LU.64 R56, [R1+0x30] ;  /* 0x0000300001387983 */ /* 0x000f280000300a00 */
[----:B------:R-:W-:Y:S04]  /*58610*/  STL [R1+0x36b8], R60 ;  /* 0x0036b83c01007387 */ /* 0x000fe80000100800 */
[----:B------:R-:W-:Y:S01]  /*58620*/  STL [R1+0x36b4], R3 ;  /* 0x0036b40301007387 */ /* 0x000fe20000100800 */
[----:B---3--:R-:W-:Y:S03]  /*58630*/  HMMA.16816.F32.BF16 R20, R40, R4, R16 ;  /* 0x000000042814723c */ /* 0x008fe60000041810 */
[----:B------:R-:W3:-:S15]  /*58640*/  LDL.LU.64 R16, [R1+0xe80] ;  /* 0x000e800001107983 */ /* 0x000ede0000300a00 */
[----:B------:R-:W-:Y:S01]  /*58650*/  NOP ;  /* 0x0000000000007918 */ /* 0x000fe20000000000 */
[----:B------:R0:W-:Y:S04]  /*58660*/  STL.64 [R1+0xeb0], R20 ;  /* 0x000eb01401007387 */ /* 0x0001e80000100a00 */
[----:B------:R0:W-:Y:S04]  /*58670*/  STL.64 [R1+0xeb8], R22 ;  /* 0x000eb81601007387 */ /* 0x0001e80000100a00 */
[----:B------:R-:W3:Y:S01]  /*58680*/  LDL.LU.64 R18, [R1+0xe88] ;  /* 0x000e880001127983 */ /* 0x000ee20000300a00 */
[C---:B--2---:R-:W-:Y:S08]  /*58690*/  HMMA.16816.F32.BF16 R28, R40.reuse, R48, R28 ;  /* 0x00000030281c723c */ /* 0x044ff0000004181c */
[----:B----4-:R-:W-:Y:S01]  /*586a0*/  HMMA.16816.F32.BF16 R8, R40, R12, R8 ;  /* 0x0000000c2808723c */ /* 0x010fe20000041808 */
[----:B------:R-:W-:Y:S01]  /*586b0*/  IMAD.MOV.U32 R0, RZ, RZ, R5 ;  /* 0x000000ffff007224 */ /* 0x000fe200078e0005 */
[----:B0-----:R-:W2:Y:S04]  /*586c0*/  LDL.LU.64 R20, [R1+0xe70] ;  /* 0x000e700001147983 */ /* 0x001ea80000300a00 */
[----:B------:R-:W2:Y:S04]  /*586d0*/  LDL.LU.64 R22, [R1+0xe78] ;  /* 0x000e780001167983 */ /* 0x000ea80000300a00 */
[----:B------:R-:W4:Y:S04]  /*586e0*/  LDL.LU.64 R4, [R1+0xe60] ;  /* 0x000e600001047983 */ /* 0x000f280000300a00 */
[----:B------:R-:W4:Y:S04]  /*586f0*/  LDL.LU.64 R6, [R1+0xe68] ;  /* 0x000e680001067983 */ /* 0x000f280000300a00 */
[----:B------:R0:W-:Y:S04]  /*58700*/  STL [R1+0x36c0], R0 ;  /* 0x0036c00001007387 */ /* 0x0001e80000100800 */
[----:B------:R-:W2:Y:S04]  /*58710*/  LDL.LU.64 R48, [R1+0x20] ;  /* 0x0000200001307983 */ /* 0x000ea80000300a00 */
[----:B------:R1:W-:Y:S04]  /*58720*/  STL.64 [R1+0xea0], R28 ;  /* 0x000ea01c01007387 */ /* 0x0003e80000100a00 */
[----:B------:R1:W-:Y:S01]  /*58730*/  STL.64 [R1+0xea8], R30 ;  /* 0x000ea81e01007387 */ /* 0x0003e20000100a00 */
[----:B0-----:R-:W-:-:S03]  /*58740*/  IMAD.MOV.U32 R0, RZ, RZ, R13 ;  /* 0x000000ffff007224 */ /* 0x001fc600078e000d */
[----:B-1----:R-:W2:Y:S04]  /*58750*/  LDL.LU.64 R28, [R1+0xe50] ;  /* 0x000e5000011c7983 */ /* 0x002ea80000300a00 */
[----:B------:R0:W-:Y:S04]  /*58760*/  STL.64 [R1+0xe90], R8 ;  /* 0x000e900801007387 */ /* 0x0001e80000100a00 */
[----:B------:R1:W-:Y:S04]  /*58770*/  STL.64 [R1+0xe98], R10 ;  /* 0x000e980a01007387 */ /* 0x0003e80000100a00 */
[----:B------:R-:W2:Y:S04]  /*58780*/  LDL.LU.64 R30, [R1+0xe58] ;  /* 0x000e5800011e7983 */ /* 0x000ea80000300a00 */
[----:B------:R-:W2:Y:S04]  /*58790*/  LDL.LU.64 R12, [R1+0xe40] ;  /* 0x000e4000010c7983 */ /* 0x000ea80000300a00 */
[----:B------:R-:W2:Y:S04]  /*587a0*/  LDL.LU.64 R14, [R1+0xe48] ;  /* 0x000e4800010e7983 */ /* 0x000ea80000300a00 */
[----:B0-----:R-:W2:Y:S04]  /*587b0*/  LDL.LU.64 R8, [R1+0xe30] ;  /* 0x000e300001087983 */ /* 0x001ea80000300a00 */
[----:B-1----:R-:W2:Y:S04]  /*587c0*/  LDL.LU.64 R10, [R1+0xe38] ;  /* 0x000e3800010a7983 */ /* 0x002ea80000300a00 */
[----:B------:R-:W-:Y:S01]  /*587d0*/  STL [R1+0x36cc], R0 ;  /* 0x0036cc0001007387 */ /* 0x000fe20000100800 */
[C---:B---3--:R-:W-:Y:S03]  /*587e0*/  HMMA.16816.F32.BF16 R36, R40.reuse, R36, R16 ;  /* 0x000000242824723c */ /* 0x048fe60000041810 */
[----:B------:R-:W2:Y:S05]  /*587f0*/  LDL.LU.64 R16, [R1+0x38f8] ;  /* 0x0038f80001107983 */ /* 0x000eaa0000300a00 */
[C---:B----4-:R-:W-:Y:S11]  /*58800*/  HMMA.16816.F32.BF16 R4, R40.reuse, R52, R4 ;  /* 0x000000342804723c */ /* 0x050ff60000041804 */
[----:B------:R0:W-:Y:S04]  /*58810*/  STL.64 [R1+0xe80], R36 ;  /* 0x000e802401007387 */ /* 0x0001e80000100a00 */
[----:B------:R-:W-:Y:S04]  /*58820*/  STL.64 [R1+0xe88], R38 ;  /* 0x000e882601007387 */ /* 0x000fe80000100a00 */
[----:B0-----:R-:W3:Y:S01]  /*58830*/  LDL.LU.64 R36, [R1+0x10] ;  /* 0x0000100001247983 */ /* 0x001ee20000300a00 */
[----:B--2---:R-:W-:Y:S01]  /*58840*/  HMMA.16816.F32.BF16 R20, R40, R16, R20 ;  /* 0x000000102814723c */ /* 0x004fe20000041814 */
[----:B------:R-:W-:-:S15]  /*58850*/  IMAD.MOV.U32 R0, RZ, RZ, R17 ;  /* 0x000000ffff007224 */ /* 0x000fde00078e0011 */
[----:B------:R-:W-:-:S03]  /*58860*/  NOP ;  /* 0x0000000000007918 */ /* 0x000fc60000000000 */
[----:B------:R-:W-:Y:S04]  /*58870*/  STL.64 [R1+0xe70], R20 ;  /* 0x000e701401007387 */ /* 0x000fe80000100a00 */
[----:B------:R0:W-:Y:S04]  /*58880*/  STL.64 [R1+0xe78], R22 ;  /* 0x000e781601007387 */ /* 0x0001e80000100a00 */
[----:B0-----:R-:W2:Y:S04]  /*58890*/  LDL.LU.64 R22, [R1+0x38f0] ;  /* 0x0038f00001167983 */ /* 0x001ea80000300a00 */
[----:B------:R-:W4:Y:S04]  /*588a0*/  LDL.LU.64 R20, [R1+0x38e8] ;  /* 0x0038e80001147983 */ /* 0x000f280000300a00 */
[----:B------:R-:W2:Y:S04]  /*588b0*/  LDL.LU.64 R18, [R1+0x38e0] ;  /* 0x0038e00001127983 */ /* 0x000ea80000300a00 */
[----:B------:R-:W2:Y:S04]  /*588c0*/  LDL.LU.64 R16, [R1+0x38d8] ;  /* 0x0038d80001107983 */ /* 0x000ea80000300a00 */
[----:B------:R0:W-:Y:S04]  /*588d0*/  STL.64 [R1+0xe60], R4 ;  /* 0x000e600401007387 */ /* 0x0001e80000100a00 */
[----:B------:R1:W-:Y:S04]  /*588e0*/  STL.64 [R1+0xe68], R6 ;  /* 0x000e680601007387 */ /* 0x0003e80000100a00 */
[----:B0-----:R-:W2:Y:S01]  /*588f0*/  LDL.LU.64 R4, [R1+0x38d0] ;  /* 0x0038d00001047983 */ /* 0x001ea20000300a00 */
[C---:B------:R-:W-:Y:S08]  /*58900*/  HMMA.16816.F32.BF16 R28, R40.reuse, R24, R28 ;  /* 0x00000018281c723c */ /* 0x040ff0000004181c */
[----:B------:R-:W-:Y:S01]  /*58910*/  HMMA.16816.F32.BF16 R8, R40, R32, R8 ;  /* 0x000000202808723c */ /* 0x000fe20000041808 */
[----:B------:R-:W-:-:S02]  /*58920*/  IMAD.MOV.U32 R2, RZ, RZ, R53 ;  /* 0x000000ffff027224 */ /* 0x000fc400078e0035 */
[----:B-1----:R-:W-:Y:S02]  /*58930*/  IMAD.MOV.U32 R6, RZ, RZ, R52 ;  /* 0x000000ffff067224 */ /* 0x002fe400078e0034 */
[----:B------:R-:W3:Y:S04]  /*58940*/  LDL.LU.64 R52, [R1+0xe20] ;  /* 0x000e200001347983 */ /* 0x000ee80000300a00 */
[----:B------:R-:W3:Y:S04]  /*58950*/  LDL.LU.64 R54, [R1+0xe28] ;  /* 0x000e280001367983 */ /* 0x000ee80000300a00 */
[----:B------:R-:W-:Y:S01]  /*58960*/  STL [R1+0x36c4], R2 ;  /* 0x0036c40201007387 */ /* 0x000fe20000100800 */
[----:B------:R-:W-:-:S02]  /*58970*/  IMAD.MOV.U32 R61, RZ, RZ, R24 ;  /* 0x000000ffff3d7224 */ /* 0x000fc400078e0018 */
[----:B------:R-:W-:Y:S01]  /*58980*/  IMAD.MOV.U32 R7, RZ, RZ, R25 ;  /* 0x000000ffff077224 */ /* 0x000fe200078e0019 */
[----:B------:R-:W-:Y:S04]  /*58990*/  STL.64 [R1+0xe50], R28 ;  /* 0x000e501c01007387 */ /* 0x000fe80000100a00 */
[----:B------:R0:W-:Y:S04]  /*589a0*/  STL.64 [R1+0xe58], R30 ;  /* 0x000e581e01007387 */ /* 0x0001e80000100a00 */
[----:B0-----:R-:W3:Y:S04]  /*589b0*/  LDL.LU.64 R30, [R1+0x38c8] ;  /* 0x0038c800011e7983 */ /* 0x001ee80000300a00 */
[----:B------:R-:W3:Y:S04]  /*589c0*/  LDL.LU.64 R28, [R1+0x38c0] ;  /* 0x0038c000011c7983 */ /* 0x000ee80000300a00 */
[----:B------:R-:W3:Y:S04]  /*589d0*/  LDL.LU.64 R26, [R1+0x38b8] ;  /* 0x0038b800011a7983 */ /* 0x000ee80000300a00 */
[----:B------:R-:W3:Y:S04]  /*589e0*/  LDL.LU.64 R24, [R1+0x38b0] ;  /* 0x0038b00001187983 */ /* 0x000ee80000300a00 */
[----:B------:R-:W-:Y:S01]  /*589f0*/  STL [R1+0x36c8], R61 ;  /* 0x0036c83d01007387 */ /* 0x000fe20000100800 */
[----:B--2---:R-:W-:-:S15]  /*58a00*/  HMMA.16816.F32.BF16 R12, R40, R4, R12 ;  /* 0x00000004280c723c */ /* 0x004fde000004180c */
[----:B------:R-:W-:-:S04]  /*58a10*/  NOP ;  /* 0x0000000000007918 */ /* 0x000fc80000000000 */
[----:B------:R-:W-:Y:S04]  /*58a20*/  STL.64 [R1+0xe40], R12 ;  /* 0x000e400c01007387 */ /* 0x000fe80000100a00 */
[----:B------:R0:W-:Y:S04]  /*58a30*/  STL.64 [R1+0xe48], R14 ;  /* 0x000e480e01007387 */ /* 0x0001e80000100a00 */
[----:B0-----:R-:W2:Y:S04]  /*58a40*/  LDL.LU.64 R14, [R1+0x38a8] ;  /* 0x0038a800010e7983 */ /* 0x001ea80000300a00 */
[----:B------:R-:W2:Y:S04]  /*58a50*/  LDL.LU.64 R12, [R1+0x38a0] ;  /* 0x0038a000010c7983 */ /* 0x000ea80000300a00 */
[----:B------:R0:W-:Y:S04]  /*58a60*/  STL.64 [R1+0x3658], R4 ;  /* 0x0036580401007387 */ /* 0x0001e80000100a00 */
[----:B------:R1:W-:Y:S04]  /*58a70*/  STL.64 [R1+0xe30], R8 ;  /* 0x000e300801007387 */ /* 0x0003e80000100a00 */
[----:B------:R-:W-:Y:S01]  /*58a80*/  STL.64 [R1+0xe38], R10 ;  /* 0x000e380a01007387 */ /* 0x000fe20000100a00 */
[----:B0-----:R-:W-:-:S02]  /*58a90*/  IMAD.MOV.U32 R5, RZ, RZ, R32 ;  /* 0x000000ffff057224 */ /* 0x001fc400078e0020 */
[----:B------:R-:W-:Y:S01]  /*58aa0*/  IMAD.MOV.U32 R4, RZ, RZ, R33 ;  /* 0x000000ffff047224 */ /* 0x000fe200078e0021 */
[----:B-1----:R-:W2:Y:S04]  /*58ab0*/  LDL.LU.64 R8, [R1+0x3898] ;  /* 0x0038980001087983 */ /* 0x002ea80000300a00 */
[----:B------:R-:W2:Y:S04]  /*58ac0*/  LDL.LU.64 R32, [R1+0xe00] ;  /* 0x000e000001207983 */ /* 0x000ea80000300a00 */
[----:B------:R-:W2:Y:S04]  /*58ad0*/  LDL.LU.64 R34, [R1+0xe08] ;  /* 0x000e080001227983 */ /* 0x000ea80000300a00 */
[----:B------:R-:W-:Y:S04]  /*58ae0*/  STL.64 [R1+0x36a0], R6 ;  /* 0x0036a00601007387 */ /* 0x000fe80000100a00 */
[----:B------:R0:W-:Y:S04]  /*58af0*/  STL.64 [R1+0x3698], R4 ;  /* 0x0036980401007387 */ /* 0x0001e80000100a00 */
[----:B0-----:R-:W2:Y:S04]  /*58b00*/  LDL.LU.64 R4, [R1+0xe10] ;  /* 0x000e100001047983 */ /* 0x001ea80000300a00 */
[----:B------:R-:W2:Y:S01]  /*58b10*/  LDL.LU.64 R6, [R1+0xe18] ;  /* 0x000e180001067983 */ /* 0x000ea20000300a00 */
[----:B---3--:R-:W-:Y:S01]  /*58b20*/  HMMA.16816.F32.BF16 R52, R40, R56, R52 ;  /* 0x000000382834723c */ /* 0x008fe20000041834 */
[----:B------:R-:W-:-:S02]  /*58b30*/  IMAD.MOV.U32 R11, RZ, RZ, R56 ;  /* 0x000000ffff0b7224 */ /* 0x000fc400078e0038 */
[----:B------:R-:W-:-:S15]  /*58b40*/  IMAD.MOV.U32 R10, RZ, RZ, R57 ;  /* 0x000000ffff0a7224 */ /* 0x000fde00078e0039 */
[----:B------:R-:W-:Y:S01]  /*58b50*/  NOP ;  /* 0x0000000000007918 */ /* 0x000fe20000000000 */
[----:B------:R0:W-:Y:S04]  /*58b60*/  STL.64 [R1+0xe20], R52 ;  /* 0x000e203401007387 */ /* 0x0001e80000100a00 */
[----:B------:R1:W-:Y:S04]  /*58b70*/  STL.64 [R1+0xe28], R54 ;  /* 0x000e283601007387 */ /* 0x0003e80000100a00 */
[----:B------:R-:W3:Y:S04]  /*58b80*/  LDL.LU.64 R56, [R1+0xdf0] ;  /* 0x000df00001387983 */ /* 0x000ee80000300a00 */
[----:B------:R-:W3:Y:S04]  /*58b90*/  LDL.LU.64 R58, [R1+0xdf8] ;  /* 0x000df800013a7983 */ /* 0x000ee80000300a00 */
[----:B0-----:R-:W3:Y:S04]  /*58ba0*/  LDL.LU.64 R52, [R1+0xde0] ;  /* 0x000de00001347983 */ /* 0x001ee80000300a00 */
[----:B-1----:R-:W3:Y:S01]  /*58bb0*/  LDL.LU.64 R54, [R1+0xde8] ;  /* 0x000de80001367983 */ /* 0x002ee20000300a00 */
[----:B--2---:R-:W-:-:S15]  /*58bc0*/  HMMA.16816.F32.BF16 R4, R40, R48, R4 ;  /* 0x000000302804723c */ /* 0x004fde0000041804 */
[----:B------:R-:W-:-:S04]  /*58bd0*/  NOP ;  /* 0x0000000000007918 */ /* 0x000fc80000000000 */
[----:B------:R-:W-:Y:S04]  /*58be0*/  STL.64 [R1+0xe10], R4 ;  /* 0x000e100401007387 */ /* 0x000fe80000100a00 */
[----:B------:R0:W-:Y:S02]  /*58bf0*/  STL.64 [R1+0xe18], R6 ;  /* 0x000e180601007387 */ /* 0x0001e40000100a00 */
[----:B0-----:R-:W-:Y:S02]  /*58c00*/  IMAD.MOV.U32 R7, RZ, RZ, R48 ;  /* 0x000000ffff077224 */ /* 0x001fe400078e0030 */
[----:B------:R-:W-:Y:S02]  /*58c10*/  IMAD.MOV.U32 R6, RZ, RZ, R49 ;  /* 0x000000ffff067224 */ /* 0x000fe400078e0031 */
[----:B------:R-:W2:Y:S04]  /*58c20*/  LDL.LU.64 R48, [R1+0xdd0] ;  /* 0x000dd00001307983 */ /* 0x000ea80000300a00 */
[----:B------:R-:W2:Y:S04]  /*58c30*/  LDL.LU.64 R50, [R1+0xdd8] ;  /* 0x000dd80001327983 */ /* 0x000ea80000300a00 */
[----:B------:R-:W-:Y:S04]  /*58c40*/  STL.64 [R1+0x36e0], R6 ;  /* 0x0036e00601007387 */ /* 0x000fe80000100a00 */
[----:B------:R-:W3:Y:S01]  /*58c50*/  LDL.LU.64 R4, [R1] ;  /* 0x0000000001047983 */ /* 0x000ee20000300a00 */
[----:B------:R-:W-:Y:S01]  /*58c60*/  HMMA.16816.F32.BF16 R32, R40, R36, R32 ;  /* 0x000000242820723c */ /* 0x000fe20000041820 */
[----:B------:R-:W-:-:S02]  /*58c70*/  IMAD.MOV.U32 R60, RZ, RZ, R36 ;  /* 0x000000ffff3c7224 */ /* 0x000fc400078e0024 */
[----:B------:R-:W-:-:S15]  /*58c80*/  IMAD.MOV.U32 R3, RZ, RZ, R37 ;  /* 0x000000ffff037224 */ /* 0x000fde00078e0025 */
[----:B------:R-:W-:Y:S01]  /*58c90*/  NOP ;  /* 0x0000000000007918 */ /* 0x000fe20000000000 */
[----:B------:R-:W-:Y:S04]  /*58ca0*/  STL.64 [R1+0xe00], R32 ;  /* 0x000e002001007387 */ /* 0x000fe80000100a00 */
[----:B------:R0:W-:Y:S04]  /*58cb0*/  STL.64 [R1+0xe08], R34 ;  /* 0x000e082201007387 */ /* 0x0001e80000100a00 */
[----:B0-----:R-:W2:Y:S04]  /*58cc0*/  LDL.LU.64 R34, [R1+0x3890] ;  /* 0x0038900001227983 */ /* 0x001ea80000300a00 */
[----:B------:R-:W2:Y:S04]  /*58cd0*/  LDL.LU.64 R32, [R1+0x3888] ;  /* 0x0038880001207983 */ /* 0x000ea80000300a00 */
[----:B------:R-:W2:Y:S04]  /*58ce0*/  LDL.LU.64 R36, [R1+0xdc0] ;  /* 0x000dc00001247983 */ /* 0x000ea80000300a00 */
[----:B------:R-:W2:Y:S01]  /*58cf0*/  LDL.LU.64 R38, [R1+0xdc8] ;  /* 0x000dc80001267983 */ /* 0x000ea20000300a00 */
[----:B---3--:R-:W-:-:S15]  /*58d00*/  HMMA.16816.F32.BF16 R56, R40, R4, R56 ;  /* 0x000000042838723c */ /* 0x008fde0000041838 */
[----:B------:R-:W-:-:S04]  /*58d10*/  NOP ;  /* 0x0000000000007918 */ /* 0x000fc80000000000 */
[----:B------:R-:W-:Y:S04]  /*58d20*/  STL.64 [R1+0xdf0], R56 ;  /* 0x000df03801007387 */ /* 0x000fe80000100a00 */
[----:B------:R0:W-:Y:S04]  /*58d30*/  STL.64 [R1+0xdf8], R58 ;  /* 0x000df83a01007387 */ /* 0x0001e80000100a00 */
[----:B0-----:R-:W3:Y:S04]  /*58d40*/  LDL.LU.64 R58, [R1+0x3880] ;  /* 0x00388000013a7983 */ /* 0x001ee80000300a00 */
[----:B------:R-:W2:Y:S01]  /*58d50*/  LDL.LU.64 R56, [R1+0x3878] ;  /* 0x0038780001387983 */ /* 0x000ea20000300a00 */
[----:B------:R-:W-:-:S02]  /*58d60*/  IMAD.MOV.U32 R61, RZ, RZ, R4 ;  /* 0x000000ffff3d7224 */ /* 0x000fc400078e0004 */
[----:B------:R-:W-:Y:S02]  /*58d70*/  IMAD.MOV.U32 R2, RZ, RZ, R5 ;  /* 0x000000ffff027224 */ /* 0x000fe400078e0005 */
[----:B------:R-:W3:Y:S04]  /*58d80*/  LDL.LU.64 R4, [R1+0xd90] ;  /* 0x000d900001047983 */ /* 0x000ee80000300a00 */
[----:B------:R-:W3:Y:S01]  /*58d90*/  LDL.LU.64 R6, [R1+0xd98] ;  /* 0x000d980001067983 */ /* 0x000ee20000300a00 */
[----:B--2---:R-:W-:-:S15]  /*58da0*/  HMMA.16816.F32.BF16 R52, R40, R56, R52 ;  /* 0x000000382834723c */ /* 0x004fde0000041834 */
[----:B------:R-:W-:-:S04]  /*58db0*/  NOP ;  /* 0x0000000000007918 */ /* 0x000fc80000000000 */
[----:B------:R-:W-:Y:S04]  /*58dc0*/  STL.64 [R1+0xde0], R52 ;  /* 0x000de03401007387 */ /* 0x000fe80000100a00 */
[----:B------:R0:W-:Y:S04]  /*58dd0*/  STL.64 [R1+0xde8], R54 ;  /* 0x000de83601007387 */ /* 0x0001e80000100a00 */
[----:B0-----:R-:W2:Y:S04]  /*58de0*/  LDL.LU.64 R54, [R1+0x3870] ;  /* 0x0038700001367983 */ /* 0x001ea80000300a00 */
[----:B------:R-:W2:Y:S04]  /*58df0*/  LDL.LU.64 R52, [R1+0x3868] ;  /* 0x0038680001347983 */ /* 0x000ea80000300a00 */
[----:B---3--:R-:W-:Y:S04]  /*58e00*/  STL.64 [R1+0x35d8], R58 ;  /* 0x0035d83a01007387 */ /* 0x008fe80000100a00 */
        /* <DEDUP_REMOVED lines=18> */
[----:B------:R-:W3:Y:S04]  /*58f30*/  LDL.LU.64 R36, [R1+0x3848] ;  /* 0x0038480001247983 */ /* 0x000ee80000300a00 */
[----:B------:R-:W-:Y:S04]  /*58f40*/  STL.64 [R1+0x35c8], R50 ;  /* 0x0035c83201007387 */ /* 0x000fe80000100a00 */
[----:B------:R3:W-:Y:S01]  /*58f50*/  STL.64 [R1+0x35c0], R48 ;  /* 0x0035c03001007387 */ /* 0x0007e20000100a00 */
[C---:B------:R-:W-:Y:S08]  /*58f60*/  HMMA.16816.F32.BF16 R4, R40.reuse, R28, R4 ;  /* 0x0000001c2804723c */ /* 0x040ff00000041804 */
[C---:B---3--:R-:W-:Y:S01]  /*58f70*/  HMMA.16816.F32.BF16 R48, R40.reuse, R36, R52 ;  /* 0x000000242830723c */ /* 0x048fe20000041834 */
[----:B--2---:R-:W-:Y:S04]  /*58f80*/  STL.64 [R1+0x35b8], R38 ;  /* 0x0035b82601007387 */ /* 0x004fe80000100a00 */
[----:B------:R0:W-:Y:S03]  /*58f90*/  STL.64 [R1+0x35b0], R36 ;  /* 0x0035b02401007387 */ /* 0x0001e60000100a00 */
[----:B0-----:R-:W-:Y:S11]  /*58fa0*/  HMMA.16816.F32.BF16 R36, R40, R32, R56 ;  /* 0x000000202824723c */ /* 0x001ff60000041838 */
[----:B------:R-:W-:Y:S04]  /*58fb0*/  STL.64 [R1+0xdb0], R48 ;  /* 0x000db03001007387 */ /* 0x000fe80000100a00 */
[----:B------:R-:W-:Y:S04]  /*58fc0*/  STL.64 [R1+0xdb8], R50 ;  /* 0x000db83201007387 */ /* 0x000fe80000100a00 */
[----:B------:R-:W-:Y:S04]  /*58fd0*/  STL.64 [R1+0x35a8], R34 ;  /* 0x0035a82201007387 */ /* 0x000fe80000100a00 */
[----:B------:R0:W-:Y:S01]  /*58fe0*/  STL.64 [R1+0x35a0], R32 ;  /* 0x0035a02001007387 */ /* 0x0001e20000100a00 */
[----:B------:R-:W-:-:S02]  /*58ff0*/  IMAD.MOV.U32 R56, RZ, RZ, R24 ;  /* 0x000000ffff387224 */ /* 0x000fc400078e0018 */
[----:B------:R-:W-:Y:S01]  /*59000*/  IMAD.MOV.U32 R57, RZ, RZ, R30 ;  /* 0x000000ffff397224 */ /* 0x000fe200078e001e */
[----:B------:R-:W-:Y:S04]  /*59010*/  STL.64 [R1+0xda0], R36 ;  /* 0x000da02401007387 */ /* 0x000fe80000100a00 */
[----:B------:R-:W-:Y:S04]  /*59020*/  STL.64 [R1+0xda8], R38 ;  /* 0x000da82601007387 */ /* 0x000fe80000100a00 */
[----:B0-----:R-:W2:Y:S04]  /*59030*/  LDL.LU.64 R32, [R1+0xd80] ;  /* 0x000d800001207983 */ /* 0x001ea80000300a00 */
[----:B------:R-:W2:Y:S04]  /*59040*/  LDL.LU.64 R34, [R1+0xd88] ;  /* 0x000d880001227983 */ /* 0x000ea80000300a00 */
[----:B------:R0:W-:Y:S04]  /*59050*/  STL.64 [R1+0xd90], R4 ;  /* 0x000d900401007387 */ /* 0x0001e80000100a00 */
[----:B------:R-:W-:Y:S01]  /*59060*/  STL.64 [R1+0xd98], R6 ;  /* 0x000d980601007387 */ /* 0x000fe20000100a00 */
[----:B------:R-:W-:-:S02]  /*59070*/  IMAD.MOV.U32 R52, RZ, RZ, R31 ;  /* 0x000000ffff347224 */ /* 0x000fc400078e001f */
[----:B------:R-:W-:Y:S02]  /*59080*/  IMAD.MOV.U32 R53, RZ, RZ, R25 ;  /* 0x000000ffff357224 */ /* 0x000fe400078e0019 */
[----:B0-----:R-:W-:Y:S02]  /*59090*/  IMAD.MOV.U32 R4, RZ, RZ, R16 ;  /* 0x000000ffff047224 */ /* 0x001fe400078e0010 */
[----:B----4-:R-:W-:Y:S01]  /*590a0*/  IMAD.MOV.U32 R5, RZ, RZ, R20 ;  /* 0x000000ffff057224 */ /* 0x010fe200078e0014 */
[----:B------:R-:W3:Y:S04]  /*590b0*/  LDL.LU R16, [R1+0x3844] ;  /* 0x0038440001107983 */ /* 0x000ee80000300800 */
[----:B------:R-:W4:Y:S04]  /*590c0*/  LDL.LU R20, [R1+0x3840] ;  /* 0x0038400001147983 */ /* 0x000f280000300800 */
[----:B------:R0:W-:Y:S04]  /*590d0*/  STL.64 [R1+0x3770], R4 ;  /* 0x0037700401007387 */ /* 0x0001e80000100a00 */
[----:B------:R-:W2:Y:S04]  /*590e0*/  LDL.LU R24, [R1+0x383c] ;  /* 0x00383c0001187983 */ /* 0x000ea80000300800 */
[----:B------:R-:W2:Y:S04]  /*590f0*/  LDL.LU R30, [R1+0x3838] ;  /* 0x00383800011e7983 */ /* 0x000ea80000300800 */
[----:B------:R-:W-:Y:S04]  /*59100*/  STL.64 [R1+0x3778], R56 ;  /* 0x0037783801007387 */ /* 0x000fe80000100a00 */
[----:B------:R-:W2:Y:S04]  /*59110*/  LDL.LU R31, [R1+0x3834] ;  /* 0x00383400011f7983 */ /* 0x000ea80000300800 */
[----:B------:R-:W2:Y:S01]  /*59120*/  LDL.LU R25, [R1+0x3830] ;  /* 0x0038300001197983 */ /* 0x000ea20000300800 */
[----:B------:R-:W-:-:S02]  /*59130*/  IMAD.MOV.U32 R48, RZ, RZ, R27 ;  /* 0x000000ffff307224 */ /* 0x000fc400078e001b */
[----:B------:R-:W-:Y:S01]  /*59140*/  IMAD.MOV.U32 R49, RZ, RZ, R26 ;  /* 0x000000ffff317224 */ /* 0x000fe200078e001a */
[----:B0-----:R-:W4:Y:S04]  /*59150*/  LDL.LU.64 R4, [R1+0xd70] ;  /* 0x000d700001047983 */ /* 0x001f280000300a00 */
[----:B------:R-:W4:Y:S04]  /*59160*/  LDL.LU.64 R6, [R1+0xd78] ;  /* 0x000d780001067983 */ /* 0x000f280000300a00 */
[----:B------:R-:W-:Y:S04]  /*59170*/  STL.64 [R1+0x3780], R52 ;  /* 0x0037803401007387 */ /* 0x000fe80000100a00 */
[----:B------:R-:W3:Y:S04]  /*59180*/  LDL.LU R27, [R1+0x382c] ;  /* 0x00382c00011b7983 */ /* 0x000ee80000300800 */
[----:B------:R-:W3:Y:S04]  /*59190*/  LDL.LU R26, [R1+0x3828] ;  /* 0x00382800011a7983 */ /* 0x000ee80000300800 */
[----:B------:R-:W-:Y:S01]  /*591a0*/  STL.64 [R1+0x3788], R48 ;  /* 0x0037883001007387 */ /* 0x000fe20000100a00 */
[----:B------:R-:W-:-:S02]  /*591b0*/  IMAD.MOV.U32 R36, RZ, RZ, R21 ;  /* 0x000000ffff247224 */ /* 0x000fc400078e0015 */
[----:B------:R-:W-:Y:S01]  /*591c0*/  IMAD.MOV.U32 R37, RZ, RZ, R17 ;  /* 0x000000ffff257224 */ /* 0x000fe200078e0011 */
[----:B--2---:R-:W-:Y:S01]  /*591d0*/  HMMA.16816.F32.BF16 R32, R40, R24, R32 ;  /* 0x000000182820723c */ /* 0x004fe20000041820 */
[----:B------:R-:W-:Y:S04]  /*591e0*/  STL.64 [R1+0x35f8], R30 ;  /* 0x0035f81e01007387 */ /* 0x000fe80000100a00 */
[----:B------:R0:W-:Y:S04]  /*591f0*/  STL.64 [R1+0x35f0], R28 ;  /* 0x0035f01c01007387 */ /* 0x0001e80000100a00 */
[----:B0-----:R-:W2:Y:S04]  /*59200*/  LDL.LU.64 R28, [R1+0xd60] ;  /* 0x000d6000011c7983 */ /* 0x001ea80000300a00 */
[----:B------:R-:W2:Y:S06]  /*59210*/  LDL.LU.64 R30, [R1+0xd68] ;  /* 0x000d6800011e7983 */ /* 0x000eac0000300a00 */
[----:B------:R0:W-:Y:S04]  /*59220*/  STL.64 [R1+0xd80], R32 ;  /* 0x000d802001007387 */ /* 0x0001e80000100a00 */
[----:B------:R-:W-:Y:S04]  /*59230*/  STL.64 [R1+0xd88], R34 ;  /* 0x000d882201007387 */ /* 0x000fe80000100a00 */
[----:B------:R-:W4:Y:S04]  /*59240*/  LDL.LU R21, [R1+0x3824] ;  /* 0x0038240001157983 */ /* 0x000f280000300800 */
[----:B------:R-:W2:Y:S04]  /*59250*/  LDL.LU R17, [R1+0x3820] ;  /* 0x0038200001117983 */ /* 0x000ea80000300800 */
[----:B------:R-:W-:Y:S01]  /*59260*/  STL.64 [R1+0x3790], R36 ;  /* 0x0037902401007387 */ /* 0x000fe20000100a00 */
[----:B0-----:R-:W-:-:S02]  /*59270*/  IMAD.MOV.U32 R32, RZ, RZ, R22 ;  /* 0x000000ffff207224 */ /* 0x001fc400078e0016 */
[----:B------:R-:W-:Y:S01]  /*59280*/  IMAD.MOV.U32 R33, RZ, RZ, R23 ;  /* 0x000000ffff217224 */ /* 0x000fe200078e0017 */
[----:B------:R-:W2:Y:S04]  /*59290*/  LDL.LU R22, [R1+0x381c] ;  /* 0x00381c0001167983 */ /* 0x000ea80000300800 */
[----:B------:R-:W2:Y:S04]  /*592a0*/  LDL.LU R23, [R1+0x3818] ;  /* 0x0038180001177983 */ /* 0x000ea80000300800 */
[----:B------:R0:W-:Y:S04]  /*592b0*/  STL.64 [R1+0x3798], R32 ;  /* 0x0037982001007387 */ /* 0x0001e80000100a00 */
[----:B---3--:R-:W-:Y:S04]  /*592c0*/  STL.64 [R1+0x3608], R26 ;  /* 0x0036081a01007387 */ /* 0x008fe80000100a00 */
[----:B------:R4:W-:Y:S01]  /*592d0*/  STL.64 [R1+0x3600], R24 ;  /* 0x0036001801007387 */ /* 0x0009e20000100a00 */
[----:B------:R-:W-:-:S02]  /*592e0*/  IMAD.MOV.U32 R56, RZ, RZ, R8 ;  /* 0x000000ffff387224 */ /* 0x000fc400078e0008 */
[----:B------:R-:W-:Y:S02]  /*592f0*/  IMAD.MOV.U32 R57, RZ, RZ, R12 ;  /* 0x000000ffff397224 */ /* 0x000fe400078e000c */
[----:B------:R-:W-:Y:S02]  /*59300*/  IMAD.MOV.U32 R48, RZ, RZ, R18 ;  /* 0x000000ffff307224 */ /* 0x000fe400078e0012 */
[----:B------:R-:W-:Y:S02]  /*59310*/  IMAD.MOV.U32 R49, RZ, RZ, R19 ;  /* 0x000000ffff317224 */ /* 0x000fe400078e0013 */
[----:B0-----:R-:W-:Y:S02]  /*59320*/  IMAD.MOV.U32 R32, RZ, RZ, R13 ;  /* 0x000000ffff207224 */ /* 0x001fe400078e000d */
[----:B------:R-:W-:Y:S01]  /*59330*/  IMAD.MOV.U32 R33, RZ, RZ, R9 ;  /* 0x000000ffff217224 */ /* 0x000fe200078e0009 */
[----:B----4-:R-:W-:Y:S01]  /*59340*/  HMMA.16816.F32.BF16 R24, R40, R20, R4 ;  /* 0x000000142818723c */ /* 0x010fe20000041804 */
[----:B------:R-:W3:Y:S04]  /*59350*/  LDL.LU.64 R4, [R1+0xd50] ;  /* 0x000d500001047983 */ /* 0x000ee80000300a00 */
[----:B------:R-:W3:-:S14]  /*59360*/  LDL.LU.64 R6, [R1+0xd58] ;  /* 0x000d580001067983 */ /* 0x000edc0000300a00 */
[----:B------:R-:W-:Y:S04]  /*59370*/  STL.64 [R1+0xd70], R24 ;  /* 0x000d701801007387 */ /* 0x000fe80000100a00 */
[----:B------:R-:W-:Y:S04]  /*59380*/  STL.64 [R1+0xd78], R26 ;  /* 0x000d781a01007387 */ /* 0x000fe80000100a00 */
[----:B------:R-:W4:Y:S04]  /*59390*/  LDL.LU R8, [R1+0x3814] ;  /* 0x0038140001087983 */ /* 0x000f280000300800 */
[----:B------:R-:W3:Y:S04]  /*593a0*/  LDL.LU R12, [R1+0x3810] ;  /* 0x00381000010c7983 */ /* 0x000ee80000300800 */
[----:B------:R-:W-:Y:S04]  /*593b0*/  STL.64 [R1+0x37a0], R56 ;  /* 0x0037a03801007387 */ /* 0x000fe80000100a00 */
[----:B--2---:R-:W-:Y:S04]  /*593c0*/  STL.64 [R1+0x3598], R22 ;  /* 0x0035981601007387 */ /* 0x004fe80000100a00 */
[----:B------:R0:W-:Y:S04]  /*593d0*/  STL.64 [R1+0x3590], R20 ;  /* 0x0035901401007387 */ /* 0x0001e80000100a00 */
[----:B------:R-:W2:Y:S01]  /*593e0*/  LDL.LU R18, [R1+0x380c] ;  /* 0x00380c0001127983 */ /* 0x000ea20000300800 */
[----:B0-----:R-:W-:-:S15]  /*593f0*/  HMMA.16816.F32.BF16 R20, R40, R16, R28 ;  /* 0x000000102814723c */ /* 0x001fde000004181c */
[----:B------:R-:W-:-:S04]  /*59400*/  NOP ;  /* 0x0000000000007918 */ /* 0x000fc80000000000 */
[----:B------:R-:W-:Y:S04]  /*59410*/  STL.64 [R1+0xd60], R20 ;  /* 0x000d601401007387 */ /* 0x000fe80000100a00 */
[----:B------:R-:W-:Y:S04]  /*59420*/  STL.64 [R1+0xd68], R22 ;  /* 0x000d681601007387 */ /* 0x000fe80000100a00 */
[----:B------:R-:W2:Y:S04]  /*59430*/  LDL.LU R19, [R1+0x3808] ;  /* 0x0038080001137983 */ /* 0x000ea80000300800 */
[----:B------:R0:W-:Y:S04]  /*59440*/  STL.64 [R1+0x37a8], R48 ;  /* 0x0037a83001007387 */ /* 0x0001e80000100a00 */
[----:B------:R-:W3:Y:S04]  /*59450*/  LDL.LU R13, [R1+0x3804] ;  /* 0x00380400010d7983 */ /* 0x000ee80000300800 */
[----:B------:R-:W2:Y:S04]  /*59460*/  LDL.LU R9, [R1+0x3800] ;  /* 0x0038000001097983 */ /* 0x000ea80000300800 */
[----:B------:R-:W-:Y:S01]  /*59470*/  STL.64 [R1+0x37b0], R32 ;  /* 0x0037b02001007387 */ /* 0x000fe20000100a00 */
[----:B0-----:R-:W-:-:S02]  /*59480*/  IMAD.MOV.U32 R48, RZ, RZ, R15 ;  /* 0x000000ffff307224 */ /* 0x001fc400078e000f */
[----:B------:R-:W-:Y:S01]  /*59490*/  IMAD.MOV.U32 R49, RZ, RZ, R14 ;  /* 0x000000ffff317224 */ /* 0x000fe200078e000e */
[----:B------:R-:W2:Y:S04]  /*594a0*/  LDL.LU R15, [R1+0x37fc] ;  /* 0x0037fc00010f7983 */ /* 0x000ea80000300800 */
[----:B------:R-:W2:Y:S04]  /*594b0*/  LDL.LU R14, [R1+0x37f8] ;  /* 0x0037f800010e7983 */ /* 0x000ea80000300800 */
[----:B------:R4:W-:Y:S02]  /*594c0*/  STL.64 [R1+0x37b8], R48 ;  /* 0x0037b83001007387 */ /* 0x0009e40000100a00 */
[----:B----4-:R-:W-:Y:S01]  /*594d0*/  IMAD.MOV.U32 R48, RZ, RZ, R8 ;  /* 0x000000ffff307224 */ /* 0x010fe200078e0008 */
[----:B---3--:R-:W-:Y:S01]  /*594e0*/  HMMA.16816.F32.BF16 R4, R40, R12, R4 ;  /* 0x0000000c2804723c */ /* 0x008fe20000041804 */
[----:B--2---:R-:W-:Y:S04]  /*594f0*/  STL.64 [R1+0x3588], R18 ;  /* 0x0035881201007387 */ /* 0x004fe80000100a00 */
[----:B------:R-:W-:Y:S01]  /*59500*/  STL.64 [R1+0x3580], R16 ;  /* 0x0035801001007387 */ /* 0x000fe20000100a00 */
[----:B------:R-:W-:-:S03]  /*59510*/  IMAD.MOV.U32 R49, RZ, RZ, R9 ;  /* 0x000000ffff317224 */ /* 0x000fc600078e0009 */
[----:B------:R-:W2:Y:S10]  /*59520*/  LDL.LU R8, [R1+0x37f4] ;  /* 0x0037f40001087983 */ /* 0x000eb40000300800 */
[----:B------:R-:W-:Y:S04]  /*59530*/  STL.64 [R1+0xd50], R4 ;  /* 0x000d500401007387 */ /* 0x000fe80000100a00 */
[----:B------:R-:W-:Y:S04]  /*59540*/  STL.64 [R1+0xd58], R6 ;  /* 0x000d580601007387 */ /* 0x000fe80000100a00 */
[----:B------:R-:W2:Y:S04]  /*59550*/  LDL.LU R9, [R1+0x37f0] ;  /* 0x0037f00001097983 */ /* 0x000ea80000300800 */
[----:B------:R0:W-:Y:S02]  /*59560*/  STL.64 [R1+0x37d0], R48 ;  /* 0x0037d03001007387 */ /* 0x0001e40000100a00 */
[----:B0-----:R-:W-:-:S02]  /*59570*/  IMAD.MOV.U32 R48, RZ, RZ, R14 ;  /* 0x000000ffff307224 */ /* 0x001fc400078e000e */
[----:B------:R-:W-:Y:S01]  /*59580*/  IMAD.MOV.U32 R49, RZ, RZ, R15 ;  /* 0x000000ffff317224 */ /* 0x000fe200078e000f */
[----:B------:R-:W3:Y:S04]  /*59590*/  LDL.LU R14, [R1+0x37ec] ;  /* 0x0037ec00010e7983 */ /* 0x000ee80000300800 */
[----:B------:R-:W3:Y:S04]  /*595a0*/  LDL.LU R15, [R1+0x37e8] ;  /* 0x0037e800010f7983 */ /* 0x000ee80000300800 */
[----:B------:R-:W4:Y:S04]  /*595b0*/  LDL.LU.64 R32, [R1+0x720] ;  /* 0x0007200001207983 */ /* 0x000f280000300a00 */
[----:B------:R-:W2:Y:S04]  /*595c0*/  LDL.LU.64 R34, [R1+0x728] ;  /* 0x0007280001227983 */ /* 0x000ea80000300a00 */
[----:B--2---:R-:W-:Y:S04]  /*595d0*/  STL.64 [R1+0x37c8], R34 ;  /* 0x0037c82201007387 */ /* 0x004fe80000100a00 */
[----:B----4-:R0:W-:Y:S04]  /*595e0*/  STL.64 [R1+0x37c0], R32 ;  /* 0x0037c02001007387 */ /* 0x0101e80000100a00 */
[----:B0-----:R-:W2:Y:S04]  /*595f0*/  LDL.LU.64 R32, [R1+0x730] ;  /* 0x0007300001207983 */ /* 0x001ea80000300a00 */
[----:B------:R-:W4:Y:S04]  /*59600*/  LDL.LU.64 R34, [R1+0x738] ;  /* 0x0007380001227983 */ /* 0x000f280000300a00 */
[----:B----4-:R-:W-:Y:S04]  /*59610*/  STL.64 [R1+0x37e0], R34 ;  /* 0x0037e02201007387 */ /* 0x010fe80000100a00 */
[----:B--2---:R0:W-:Y:S04]  /*59620*/  STL.64 [R1+0x37d8], R32 ;  /* 0x0037d82001007387 */ /* 0x0041e80000100a00 */
[----:B0-----:R-:W2:Y:S04]  /*59630*/  LDL.LU.64 R32, [R1+0x740] ;  /* 0x0007400001207983 */ /* 0x001ea80000300a00 */
[----:B------:R-:W2:Y:S04]  /*59640*/  LDL.LU.64 R34, [R1+0x748] ;  /* 0x0007480001227983 */ /* 0x000ea80000300a00 */
[----:B------:R-:W4:Y:S04]  /*59650*/  LDL.LU.64 R56, [R1+0x710] ;  /* 0x0007100001387983 */ /* 0x000f280000300a00 */
        /* <DEDUP_REMOVED lines=15> */
[----:B---3--:R-:W-:Y:S04]  /*59750*/  STL.64 [R1+0x3618], R14 ;  /* 0x0036180e01007387 */ /* 0x008fe80000100a00 */
[----:B------:R0:W-:Y:S04]  /*59760*/  STL.64 [R1+0x3610], R12 ;  /* 0x0036100c01007387 */ /* 0x0001e80000100a00 */
[----:B0-----:R-:W3:Y:S04]  /*59770*/  LDL.LU.64 R12, [R1+0x750] ;  /* 0x00075000010c7983 */ /* 0x001ee80000300a00 */
[----:B------:R-:W3:Y:S01]  /*59780*/  LDL.LU.64 R14, [R1+0x758] ;  /* 0x00075800010e7983 */ /* 0x000ee20000300a00 */
[----:B--2---:R-:W-:Y:S08]  /*59790*/  HMMA.16816.F32.BF16 R48, R44, R48, R32 ;  /* 0x000000302c30723c */ /* 0x004ff00000041820 */
[----:B---3--:R-:W-:Y:S01]  /*597a0*/  HMMA.16816.F32.BF16 R12, R40, R8, R12 ;  /* 0x00000008280c723c */ /* 0x008fe2000004180c */
[----:B------:R-:W2:Y:S04]  /*597b0*/  LDL.LU.64 R40, [R1+0x6d0] ;  /* 0x0006d00001287983 */ /* 0x000ea80000300a00 */
[----:B------:R-:W2:-:S14]  /*597c0*/  LDL.LU.64 R42, [R1+0x6d8] ;  /* 0x0006d800012a7983 */ /* 0x000e9c0000300a00 */
[----:B------:R0:W-:Y:S04]  /*597d0*/  STL.64 [R1+0x750], R12 ;  /* 0x0007500c01007387 */ /* 0x0001e80000100a00 */
[----:B------:R1:W-:Y:S04]  /*597e0*/  STL.64 [R1+0x758], R14 ;  /* 0x0007580e01007387 */ /* 0x0003e80000100a00 */
[----:B0-----:R-:W3:Y:S04]  /*597f0*/  LDL.LU.64 R12, [R1+0x680] ;  /* 0x00068000010c7983 */ /* 0x001ee80000300a00 */
[----:B-1----:R-:W3:Y:S04]  /*59800*/  LDL.LU.64 R14, [R1+0x688] ;  /* 0x00068800010e7983 */ /* 0x002ee80000300a00 */
[----:B------:R0:W-:Y:S04]  /*59810*/  STL.64 [R1+0x3620], R8 ;  /* 0x0036200801007387 */ /* 0x0001e80000100a00 */
[----:B------:R-:W-:Y:S04]  /*59820*/  STL.64 [R1+0x36d0], R10 ;  /* 0x0036d00a01007387 */ /* 0x000fe80000100a00 */
[----:B0-----:R-:W2:Y:S04]  /*59830*/  LDL.LU R8, [R1+0x2e0] ;  /* 0x0002e00001087983 */ /* 0x001ea80000300800 */
[----:B------:R-:W2:Y:S04]  /*59840*/  LDL.LU R9, [R1+0x2e4] ;  /* 0x0002e40001097983 */ /* 0x000ea80000300800 */
[----:B------:R-:W2:Y:S04]  /*59850*/  LDL.LU.64 R34, [R1+0x37e0] ;  /* 0x0037e00001227983 */ /* 0x000ea80000300a00 */
[----:B------:R-:W2:Y:S04]  /*59860*/  LDL.LU.64 R32, [R1+0x37d8] ;  /* 0x0037d80001207983 */ /* 0x000ea80000300a00 */
[----:B------:R0:W-:Y:S04]  /*59870*/  STL.64 [R1+0x740], R48 ;  /* 0x0007403001007387 */ /* 0x0001e80000100a00 */
[----:B------:R2:W-:Y:S04]  /*59880*/  STL.64 [R1+0x748], R50 ;  /* 0x0007483201007387 */ /* 0x0005e80000100a00 */
[----:B0-----:R-:W2:Y:S02]  /*59890*/  LDL.LU.64 R48, [R1+0x37d0] ;  /* 0x0037d00001307983 */ /* 0x001ea40000300a00 */
[----:B--2---:R-:W-:Y:S02]  /*598a0*/  HMMA.16816.F32.BF16 R48, R44, R48, R32 ;  /* 0x000000302c30723c */ /* 0x004fe40000041820 */
[----:B------:R-:W2:Y:S04]  /*598b0*/  LDL.LU.64 R34, [R1+0x37c8] ;  /* 0x0037c80001227983 */ /* 0x000ea80000300a00 */
[----:B------:R-:W2:-:S13]  /*598c0*/  LDL.LU.64 R32, [R1+0x37c0] ;  /* 0x0037c00001207983 */ /* 0x000e9a0000300a00 */
[----:B------:R0:W-:Y:S04]  /*598d0*/  STL.64 [R1+0x730], R48 ;  /* 0x0007303001007387 */ /* 0x0001e80000100a00 */
[----:B------:R2:W-:Y:S04]  /*598e0*/  STL.64 [R1+0x738], R50 ;  /* 0x0007383201007387 */ /* 0x0005e80000100a00 */
[----:B0-----:R-:W2:Y:S02]  /*598f0*/  LDL.LU.64 R48, [R1+0x37b8] ;  /* 0x0037b80001307983 */ /* 0x001ea40000300a00 */
[----:B--2---:R-:W-:Y:S02]  /*59900*/  HMMA.16816.F32.BF16 R48, R44, R48, R32 ;  /* 0x000000302c30723c */ /* 0x004fe40000041820 */
[----:B------:R-:W4:-:S15]  /*59910*/  LDL.LU.64 R32, [R1+0x37b0] ;  /* 0x0037b00001207983 */ /* 0x000f1e0000300a00 */
[----:B------:R-:W-:Y:S02]  /*59920*/  NOP ;  /* 0x0000000000007918 */ /* 0x000fe40000000000 */
[----:B------:R0:W-:Y:S04]  /*59930*/  STL.64 [R1+0x720], R48 ;  /* 0x0007203001007387 */ /* 0x0001e80000100a00 */
[----:B------:R1:W-:Y:S04]  /*59940*/  STL.64 [R1+0x728], R50 ;  /* 0x0007283201007387 */ /* 0x0003e80000100a00 */
[----:B0-----:R-:W1:Y:S01]  /*59950*/  LDL.LU.64 R48, [R1+0x37a8] ;  /* 0x0037a80001307983 */ /* 0x001e620000300a00 */
[----:B----4-:R-:W-:Y:S03]  /*59960*/  HMMA.16816.F32.BF16 R32, R44, R32, R56 ;  /* 0x000000202c20723c */ /* 0x010fe60000041838 */
[----:B------:R-:W2:-:S15]  /*59970*/  LDL.LU.64 R56, [R1+0x37a0] ;  /* 0x0037a00001387983 */ /* 0x000e9e0000300a00 */
[----:B------:R-:W-:Y:S01]  /*59980*/  NOP ;  /* 0x0000000000007918 */ /* 0x000fe20000000000 */
[----:B------:R0:W-:Y:S04]  /*59990*/  STL.64 [R1+0x710], R32 ;  /* 0x0007102001007387 */ /* 0x0001e80000100a00 */
[----:B------:R-:W-:Y:S01]  /*599a0*/  STL.64 [R1+0x718], R34 ;  /* 0x0007182201007387 */ /* 0x000fe20000100a00 */
[----:B-1----:R-:W-:Y:S03]  /*599b0*/  HMMA.16816.F32.BF16 R48, R44, R48, R36 ;  /* 0x000000302c30723c */ /* 0x002fe60000041824 */
[----:B0-----:R-:W4:Y:S04]  /*599c0*/  LDL.LU.64 R32, [R1+0x3798] ;  /* 0x0037980001207983 */ /* 0x001f280000300a00 */
[----:B------:R-:W3:-:S12]  /*599d0*/  LDL.LU.64 R36, [R1+0x3790] ;  /* 0x0037900001247983 */ /* 0x000ed80000300a00 */
        /* <DEDUP_REMOVED lines=8> */
[----:B0-----:R-:W2:Y:S01]  /*59a60*/  LDL.LU.64 R56, [R1+0x3778] ;  /* 0x0037780001387983 */ /* 0x001ea20000300a00 */
[C---:B------:R-:W-:Y:S03]  /*59a70*/  HMMA.16816.F32.BF16 R8, R44.reuse, R8, R4 ;  /* 0x000000082c08723c */ /* 0x040fe60000041804 */
[----:B------:R-:W2:Y:S05]  /*59a80*/  LDL.LU.64 R4, [R1+0x3770] ;  /* 0x0037700001047983 */ /* 0x000eaa0000300a00 */
[C---:B----4-:R-:W-:Y:S11]  /*59a90*/  HMMA.16816.F32.BF16 R32, R44.reuse, R32, R40 ;  /* 0x000000202c20723c */ /* 0x050ff60000041828 */
[----:B------:R-:W-:Y:S04]  /*59aa0*/  STL.64 [R1+0x6e0], R8 ;  /* 0x0006e00801007387 */ /* 0x000fe80000100a00 */
[----:B------:R3:W-:Y:S02]  /*59ab0*/  STL.64 [R1+0x6e8], R10 ;  /* 0x0006e80a01007387 */ /* 0x0007e40000100a00 */
[C---:B---3--:R-:W-:Y:S08]  /*59ac0*/  HMMA.16816.F32.BF16 R8, R44.reuse, R36, R28 ;  /* 0x000000242c08723c */ /* 0x048ff0000004181c */
[C---:B------:R-:W-:Y:S01]  /*59ad0*/  HMMA.16816.F32.BF16 R24, R44.reuse, R48, R24 ;  /* 0x000000302c18723c */ /* 0x040fe20000041818 */
[----:B------:R-:W-:Y:S04]  /*59ae0*/  STL.64 [R1+0x6d0], R32 ;  /* 0x0006d02001007387 */ /* 0x000fe80000100a00 */
[----:B------:R-:W-:Y:S06]  /*59af0*/  STL.64 [R1+0x6d8], R34 ;  /* 0x0006d82201007387 */ /* 0x000fec0000100a00 */
[----:B------:R-:W-:Y:S04]  /*59b00*/  STL.64 [R1+0x6c0], R8 ;  /* 0x0006c00801007387 */ /* 0x000fe80000100a00 */
[----:B------:R0:W-:Y:S04]  /*59b10*/  STL.64 [R1+0x6c8], R10 ;  /* 0x0006c80a01007387 */ /* 0x0001e80000100a00 */
[----:B------:R1:W-:Y:S04]  /*59b20*/  STL.64 [R1+0x6b0], R24 ;  /* 0x0006b01801007387 */ /* 0x0003e80000100a00 */
[----:B------:R-:W-:Y:S01]  /*59b30*/  STL.64 [R1+0x6b8], R26 ;  /* 0x0006b81a01007387 */ /* 0x000fe20000100a00 */
[C---:B--2---:R-:W-:Y:S08]  /*59b40*/  HMMA.16816.F32.BF16 R20, R44.reuse, R52, R20 ;  /* 0x000000342c14723c */ /* 0x044ff00000041814 */
[C---:B0-----:R-:W-:Y:S01]  /*59b50*/  HMMA.16816.F32.BF16 R8, R44.reuse, R56, R16 ;  /* 0x000000382c08723c */ /* 0x041fe20000041810 */
[----:B------:R-:W2:Y:S10]  /*59b60*/  LDL.LU R56, [R1+0x130] ;  /* 0x0001300001387983 */ /* 0x000eb40000300800 */
[----:B------:R-:W-:Y:S04]  /*59b70*/  STL.64 [R1+0x6a0], R20 ;  /* 0x0006a01401007387 */ /* 0x000fe80000100a00 */
[----:B------:R-:W-:Y:S04]  /*59b80*/  STL.64 [R1+0x6a8], R22 ;  /* 0x0006a81601007387 */ /* 0x000fe80000100a00 */
[----:B------:R-:W-:Y:S04]  /*59b90*/  STL.64 [R1+0x690], R8 ;  /* 0x0006900801007387 */ /* 0x000fe80000100a00 */
[----:B------:R-:W-:Y:S04]  /*59ba0*/  STL.64 [R1+0x698], R10 ;  /* 0x0006980a01007387 */ /* 0x000fe80000100a00 */
[----:B------:R-:W2:Y:S01]  /*59bb0*/  LDL.LU R57, [R1+0x134] ;  /* 0x0001340001397983 */ /* 0x000ea20000300800 */
[----:B------:R-:W-:Y:S03]  /*59bc0*/  HMMA.16816.F32.BF16 R4, R44, R4, R12 ;  /* 0x000000042c04723c */ /* 0x000fe6000004180c */
[----:B--2---:R-:W-:Y:S04]  /*59bd0*/  STL.64 [R1+0x36d8], R56 ;  /* 0x0036d83801007387 */ /* 0x004fe80000100a00 */
[----:B------:R-:W2:-:S12]  /*59be0*/  LDL.LU R48, [R1+0x150] ;  /* 0x0001500001307983 */ /* 0x000e980000300800 */
[----:B------:R0:W-:Y:S04]  /*59bf0*/  STL.64 [R1+0x680], R4 ;  /* 0x0006800401007387 */ /* 0x0001e80000100a00 */
[----:B------:R-:W-:Y:S04]  /*59c00*/  STL.64 [R1+0x688], R6 ;  /* 0x0006880601007387 */ /* 0x000fe80000100a00 */
[----:B------:R-:W2:Y:S04]  /*59c10*/  LDL.LU R49, [R1+0x154] ;  /* 0x0001540001317983 */ /* 0x000ea80000300800 */
[----:B--2---:R-:W-:Y:S04]  /*59c20*/  STL.64 [R1+0x36e8], R48 ;  /* 0x0036e83001007387 */ /* 0x004fe80000100a00 */
[----:B------:R-:W2:Y:S04]  /*59c30*/  LDL.LU R36, [R1+0x160] ;  /* 0x0001600001247983 */ /* 0x000ea80000300800 */
[----:B------:R-:W2:Y:S04]  /*59c40*/  LDL.LU R37, [R1+0x164] ;  /* 0x0001640001257983 */ /* 0x000ea80000300800 */
[----:B-1----:R-:W3:Y:S04]  /*59c50*/  LDL.LU R24, [R1+0x1c0] ;  /* 0x0001c00001187983 */ /* 0x002ee80000300800 */
[----:B------:R-:W3:Y:S04]  /*59c60*/  LDL.LU R25, [R1+0x1c4] ;  /* 0x0001c40001197983 */ /* 0x000ee80000300800 */
[----:B---3--:R1:W-:Y:S04]  /*59c70*/  STL.64 [R1+0x36f8], R24 ;  /* 0x0036f81801007387 */ /* 0x0083e80000100a00 */
[----:B0-----:R-:W3:Y:S04]  /*59c80*/  LDL.LU R4, [R1+0x1e0] ;  /* 0x0001e00001047983 */ /* 0x001ee80000300800 */
[----:B------:R-:W3:Y:S04]  /*59c90*/  LDL.LU R5, [R1+0x1e4] ;  /* 0x0001e40001057983 */ /* 0x000ee80000300800 */
[----:B---3--:R-:W-:Y:S04]  /*59ca0*/  STL.64 [R1+0x3700], R4 ;  /* 0x0037000401007387 */ /* 0x008fe80000100a00 */
[----:B-1----:R-:W3:Y:S04]  /*59cb0*/  LDL.LU R24, [R1+0x1f0] ;  /* 0x0001f00001187983 */ /* 0x002ee80000300800 */
[----:B------:R-:W3:Y:S04]  /*59cc0*/  LDL.LU R25, [R1+0x1f4] ;  /* 0x0001f40001197983 */ /* 0x000ee80000300800 */
[----:B---3--:R-:W-:Y:S04]  /*59cd0*/  STL.64 [R1+0x3708], R24 ;  /* 0x0037081801007387 */ /* 0x008fe80000100a00 */
[----:B------:R-:W3:Y:S04]  /*59ce0*/  LDL.LU R12, [R1+0x200] ;  /* 0x00020000010c7983 */ /* 0x000ee80000300800 */
[----:B------:R-:W3:Y:S04]  /*59cf0*/  LDL.LU R13, [R1+0x204] ;  /* 0x00020400010d7983 */ /* 0x000ee80000300800 */
[----:B---3--:R0:W-:Y:S04]  /*59d00*/  STL.64 [R1+0x3710], R12 ;  /* 0x0037100c01007387 */ /* 0x0081e80000100a00 */
[----:B0-----:R-:W3:Y:S04]  /*59d10*/  LDL.LU R12, [R1+0x210] ;  /* 0x00021000010c7983 */ /* 0x001ee80000300800 */
[----:B------:R-:W3:Y:S04]  /*59d20*/  LDL.LU R13, [R1+0x214] ;  /* 0x00021400010d7983 */ /* 0x000ee80000300800 */
[----:B---3--:R0:W-:Y:S04]  /*59d30*/  STL.64 [R1+0x3720], R12 ;  /* 0x0037200c01007387 */ /* 0x0081e80000100a00 */
[----:B------:R-:W3:Y:S04]  /*59d40*/  LDL.LU R40, [R1+0x1d0] ;  /* 0x0001d00001287983 */ /* 0x000ee80000300800 */
[----:B------:R-:W3:Y:S04]  /*59d50*/  LDL.LU R41, [R1+0x1d4] ;  /* 0x0001d40001297983 */ /* 0x000ee80000300800 */
[----:B0-----:R-:W4:Y:S04]  /*59d60*/  LDL.LU R12, [R1+0x220] ;  /* 0x00022000010c7983 */ /* 0x001f280000300800 */
[----:B------:R-:W4:Y:S04]  /*59d70*/  LDL.LU R13, [R1+0x224] ;  /* 0x00022400010d7983 */ /* 0x000f280000300800 */
[----:B----4-:R0:W-:Y:S04]  /*59d80*/  STL.64 [R1+0x3730], R12 ;  /* 0x0037300c01007387 */ /* 0x0101e80000100a00 */
[----:B0-----:R-:W4:Y:S04]  /*59d90*/  LDL.LU R12, [R1+0x230] ;  /* 0x00023000010c7983 */ /* 0x001f280000300800 */
[----:B------:R-:W4:Y:S04]  /*59da0*/  LDL.LU R13, [R1+0x234] ;  /* 0x00023400010d7983 */ /* 0x000f280000300800 */
[----:B----4-:R0:W-:Y:S04]  /*59db0*/  STL.64 [R1+0x3740], R12 ;  /* 0x0037400c01007387 */ /* 0x0101e80000100a00 */
[----:B---3--:R-:W-:Y:S04]  /*59dc0*/  STL.64 [R1+0x3718], R40 ;  /* 0x0037182801007387 */ /* 0x008fe80000100a00 */
[----:B--2---:R-:W-:Y:S04]  /*59dd0*/  STL.64 [R1+0x36f0], R36 ;  /* 0x0036f02401007387 */ /* 0x004fe80000100a00 */
[----:B------:R-:W2:Y:S04]  /*59de0*/  LDL.LU R52, [R1+0x140] ;  /* 0x0001400001347983 */ /* 0x000ea80000300800 */
[----:B------:R-:W2:Y:S04]  /*59df0*/  LDL.LU R53, [R1+0x144] ;  /* 0x0001440001357983 */ /* 0x000ea80000300800 */
[----:B0-----:R-:W3:Y:S04]  /*59e00*/  LDL.LU R12, [R1+0x240] ;  /* 0x00024000010c7983 */ /* 0x001ee80000300800 */
[----:B------:R-:W3:Y:S04]  /*59e10*/  LDL.LU R13, [R1+0x244] ;  /* 0x00024400010d7983 */ /* 0x000ee80000300800 */
[----:B---3--:R0:W-:Y:S04]  /*59e20*/  STL.64 [R1+0x3750], R12 ;  /* 0x0037500c01007387 */ /* 0x0081e80000100a00 */
[----:B--2---:R-:W-:Y:S04]  /*59e30*/  STL.64 [R1+0x3728], R52 ;  /* 0x0037283401007387 */ /* 0x004fe80000100a00 */
[----:B------:R-:W2:Y:S04]  /*59e40*/  LDL.LU R28, [R1+0x190] ;  /* 0x00019000011c7983 */ /* 0x000ea80000300800 */
[----:B------:R-:W2:Y:S04]  /*59e50*/  LDL.LU R29, [R1+0x194] ;  /* 0x00019400011d7983 */ /* 0x000ea80000300800 */
[----:B0-----:R-:W3:Y:S04]  /*59e60*/  LDL.LU R12, [R1+0x250] ;  /* 0x00025000010c7983 */ /* 0x001ee80000300800 */
[----:B------:R-:W3:Y:S04]  /*59e70*/  LDL.LU R13, [R1+0x254] ;  /* 0x00025400010d7983 */ /* 0x000ee80000300800 */
[----:B---3--:R0:W-:Y:S04]  /*59e80*/  STL.64 [R1+0x3760], R12 ;  /* 0x0037600c01007387 */ /* 0x0081e80000100a00 */
[----:B0-----:R-:W3:Y:S04]  /*59e90*/  LDL.LU R12, [R1+0x260] ;  /* 0x00026000010c7983 */ /* 0x001ee80000300800 */
[----:B------:R-:W3:Y:S04]  /*59ea0*/  LDL.LU R13, [R1+0x264] ;  /* 0x00026400010d7983 */ /* 0x000ee80000300800 */
[----:B------:R-:W4:Y:S04]  /*59eb0*/  LDL.LU R20, [R1+0x270] ;  /* 0x0002700001147983 */ /* 0x000f280000300800 */
[----:B------:R-:W4:Y:S04]  /*59ec0*/  LDL.LU R21, [R1+0x274] ;  /* 0x0002740001157983 */ /* 0x000f280000300800 */
[----:B------:R-:W4:Y:S04]  /*59ed0*/  LDL.LU.64 R56, [R1+0x670] ;  /* 0x0006700001387983 */ /* 0x000f280000300a00 */
[----:B------:R-:W4:Y:S04]  /*59ee0*/  LDL.LU.64 R58, [R1+0x678] ;  /* 0x00067800013a7983 */ /* 0x000f280000300a00 */
[----:B--2---:R-:W-:Y:S04]  /*59ef0*/  STL.64 [R1+0x3738], R28 ;  /* 0x0037381c01007387 */ /* 0x004fe80000100a00 */
[----:B------:R-:W2:Y:S04]  /*59f00*/  LDL.LU R16, [R1+0x1b0] ;  /* 0x0001b00001107983 */ /* 0x000ea80000300800 */
[----:B------:R-:W2:Y:S04]  /*59f10*/  LDL.LU R17, [R1+0x1b4] ;  /* 0x0001b40001117983 */ /* 0x000ea80000300800 */
[----:B--2---:R-:W-:Y:S04]  /*59f20*/  STL.64 [R1+0x3748], R16 ;  /* 0x0037481001007387 */ /* 0x004fe80000100a00 */
[----:B------:R-:W2:Y:S04]  /*59f30*/  LDL.LU R48, [R1+0x1a0] ;  /* 0x0001a00001307983 */ /* 0x000ea80000300800 */
[----:B------:R-:W2:Y:S04]  /*59f40*/  LDL.LU R49, [R1+0x1a4] ;  /* 0x0001a40001317983 */ /* 0x000ea80000300800 */
[----:B--2---:R-:W-:Y:S04]  /*59f50*/  STL.64 [R1+0x3758], R48 ;  /* 0x0037583001007387 */ /* 0x004fe80000100a00 */
[----:B------:R-:W2:Y:S04]  /*59f60*/  LDL.LU R8, [R1+0x180] ;  /* 0x0001800001087983 */ /* 0x000ea80000300800 */
[----:B------:R-:W2:Y:S01]  /*59f70*/  LDL.LU R9, [R1+0x184] ;  /* 0x0001840001097983 */ /* 0x000ea20000300800 */
[C---:B----4-:R-:W-:Y:S03]  /*59f80*/  HMMA.16816.F32.BF16 R20, R44.reuse, R20, R56 ;  /* 0x000000142c14723c */ /* 0x050fe60000041838 */
[----:B--2---:R0:W-:Y:S04]  /*59f90*/  STL.64 [R1+0x3768], R8 ;  /* 0x0037680801007387 */ /* 0x0041e80000100a00 */
[----:B0-----:R-:W3:Y:S04]  /*59fa0*/  LDL.LU.64 R8, [R1+0x660] ;  /* 0x0006600001087983 */ /* 0x001ee80000300a00 */
[----:B------:R-:W3:Y:S04]  /*59fb0*/  LDL.LU.64 R10, [R1+0x668] ;  /* 0x00066800010a7983 */ /* 0x000ee80000300a00 */
[----:B------:R-:W2:Y:S04]  /*59fc0*/  LDL.LU.64 R48, [R1+0x650] ;  /* 0x0006500001307983 */ /* 0x000ea80000300a00 */
[----:B------:R-:W2:Y:S04]  /*59fd0*/  LDL.LU.64 R50, [R1+0x658] ;  /* 0x0006580001327983 */ /* 0x000ea80000300a00 */
[----:B------:R-:W4:Y:S04]  /*59fe0*/  LDL.LU.64 R16, [R1+0x640] ;  /* 0x0006400001107983 */ /* 0x000f280000300a00 */
[----:B------:R-:W4:Y:S04]  /*59ff0*/  LDL.LU.64 R18, [R1+0x648] ;  /* 0x0006480001127983 */ /* 0x000f280000300a00 */
[----:B------:R-:W2:Y:S04]  /*5a000*/  LDL.LU.64 R28, [R1+0x630] ;  /* 0x00063000011c7983 */ /* 0x000ea80000300a00 */
        /* <DEDUP_REMOVED lines=11> */
[----:B------:R-:W2:Y:S04]  /*5a0c0*/  LDL.LU R32, [R1+0x170] ;  /* 0x0001700001207983 */ /* 0x000ea80000300800 */
[----:B------:R-:W2:Y:S04]  /*5a0d0*/  LDL.LU R33, [R1+0x174] ;  /* 0x0001740001217983 */ /* 0x000ea80000300800 */
[----:B------:R-:W2:Y:S04]  /*5a0e0*/  LDL.LU.64 R56, [R1+0x3e0] ;  /* 0x0003e00001387983 */ /* 0x000ea80000300a00 */
[----:B------:R-:W2:Y:S04]  /*5a0f0*/  LDL.LU.64 R58, [R1+0x3e8] ;  /* 0x0003e800013a7983 */ /* 0x000ea80000300a00 */
[----:B------:R0:W-:Y:S04]  /*5a100*/  STL.64 [R1+0x670], R20 ;  /* 0x0006701401007387 */ /* 0x0001e80000100a00 */
[----:B------:R1:W-:Y:S04]  /*5a110*/  STL.64 [R1+0x678], R22 ;  /* 0x0006781601007387 */ /* 0x0003e80000100a00 */
[----:B0-----:R-:W2:Y:S04]  /*5a120*/  LDL.LU.64 R20, [R1+0x3d0] ;  /* 0x0003d00001147983 */ /* 0x001ea80000300a00 */
[----:B-1----:R-:W2:Y:S01]  /*5a130*/  LDL.LU.64 R22, [R1+0x3d8] ;  /* 0x0003d80001167983 */ /* 0x002ea20000300a00 */
[----:B---3--:R-:W-:Y:S03]  /*5a140*/  HMMA.16816.F32.BF16 R12, R44, R12, R8 ;  /* 0x0000000c2c0c723c */ /* 0x008fe60000041808 */
[----:B------:R-:W3:-:S15]  /*5a150*/  LDL.LU.64 R8, [R1+0x3768] ;  /* 0x0037680001087983 */ /* 0x000ede0000300a00 */
[----:B------:R-:W-:Y:S01]  /*5a160*/  NOP ;  /* 0x0000000000007918 */ /* 0x000fe20000000000 */
[----:B------:R0:W-:Y:S04]  /*5a170*/  STL.64 [R1+0x660], R12 ;  /* 0x0006600c01007387 */ /* 0x0001e80000100a00 */
[----:B------:R2:W-:Y:S04]  /*5a180*/  STL.64 [R1+0x668], R14 ;  /* 0x0006680e01007387 */ /* 0x0005e80000100a00 */
[----:B0-----:R-:W2:Y:S02]  /*5a190*/  LDL.LU.64 R12, [R1+0x3760] ;  /* 0x00376000010c7983 */ /* 0x001ea40000300a00 */
[----:B--2---:R-:W-:Y:S02]  /*5a1a0*/  HMMA.16816.F32.BF16 R12, R44, R12, R48 ;  /* 0x0000000c2c0c723c */ /* 0x004fe40000041830 */
[----:B------:R-:W2:-:S15]  /*5a1b0*/  LDL.LU.64 R48, [R1+0x3758] ;  /* 0x0037580001307983 */ /* 0x000e9e0000300a00 */
        /* <DEDUP_REMOVED lines=33> */
[----:B0-----:R-:W4:Y:S04]  /*5a3d0*/  LDL.LU.64 R12, [R1+0x3c0] ;  /* 0x0003c000010c7983 */ /* 0x001f280000300a00 */
[----:B-1----:R-:W4:Y:S01]  /*5a3e0*/  LDL.LU.64 R14, [R1+0x3c8] ;  /* 0x0003c800010e7983 */ /* 0x002f220000300a00 */
[----:B--2---:R-:W-:Y:S03]  /*5a3f0*/  HMMA.16816.F32.BF16 R24, R44, R24, R4 ;  /* 0x000000182c18723c */ /* 0x004fe60000041804 */
[----:B------:R-:W2:-:S15]  /*5a400*/  LDL.LU.64 R4, [R1+0x3700] ;  /* 0x0037000001047983 */ /* 0x000e9e0000300a00 */
[----:B------:R-:W-:Y:S01]  /*5a410*/  NOP ;  /* 0x0000000000007918 */ /* 0x000fe20000000000 */
[----:B------:R0:W-:Y:S04]  /*5a420*/  STL.64 [R1+0x5f0], R24 ;  /* 0x0005f01801007387 */ /* 0x0001e80000100a00 */
[----:B------:R-:W-:Y:S04]  /*5a430*/  STL.64 [R1+0x5f8], R26 ;  /* 0x0005f81a01007387 */ /* 0x000fe80000100a00 */
[----:B0-----:R-:W3:Y:S01]  /*5a440*/  LDL.LU.64 R24, [R1+0x36f8] ;  /* 0x0036f80001187983 */ /* 0x001ee20000300a00 */
[C---:B------:R-:W-:Y:S08]  /*5a450*/  HMMA.16816.F32.BF16 R40, R44.reuse, R40, R56 ;  /* 0x000000282c28723c */ /* 0x040ff00000041838 */
[----:B--2---:R-:W-:Y:S01]  /*5a460*/  HMMA.16816.F32.BF16 R4, R44, R4, R36 ;  /* 0x000000042c04723c */ /* 0x004fe20000041824 */
[----:B------:R-:W2:Y:S04]  /*5a470*/  LDL.LU.64 R36, [R1+0x3b0] ;  /* 0x0003b00001247983 */ /* 0x000ea80000300a00 */
[----:B------:R-:W2:-:S14]  /*5a480*/  LDL.LU.64 R38, [R1+0x3b8] ;  /* 0x0003b80001267983 */ /* 0x000e9c0000300a00 */
[----:B------:R0:W-:Y:S04]  /*5a490*/  STL.64 [R1+0x3f0], R4 ;  /* 0x0003f00401007387 */ /* 0x0001e80000100a00 */
[----:B------:R1:W-:Y:S04]  /*5a4a0*/  STL.64 [R1+0x3f8], R6 ;  /* 0x0003f80601007387 */ /* 0x0003e80000100a00 */
[----:B0-----:R-:W2:Y:S04]  /*5a4b0*/  LDL.LU.64 R4, [R1+0x3a0] ;  /* 0x0003a00001047983 */ /* 0x001ea80000300a00 */
[----:B-1----:R-:W2:Y:S04]  /*5a4c0*/  LDL.LU.64 R6, [R1+0x3a8] ;  /* 0x0003a80001067983 */ /* 0x002ea80000300a00 */
[----:B------:R-:W2:Y:S04]  /*5a4d0*/  LDL.LU.64 R56, [R1+0x390] ;  /* 0x0003900001387983 */ /* 0x000ea80000300a00 */
[----:B------:R0:W-:Y:S04]  /*5a4e0*/  STL.64 [R1+0x3e0], R40 ;  /* 0x0003e02801007387 */ /* 0x0001e80000100a00 */
[----:B------:R1:W-:Y:S04]  /*5a4f0*/  STL.64 [R1+0x3e8], R42 ;  /* 0x0003e82a01007387 */ /* 0x0003e80000100a00 */
[----:B------:R-:W2:Y:S01]  /*5a500*/  LDL.LU.64 R58, [R1+0x398] ;  /* 0x00039800013a7983 */ /* 0x000ea20000300a00 */
[C---:B---3--:R-:W-:Y:S08]  /*5a510*/  HMMA.16816.F32.BF16 R20, R44.reuse, R24, R20 ;  /* 0x000000182c14723c */ /* 0x048ff00000041814 */
[C---:B----4-:R-:W-:Y:S11]  /*5a520*/  HMMA.16816.F32.BF16 R12, R44.reuse, R16, R12 ;  /* 0x000000102c0c723c */ /* 0x050ff6000004180c */
[----:B------:R3:W-:Y:S04]  /*5a530*/  STL.64 [R1+0x3d0], R20 ;  /* 0x0003d01401007387 */ /* 0x0007e80000100a00 */
[----:B------:R4:W-:Y:S04]  /*5a540*/  STL.64 [R1+0x3d8], R22 ;  /* 0x0003d81601007387 */ /* 0x0009e80000100a00 */
[----:B0-----:R-:W2:Y:S04]  /*5a550*/  LDL.LU.64 R40, [R1+0x380] ;  /* 0x0003800001287983 */ /* 0x001ea80000300a00 */
[----:B-1----:R-:W2:Y:S04]  /*5a560*/  LDL.LU.64 R42, [R1+0x388] ;  /* 0x00038800012a7983 */ /* 0x002ea80000300a00 */
[----:B------:R-:W2:Y:S04]  /*5a570*/  LDL.LU.64 R24, [R1+0x370] ;  /* 0x0003700001187983 */ /* 0x000ea80000300a00 */
[----:B------:R-:W2:Y:S04]  /*5a580*/  LDL.LU.64 R26, [R1+0x378] ;  /* 0x00037800011a7983 */ /* 0x000ea80000300a00 */
[----:B---3--:R-:W3:Y:S04]  /*5a590*/  LDL.LU.64 R20, [R1+0x360] ;  /* 0x0003600001147983 */ /* 0x008ee80000300a00 */
[----:B----4-:R-:W3:Y:S04]  /*5a5a0*/  LDL.LU.64 R22, [R1+0x368] ;  /* 0x0003680001167983 */ /* 0x010ee80000300a00 */
[----:B------:R-:W4:Y:S04]  /*5a5b0*/  LDL.LU.64 R16, [R1+0x5e0] ;  /* 0x0005e00001107983 */ /* 0x000f280000300a00 */
[----:B------:R-:W4:Y:S04]  /*5a5c0*/  LDL.LU.64 R18, [R1+0x5e8] ;  /* 0x0005e80001127983 */ /* 0x000f280000300a00 */
[----:B------:R0:W-:Y:S04]  /*5a5d0*/  STL.64 [R1+0x3c0], R12 ;  /* 0x0003c00c01007387 */ /* 0x0001e80000100a00 */
[----:B------:R1:W-:Y:S04]  /*5a5e0*/  STL.64 [R1+0x3c8], R14 ;  /* 0x0003c80e01007387 */ /* 0x0003e80000100a00 */
[----:B0-----:R-:W3:Y:S04]  /*5a5f0*/  LDL.LU.64 R12, [R1+0x5d0] ;  /* 0x0005d000010c7983 */ /* 0x001ee80000300a00 */
[----:B-1----:R-:W3:Y:S01]  /*5a600*/  LDL.LU.64 R14, [R1+0x5d8] ;  /* 0x0005d800010e7983 */ /* 0x002ee20000300a00 */
[----:B--2---:R-:W-:Y:S03]  /*5a610*/  HMMA.16816.F32.BF16 R48, R44, R48, R36 ;  /* 0x000000302c30723c */ /* 0x004fe60000041824 */
[----:B------:R-:W2:-:S15]  /*5a620*/  LDL.LU.64 R36, [R1+0x36f0] ;  /* 0x0036f00001247983 */ /* 0x000e9e0000300a00 */
[----:B------:R-:W-:Y:S01]  /*5a630*/  NOP ;  /* 0x0000000000007918 */ /* 0x000fe20000000000 */
[----:B------:R0:W-:Y:S01]  /*5a640*/  STL.64 [R1+0x3b0], R48 ;  /* 0x0003b03001007387 */ /* 0x0001e20000100a00 */
[C---:B------:R-:W-:Y:S03]  /*5a650*/  HMMA.16816.F32.BF16 R28, R44.reuse, R28, R4 ;  /* 0x0000001c2c1c723c */ /* 0x040fe60000041804 */
[----:B------:R-:W-:Y:S04]  /*5a660*/  STL.64 [R1+0x3b8], R50 ;  /* 0x0003b83201007387 */ /* 0x000fe80000100a00 */
[----:B0-----:R-:W3:Y:S04]  /*5a670*/  LDL.LU.64 R48, [R1+0x36e8] ;  /* 0x0036e80001307983 */ /* 0x001ee80000300a00 */
[----:B------:R-:W3:Y:S01]  /*5a680*/  LDL.LU.64 R6, [R1+0x36e0] ;  /* 0x0036e00001067983 */ /* 0x000ee20000300a00 */
[C---:B------:R-:W-:Y:S07]  /*5a690*/  HMMA.16816.F32.BF16 R8, R44.reuse, R8, R56 ;  /* 0x000000082c08723c */ /* 0x040fee0000041838 */
[----:B------:R0:W-:Y:S04]  /*5a6a0*/  STL.64 [R1+0x3a0], R28 ;  /* 0x0003a01c01007387 */ /* 0x0001e80000100a00 */
[----:B------:R-:W-:Y:S04]  /*5a6b0*/  STL.64 [R1+0x3a8], R30 ;  /* 0x0003a81e01007387 */ /* 0x000fe80000100a00 */
[----:B0-----:R-:W3:Y:S04]  /*5a6c0*/  LDL.LU R28, [R1+0x120] ;  /* 0x00012000011c7983 */ /* 0x001ee80000300800 */
[----:B------:R-:W3:Y:S04]  /*5a6d0*/  LDL.LU R29, [R1+0x124] ;  /* 0x00012400011d7983 */ /* 0x000ee80000300800 */
[----:B------:R-:W3:Y:S01]  /*5a6e0*/  LDL.LU.64 R56, [R1+0x36d8] ;  /* 0x0036d80001387983 */ /* 0x000ee20000300a00 */
[----:B------:R-:W0:Y:S01]  /*5a6f0*/  S2R R5, SR_TID.X ;  /* 0x0000000000057919 */ /* 0x000e220000002100 */
[----:B------:R-:W-:Y:S02]  /*5a700*/  HMMA.16816.F32.BF16 R40, R44, R32, R40 ;  /* 0x000000202c28723c */ /* 0x000fe40000041828 */
[----:B------:R-:W-:Y:S04]  /*5a710*/  STL.64 [R1+0x390], R8 ;  /* 0x0003900801007387 */ /* 0x000fe80000100a00 */
[----:B------:R1:W-:Y:S04]  /*5a720*/  STL.64 [R1+0x398], R10 ;  /* 0x0003980a01007387 */ /* 0x0003e80000100a00 */
[----:B-1----:R-:W3:Y:S01]  /*5a730*/  LDL.LU.64 R10, [R1+0x36d0] ;  /* 0x0036d000010a7983 */ /* 0x002ee20000300a00 */
[----:B0-----:R-:W-:-:S02]  /*5a740*/  IMAD.SHL.U32 R59, R5, 0x2, RZ ;  /* 0x00000002053b7824 */ /* 0x001fc400078e00ff */
[C---:B------:R-:W-:Y:S01]  /*5a750*/  IMAD.SHL.U32 R4, R5.reuse, 0x40, RZ ;  /* 0x0000004005047824 */ /* 0x040fe200078e00ff */
[----:B------:R-:W-:-:S05]  /*5a760*/  LOP3.LUT R5, R5, 0x7, RZ, 0xc0, !PT ;  /* 0x0000000705057812 */ /* 0x000fca00078ec0ff */
[----:B------:R-:W-:-:S05]  /*5a770*/  IMAD R5, R5, 0x90, RZ ;  /* 0x0000009005057824 */ /* 0x000fca00078e02ff */
[----:B------:R-:W-:Y:S01]  /*5a780*/  LOP3.LUT R5, R5, 0x10, R59, 0x78, !PT ;  /* 0x0000001005057812 */ /* 0x000fe200078e783b */
[----:B------:R-:W-:Y:S03]  /*5a790*/  STL.64 [R1+0x380], R40 ;  /* 0x0003802801007387 */ /* 0x000fe60000100a00 */
[----:B------:R-:W-:Y:S01]  /*5a7a0*/  LOP3.LUT R5, R5, 0x400, R4, 0xf8, !PT ;  /* 0x0000040005057812 */ /* 0x000fe200078ef804 */
[----:B------:R-:W-:Y:S04]  /*5a7b0*/  STL.64 [R1+0x388], R42 ;  /* 0x0003882a01007387 */ /* 0x000fe80000100a00 */
[----:B------:R0:W1:Y:S01]  /*5a7c0*/  LDSM.16.MT88.4 R40, [R5+UR5+0x8800] ;  /* 0x008800050528783b */ /* 0x0000620008004200 */
[C---:B----4-:R-:W-:Y:S08]  /*5a7d0*/  HMMA.16816.F32.BF16 R16, R44.reuse, R52, R16 ;  /* 0x000000342c10723c */ /* 0x050ff00000041810 */
[C---:B--2---:R-:W-:Y:S08]  /*5a7e0*/  HMMA.16816.F32.BF16 R32, R44.reuse, R36, R24 ;  /* 0x000000242c20723c */ /* 0x044ff00000041818 */
[C---:B---3--:R-:W-:Y:S11]  /*5a7f0*/  HMMA.16816.F32.BF16 R24, R44.reuse, R48, R20 ;  /* 0x000000302c18723c */ /* 0x048ff60000041814 */
[----:B------:R-:W-:Y:S04]  /*5a800*/  STL.64 [R1+0x370], R32 ;  /* 0x0003702001007387 */ /* 0x000fe80000100a00 */
[----:B------:R-:W-:Y:S04]  /*5a810*/  STL.64 [R1+0x378], R34 ;  /* 0x0003782201007387 */ /* 0x000fe80000100a00 */
[----:B------:R-:W2:Y:S04]  /*5a820*/  LDL.LU R20, [R1+0x110] ;  /* 0x0001100001147983 */ /* 0x000ea80000300800 */
[----:B------:R3:W-:Y:S04]  /*5a830*/  STL.64 [R1+0x360], R24 ;  /* 0x0003601801007387 */ /* 0x0007e80000100a00 */
[----:B------:R4:W-:Y:S04]  /*5a840*/  STL.64 [R1+0x368], R26 ;  /* 0x0003681a01007387 */ /* 0x0009e80000100a00 */
[----:B------:R-:W2:Y:S04]  /*5a850*/  LDL.LU R21, [R1+0x114] ;  /* 0x0001140001157983 */ /* 0x000ea80000300800 */
[----:B------:R-:W2:Y:S04]  /*5a860*/  LDL.LU R4, [R1+0x100] ;  /* 0x0001000001047983 */ /* 0x000ea80000300800 */
[----:B0-----:R-:W2:Y:S01]  /*5a870*/  LDL.LU R5, [R1+0x104] ;  /* 0x0001040001057983 */ /* 0x001ea20000300800 */
[----:B------:R-:W-:Y:S03]  /*5a880*/  HMMA.16816.F32.BF16 R12, R44, R56, R12 ;  /* 0x000000382c0c723c */ /* 0x000fe6000004180c */
[----:B-1----:R-:W-:Y:S04]  /*5a890*/  STL.64 [R1+0x3630], R42 ;  /* 0x0036302a01007387 */ /* 0x002fe80000100a00 */
[----:B------:R-:W-:Y:S04]  /*5a8a0*/  STL.64 [R1+0x3628], R40 ;  /* 0x0036282801007387 */ /* 0x000fe80000100a00 */
[----:B---3--:R-:W3:Y:S04]  /*5a8b0*/  LDL.LU.64 R24, [R1+0x5c0] ;  /* 0x0005c00001187983 */ /* 0x008ee80000300a00 */
[----:B------:R-:W-:Y:S04]  /*5a8c0*/  STL.64 [R1+0x5e0], R16 ;  /* 0x0005e01001007387 */ /* 0x000fe80000100a00 */
[----:B------:R-:W-:Y:S04]  /*5a8d0*/  STL.64 [R1+0x5e8], R18 ;  /* 0x0005e81201007387 */ /* 0x000fe80000100a00 */
[----:B----4-:R-:W3:Y:S04]  /*5a8e0*/  LDL.LU.64 R26, [R1+0x5c8] ;  /* 0x0005c800011a7983 */ /* 0x010ee80000300a00 */
[----:B------:R0:W-:Y:S04]  /*5a8f0*/  STL.64 [R1+0x5d0], R12 ;  /* 0x0005d00c01007387 */ /* 0x0001e80000100a00 */
[----:B------:R1:W-:Y:S04]  /*5a900*/  STL.64 [R1+0x5d8], R14 ;  /* 0x0005d80e01007387 */ /* 0x0003e80000100a00 */
[----:B------:R-:W4:Y:S01]  /*5a910*/  LDL.LU R52, [R1+0x80] ;  /* 0x0000800001347983 */ /* 0x000f220000300800 */
[----:B------:R-:W-:-:S03]  /*5a920*/  IMAD.MOV.U32 R53, RZ, RZ, R0 ;  /* 0x000000ffff357224 */ /* 0x000fc600078e0000 */
[----:B------:R-:W2:Y:S04]  /*5a930*/  LDL.LU R0, [R1+0x36cc] ;  /* 0x0036cc0001007983 */ /* 0x000ea80000300800 */
[----:B----4-:R-:W-:Y:S04]  /*5a940*/  STL.64 [R1+0x3680], R52 ;  /* 0x0036803401007387 */ /* 0x010fe80000100a00 */
[----:B------:R-:W4:Y:S04]  /*5a950*/  LDL.LU R48, [R1+0x90] ;  /* 0x0000900001307983 */ /* 0x000f280000300800 */
[----:B------:R-:W4:Y:S01]  /*5a960*/  LDL.LU R49, [R1+0x94] ;  /* 0x0000940001317983 */ /* 0x000f220000300800 */
[----:B------:R-:W-:-:S02]  /*5a970*/  IMAD.MOV.U32 R56, RZ, RZ, R61 ;  /* 0x000000ffff387224 */ /* 0x000fc400078e003d */
[----:B------:R-:W-:Y:S02]  /*5a980*/  IMAD.MOV.U32 R57, RZ, RZ, R2 ;  /* 0x000000ffff397224 */ /* 0x000fe400078e0002 */
[----:B--2---:R-:W-:Y:S01]  /*5a990*/  IMAD.MOV.U32 R37, RZ, RZ, R0 ;  /* 0x000000ffff257224 */ /* 0x004fe200078e0000 */
[----:B---3--:R-:W-:Y:S01]  /*5a9a0*/  HMMA.16816.F32.BF16 R28, R44, R28, R24 ;  /* 0x0000001c2c1c723c */ /* 0x008fe20000041818 */
[----:B----4-:R-:W-:Y:S04]  /*5a9b0*/  STL.64 [R1+0x3688], R48 ;  /* 0x0036883001007387 */ /* 0x010fe80000100a00 */
[----:B------:R-:W2:Y:S04]  /*5a9c0*/  LDL.LU R61, [R1+0x36c8] ;  /* 0x0036c800013d7983 */ /* 0x000ea80000300800 */
[----:B------:R-:W3:Y:S04]  /*5a9d0*/  LDL.LU R2, [R1+0x36c4] ;  /* 0x0036c40001027983 */ /* 0x000ee80000300800 */
[----:B0-----:R-:W4:Y:S04]  /*5a9e0*/  LDL.LU.64 R12, [R1+0x5b0] ;  /* 0x0005b000010c7983 */ /* 0x001f280000300a00 */
[----:B-1----:R-:W4:Y:S04]  /*5a9f0*/  LDL.LU.64 R14, [R1+0x5b8] ;  /* 0x0005b800010e7983 */ /* 0x002f280000300a00 */
[----:B------:R-:W2:Y:S04]  /*5aa00*/  LDL.LU R36, [R1+0xa0] ;  /* 0x0000a00001247983 */ /* 0x000ea80000300800 */
[----:B------:R-:W2:Y:S04]  /*5aa10*/  LDL.LU R0, [R1+0x36c0] ;  /* 0x0036c00001007983 */ /* 0x000ea80000300800 */
[----:B------:R-:W3:Y:S04]  /*5aa20*/  LDL.LU.64 R16, [R1+0x5a0] ;  /* 0x0005a00001107983 */ /* 0x000ee80000300a00 */
[----:B------:R-:W3:Y:S04]  /*5aa30*/  LDL.LU.64 R18, [R1+0x5a8] ;  /* 0x0005a80001127983 */ /* 0x000ee80000300a00 */
[----:B------:R-:W3:Y:S04]  /*5aa40*/  LDL.LU R32, [R1+0xb0] ;  /* 0x0000b00001207983 */ /* 0x000ee80000300800 */
[----:B------:R-:W3:Y:S04]  /*5aa50*/  LDL.LU R33, [R1+0xb4] ;  /* 0x0000b40001217983 */ /* 0x000ee80000300800 */
[----:B------:R-:W-:Y:S04]  /*5aa60*/  STL.64 [R1+0x3638], R56 ;  /* 0x0036383801007387 */ /* 0x000fe80000100a00 */
[----:B------:R-:W3:Y:S04]  /*5aa70*/  LDL.LU R24, [R1+0xc0] ;  /* 0x0000c00001187983 */ /* 0x000ee80000300800 */
[----:B------:R0:W-:Y:S04]  /*5aa80*/  STL.64 [R1+0x5c0], R28 ;  /* 0x0005c01c01007387 */ /* 0x0001e80000100a00 */
[----:B------:R-:W-:Y:S01]  /*5aa90*/  STL.64 [R1+0x5c8], R30 ;  /* 0x0005c81e01007387 */ /* 0x000fe20000100a00 */
[----:B--2---:R-:W-:-:S03]  /*5aaa0*/  IMAD.MOV.U32 R25, RZ, RZ, R0 ;  /* 0x000000ffff197224 */ /* 0x004fc600078e0000 */
[----:B------:R-:W2:Y:S01]  /*5aab0*/  LDL.LU R0, [R1+0x36bc] ;  /* 0x0036bc0001007983 */ /* 0x000ea20000300800 */
[----:B----4-:R-:W-:Y:S01]  /*5aac0*/  HMMA.16816.F32.BF16 R20, R44, R20, R12 ;  /* 0x000000142c14723c */ /* 0x010fe2000004180c */
[----:B0-----:R-:W-:Y:S02]  /*5aad0*/  IMAD.MOV.U32 R28, RZ, RZ, R60 ;  /* 0x000000ffff1c7224 */ /* 0x001fe400078e003c */
[----:B------:R-:W-:Y:S01]  /*5aae0*/  IMAD.MOV.U32 R29, RZ, RZ, R3 ;  /* 0x000000ffff1d7224 */ /* 0x000fe200078e0003 */
[----:B------:R-:W4:Y:S04]  /*5aaf0*/  LDL.LU R60, [R1+0x36b8] ;  /* 0x0036b800013c7983 */ /* 0x000f280000300800 */
[----:B------:R-:W3:Y:S04]  /*5ab00*/  LDL.LU R3, [R1+0x36b4] ;  /* 0x0036b40001037983 */ /* 0x000ee80000300800 */
[----:B------:R-:W3:Y:S04]  /*5ab10*/  LDL.LU R52, [R1+0xe0] ;  /* 0x0000e00001347983 */ /* 0x000ee80000300800 */
[----:B------:R-:W3:Y:S04]  /*5ab20*/  LDL.LU R53, [R1+0xe4] ;  /* 0x0000e40001357983 */ /* 0x000ee80000300800 */
[----:B------:R0:W-:Y:S01]  /*5ab30*/  STL.64 [R1+0x3640], R28 ;  /* 0x0036401c01007387 */ /* 0x0001e20000100a00 */
[----:B------:R-:W-:-:S02]  /*5ab40*/  IMAD.MOV.U32 R12, RZ, RZ, R7 ;  /* 0x000000ffff0c7224 */ /* 0x000fc400078e0007 */
[----:B------:R-:W-:Y:S01]  /*5ab50*/  IMAD.MOV.U32 R13, RZ, RZ, R6 ;  /* 0x000000ffff0d7224 */ /* 0x000fe200078e0006 */
[----:B0-----:R-:W4:Y:S01]  /*5ab60*/  LDL.LU R28, [R1+0xf0] ;  /* 0x0000f000011c7983 */ /* 0x001f220000300800 */
[----:B--2---:R-:W-:-:S03]  /*5ab70*/  IMAD.MOV.U32 R29, RZ, RZ, R0 ;  /* 0x000000ffff1d7224 */ /* 0x004fc600078e0000 */
[----:B------:R-:W2:Y:S04]  /*5ab80*/  LDL.LU R0, [R1+0x36b0] ;  /* 0x0036b00001007983 */ /* 0x000ea80000300800 */
[----:B------:R-:W-:Y:S04]  /*5ab90*/  STL.64 [R1+0x5b0], R20 ;  /* 0x0005b01401007387 */ /* 0x000fe80000100a00 */
[----:B------:R-:W-:Y:S04]  /*5aba0*/  STL.64 [R1+0x5b8], R22 ;  /* 0x0005b81601007387 */ /* 0x000fe80000100a00 */
[----:B------:R3:W-:Y:S02]  /*5abb0*/  STL.64 [R1+0x3648], R12 ;  /* 0x0036480c01007387 */ /* 0x0007e40000100a00 */
[----:B---3--:R-:W-:Y:S02]  /*5abc0*/  HMMA.16816.F32.BF16 R12, R44, R4, R16 ;  /* 0x000000042c0c723c */ /* 0x008fe40000041810 */
[----:B------:R-:W3:Y:S04]  /*5abd0*/  LDL.LU.64 R4, [R1+0x590] ;  /* 0x0005900001047983 */ /* 0x000ee80000300a00 */
[----:B------:R-:W3:Y:S01]  /*5abe0*/  LDL.LU.64 R6, [R1+0x598] ;  /* 0x0005980001067983 */ /* 0x000ee20000300a00 */
[----:B------:R-:W-:-:S02]  /*5abf0*/  IMAD.MOV.U32 R40, RZ, RZ, R11 ;  /* 0x000000ffff287224 */ /* 0x000fc400078e000b */
[----:B------:R-:W-:-:S10]  /*5ac00*/  IMAD.MOV.U32 R41, RZ, RZ, R10 ;  /* 0x000000ffff297224 */ /* 0x000fd400078e000a */
[----:B------:R0:W-:Y:S04]  /*5ac10*/  STL.64 [R1+0x5a0], R12 ;  /* 0x0005a00c01007387 */ /* 0x0001e80000100a00 */
[----:B------:R1:W-:Y:S04]  /*5ac20*/  STL.64 [R1+0x5a8], R14 ;  /* 0x0005a80e01007387 */ /* 0x0003e80000100a00 */
        /* <DEDUP_REMOVED lines=8> */
[----:B0-----:R-:W2:Y:S04]  /*5acb0*/  LDL.LU.64 R12, [R1+0x530] ;  /* 0x00053000010c7983 */ /* 0x001ea80000300a00 */
[----:B-1----:R-:W2:Y:S04]  /*5acc0*/  LDL.LU.64 R14, [R1+0x538] ;  /* 0x00053800010e7983 */ /* 0x002ea80000300a00 */
[----:B------:R-:W2:Y:S04]  /*5acd0*/  LDL.LU.64 R8, [R1+0x520] ;  /* 0x0005200001087983 */ /* 0x000ea80000300a00 */
[----:B------:R-:W2:Y:S04]  /*5ace0*/  LDL.LU.64 R10, [R1+0x528] ;  /* 0x00052800010a7983 */ /* 0x000ea80000300a00 */
[----:B------:R0:W-:Y:S02]  /*5acf0*/  STL.64 [R1+0x3650], R40 ;  /* 0x0036502801007387 */ /* 0x0001e40000100a00 */
[----:B0-----:R-:W-:-:S02]  /*5ad00*/  IMAD.MOV.U32 R40, RZ, RZ, R3 ;  /* 0x000000ffff287224 */ /* 0x001fc400078e0003 */
[----:B----4-:R-:W-:Y:S01]  /*5ad10*/  IMAD.MOV.U32 R41, RZ, RZ, R60 ;  /* 0x000000ffff297224 */ /* 0x010fe200078e003c */
[----:B------:R-:W4:Y:S04]  /*5ad20*/  LDL.LU R3, [R1+0x36ac] ;  /* 0x0036ac0001037983 */ /* 0x000f280000300800 */
[----:B------:R-:W4:Y:S01]  /*5ad30*/  LDL.LU R60, [R1+0x36a8] ;  /* 0x0036a800013c7983 */ /* 0x000f220000300800 */
[----:B---3--:R-:W-:Y:S03]  /*5ad40*/  HMMA.16816.F32.BF16 R28, R44, R28, R4 ;  /* 0x0000001c2c1c723c */ /* 0x008fe60000041804 */
[----:B------:R-:W3:Y:S04]  /*5ad50*/  LDL.LU.64 R6, [R1+0x36a0] ;  /* 0x0036a00001067983 */ /* 0x000ee80000300a00 */
[----:B------:R-:W3:-:S12]  /*5ad60*/  LDL.LU.64 R4, [R1+0x3698] ;  /* 0x0036980001047983 */ /* 0x000ed80000300a00 */
[----:B------:R3:W-:Y:S04]  /*5ad70*/  STL.64 [R1+0x590], R28 ;  /* 0x0005901c01007387 */ /* 0x0007e80000100a00 */
[----:B------:R-:W-:Y:S01]  /*5ad80*/  STL.64 [R1+0x598], R30 ;  /* 0x0005981e01007387 */ /* 0x000fe20000100a00 */
[----:B--2---:R-:W-:Y:S01]  /*5ad90*/  HMMA.16816.F32.BF16 R52, R44, R52, R48 ;  /* 0x000000342c34723c */ /* 0x004fe20000041830 */
[----:B---3--:R-:W-:Y:S02]  /*5ada0*/  IMAD.MOV.U32 R28, RZ, RZ, R5 ;  /* 0x000000ffff1c7224 */ /* 0x008fe400078e0005 */
[----:B------:R-:W-:-:S05]  /*5adb0*/  IMAD.MOV.U32 R29, RZ, RZ, R4 ;  /* 0x000000ffff1d7224 */ /* 0x000fca00078e0004 */
[----:B------:R0:W-:Y:S01]  /*5adc0*/  STL.64 [R1+0x3660], R28 ;  /* 0x0036601c01007387 */ /* 0x0001e20000100a00 */
[----:B------:R-:W-:Y:S02]  /*5add0*/  IMAD.MOV.U32 R4, RZ, RZ, R61 ;  /* 0x000000ffff047224 */ /* 0x000fe400078e003d */
[----:B------:R-:W-:Y:S01]  /*5ade0*/  IMAD.MOV.U32 R5, RZ, RZ, R7 ;  /* 0x000000ffff057224 */ /* 0x000fe200078e0007 */
[----:B0-----:R-:W2:Y:S04]  /*5adf0*/  LDL.LU.64 R28, [R1+0x570] ;  /* 0x00057000011c7983 */ /* 0x001ea80000300a00 */
[----:B------:R-:W2:Y:S04]  /*5ae00*/  LDL.LU.64 R30, [R1+0x578] ;  /* 0x00057800011e7983 */ /* 0x000ea80000300a00 */
[----:B------:R-:W3:Y:S04]  /*5ae10*/  LDL.LU R61, [R1+0x3690] ;  /* 0x00369000013d7983 */ /* 0x000ee80000300800 */
[----:B------:R-:W-:Y:S04]  /*5ae20*/  STL.64 [R1+0x3668], R4 ;  /* 0x0036680401007387 */ /* 0x000fe80000100a00 */
[----:B------:R-:W3:Y:S01]  /*5ae30*/  LDL.LU.64 R48, [R1+0x3688] ;  /* 0x0036880001307983 */ /* 0x000ee20000300a00 */
[C---:B------:R-:W-:Y:S08]  /*5ae40*/  HMMA.16816.F32.BF16 R24, R44.reuse, R24, R56 ;  /* 0x000000182c18723c */ /* 0x040ff00000041838 */
[C---:B------:R-:W-:Y:S08]  /*5ae50*/  HMMA.16816.F32.BF16 R20, R44.reuse, R32, R20 ;  /* 0x000000202c14723c */ /* 0x040ff00000041814 */
[C---:B------:R-:W-:Y:S01]  /*5ae60*/  HMMA.16816.F32.BF16 R16, R44.reuse, R36, R16 ;  /* 0x000000242c10723c */ /* 0x040fe20000041810 */
[----:B------:R0:W-:Y:S04]  /*5ae70*/  STL.64 [R1+0x580], R52 ;  /* 0x0005803401007387 */ /* 0x0001e80000100a00 */
[----:B------:R-:W-:Y:S04]  /*5ae80*/  STL.64 [R1+0x588], R54 ;  /* 0x0005883601007387 */ /* 0x000fe80000100a00 */
[----:B0-----:R-:W4:Y:S01]  /*5ae90*/  LDL.LU.64 R52, [R1+0x3680] ;  /* 0x0036800001347983 */ /* 0x001f220000300a00 */
[C---:B--2---:R-:W-:Y:S08]  /*5aea0*/  HMMA.16816.F32.BF16 R28, R44.reuse, R40, R28 ;  /* 0x000000282c1c723c */ /* 0x044ff0000004181c */
[C---:B---3--:R-:W-:Y:S11]  /*5aeb0*/  HMMA.16816.F32.BF16 R12, R44.reuse, R48, R12 ;  /* 0x000000302c0c723c */ /* 0x048ff6000004180c */
[----:B------:R0:W-:Y:S04]  /*5aec0*/  STL.64 [R1+0x570], R28 ;  /* 0x0005701c01007387 */ /* 0x0001e80000100a00 */
[----:B------:R1:W-:Y:S04]  /*5aed0*/  STL.64 [R1+0x578], R30 ;  /* 0x0005781e01007387 */ /* 0x0003e80000100a00 */
[----:B------:R-:W-:Y:S04]  /*5aee0*/  STL.64 [R1+0x560], R24 ;  /* 0x0005601801007387 */ /* 0x000fe80000100a00 */
[----:B------:R-:W-:Y:S04]  /*5aef0*/  STL.64 [R1+0x568], R26 ;  /* 0x0005681a01007387 */ /* 0x000fe80000100a00 */
[----:B------:R-:W-:Y:S04]  /*5af00*/  STL.64 [R1+0x550], R20 ;  /* 0x0005501401007387 */ /* 0x000fe80000100a00 */
[----:B------:R-:W-:Y:S04]  /*5af10*/  STL.64 [R1+0x558], R22 ;  /* 0x0005581601007387 */ /* 0x000fe80000100a00 */
[----:B------:R-:W-:Y:S04]  /*5af20*/  STL.64 [R1+0x540], R16 ;  /* 0x0005401001007387 */ /* 0x000fe80000100a00 */
[----:B------:R-:W-:Y:S04]  /*5af30*/  STL.64 [R1+0x548], R18 ;  /* 0x0005481201007387 */ /* 0x000fe80000100a00 */
[----:B0-----:R-:W2:Y:S04]  /*5af40*/  LDL.LU.64 R28, [R1+0x500] ;  /* 0x00050000011c7983 */ /* 0x001ea80000300a00 */
[----:B------:R-:W-:Y:S04]  /*5af50*/  STL.64 [R1+0x530], R12 ;  /* 0x0005300c01007387 */ /* 0x000fe80000100a00 */
[----:B------:R-:W-:Y:S04]  /*5af60*/  STL.64 [R1+0x538], R14 ;  /* 0x0005380e01007387 */ /* 0x000fe80000100a00 */
[----:B-1----:R-:W3:Y:S01]  /*5af70*/  LDL.LU.64 R30, [R1+0x508] ;  /* 0x00050800011e7983 */ /* 0x002ee20000300a00 */
[----:B----4-:R-:W-:-:S15]  /*5af80*/  HMMA.16816.F32.BF16 R8, R44, R52, R8 ;  /* 0x000000342c08723c */ /* 0x010fde0000041808 */
[----:B------:R-:W-:-:S04]  /*5af90*/  NOP ;  /* 0x0000000000007918 */ /* 0x000fc80000000000 */
[----:B------:R-:W-:Y:S04]  /*5afa0*/  STL.64 [R1+0x520], R8 ;  /* 0x0005200801007387 */ /* 0x000fe80000100a00 */
[----:B------:R-:W-:Y:S04]  /*5afb0*/  STL.64 [R1+0x528], R10 ;  /* 0x0005280a01007387 */ /* 0x000fe80000100a00 */
[----:B---3--:R-:W-:Y:S04]  /*5afc0*/  STL.64 [R1+0x3678], R30 ;  /* 0x0036781e01007387 */ /* 0x008fe80000100a00 */
[----:B--2---:R0:W-:Y:S04]  /*5afd0*/  STL.64 [R1+0x3670], R28 ;  /* 0x0036701c01007387 */ /* 0x0041e80000100a00 */
        /* <DEDUP_REMOVED lines=37> */
[----:B0-----:R-:W3:Y:S02]  /*5b230*/  LDL.LU.64 R4, [R1+0x3658] ;  /* 0x0036580001047983 */ /* 0x001ee40000300a00 */
[C---:B---3--:R-:W-:Y:S02]  /*5b240*/  HMMA.16816.F32.BF16 R4, R44.reuse, R4, R40 ;  /* 0x000000042c04723c */ /* 0x048fe40000041828 */
[----:B------:R-:W2:Y:S06]  /*5b250*/  LDL.LU.64 R40, [R1+0x3650] ;  /* 0x0036500001287983 */ /* 0x000eac0000300a00 */
[C---:B----4-:R-:W-:Y:S11]  /*5b260*/  HMMA.16816.F32.BF16 R28, R44.reuse, R28, R12 ;  /* 0x0000001c2c1c723c */ /* 0x050ff6000004180c */
[----:B------:R0:W-:Y:S04]  /*5b270*/  STL.64 [R1+0x4f0], R4 ;  /* 0x0004f00401007387 */ /* 0x0001e80000100a00 */
[----:B------:R1:W-:Y:S04]  /*5b280*/  STL.64 [R1+0x4f8], R6 ;  /* 0x0004f80601007387 */ /* 0x0003e80000100a00 */
[----:B0-----:R-:W3:Y:S04]  /*5b290*/  LDL.LU.64 R4, [R1+0x440] ;  /* 0x0004400001047983 */ /* 0x001ee80000300a00 */
[----:B-1----:R-:W3:Y:S04]  /*5b2a0*/  LDL.LU.64 R6, [R1+0x448] ;  /* 0x0004480001067983 */ /* 0x002ee80000300a00 */
[----:B------:R-:W4:Y:S04]  /*5b2b0*/  LDL.LU.64 R12, [R1+0x3648] ;  /* 0x00364800010c7983 */ /* 0x000f280000300a00 */
[----:B------:R0:W-:Y:S04]  /*5b2c0*/  STL.64 [R1+0x4e0], R28 ;  /* 0x0004e01c01007387 */ /* 0x0001e80000100a00 */
[----:B------:R1:W-:Y:S04]  /*5b2d0*/  STL.64 [R1+0x4e8], R30 ;  /* 0x0004e81e01007387 */ /* 0x0003e80000100a00 */
[----:B0-----:R-:W1:Y:S01]  /*5b2e0*/  LDL.LU.64 R28, [R1+0x3640] ;  /* 0x00364000011c7983 */ /* 0x001e620000300a00 */
[C---:B--2---:R-:W-:Y:S03]  /*5b2f0*/  HMMA.16816.F32.BF16 R40, R44.reuse, R40, R56 ;  /* 0x000000282c28723c */ /* 0x044fe60000041838 */
[----:B------:R-:W2:Y:S05]  /*5b300*/  LDL.LU.64 R56, [R1+0x3638] ;  /* 0x0036380001387983 */ /* 0x000eaa0000300a00 */
[C---:B----4-:R-:W-:Y:S11]  /*5b310*/  HMMA.16816.F32.BF16 R12, R44.reuse, R12, R8 ;  /* 0x0000000c2c0c723c */ /* 0x050ff60000041808 */
[----:B------:R-:W-:Y:S04]  /*5b320*/  STL.64 [R1+0x4d0], R40 ;  /* 0x0004d02801007387 */ /* 0x000fe80000100a00 */
[----:B------:R0:W-:Y:S01]  /*5b330*/  STL.64 [R1+0x4d8], R42 ;  /* 0x0004d82a01007387 */ /* 0x0001e20000100a00 */
[C---:B-1----:R-:W-:Y:S03]  /*5b340*/  HMMA.16816.F32.BF16 R28, R44.reuse, R28, R24 ;  /* 0x0000001c2c1c723c */ /* 0x042fe60000041818 */
[----:B0-----:R-:W4:Y:S04]  /*5b350*/  LDL.LU.64 R42, [R1+0x3630] ;  /* 0x00363000012a7983 */ /* 0x001f280000300a00 */
[----:B------:R-:W4:Y:S04]  /*5b360*/  LDL.LU.64 R40, [R1+0x3628] ;  /* 0x0036280001287983 */ /* 0x000f280000300a00 */
[----:B------:R-:W3:Y:S04]  /*5b370*/  LDL.LU.64 R8, [R1+0x3620] ;  /* 0x0036200001087983 */ /* 0x000ee80000300a00 */
[----:B------:R-:W-:Y:S04]  /*5b380*/  STL.64 [R1+0x4c0], R12 ;  /* 0x0004c00c01007387 */ /* 0x000fe80000100a00 */
[----:B------:R0:W-:Y:S04]  /*5b390*/  STL.64 [R1+0x4c8], R14 ;  /* 0x0004c80e01007387 */ /* 0x0001e80000100a00 */
[----:B0-----:R-:W3:Y:S04]  /*5b3a0*/  LDL.LU.64 R14, [R1+0x3618] ;  /* 0x00361800010e7983 */ /* 0x001ee80000300a00 */
[----:B------:R-:W3:Y:S04]  /*5b3b0*/  LDL.LU.64 R12, [R1+0x3610] ;  /* 0x00361000010c7983 */ /* 0x000ee80000300a00 */
[----:B------:R-:W3:Y:S04]  /*5b3c0*/  LDL.LU.64 R26, [R1+0x3608] ;  /* 0x00360800011a7983 */ /* 0x000ee80000300a00 */
[----:B------:R-:W3:Y:S04]  /*5b3d0*/  LDL.LU.64 R24, [R1+0x3600] ;  /* 0x0036000001187983 */ /* 0x000ee80000300a00 */
[----:B------:R-:W-:Y:S04]  /*5b3e0*/  STL.64 [R1+0x4b0], R28 ;  /* 0x0004b01c01007387 */ /* 0x000fe80000100a00 */
[----:B------:R0:W-:Y:S04]  /*5b3f0*/  STL.64 [R1+0x4b8], R30 ;  /* 0x0004b81e01007387 */ /* 0x0001e80000100a00 */
[----:B0-----:R-:W3:Y:S04]  /*5b400*/  LDL.LU.64 R30, [R1+0x35f8] ;  /* 0x0035f800011e7983 */ /* 0x001ee80000300a00 */
[----:B------:R-:W3:Y:S01]  /*5b410*/  LDL.LU.64 R28, [R1+0x35f0] ;  /* 0x0035f000011c7983 */ /* 0x000ee20000300a00 */
[----:B--2---:R-:W-:Y:S03]  /*5b420*/  HMMA.16816.F32.BF16 R56, R44, R56, R52 ;  /* 0x000000382c38723c */ /* 0x004fe60000041834 */
[----:B------:R-:W2:Y:S04]  /*5b430*/  LDL.LU.64 R54, [R1+0x35e8] ;  /* 0x0035e80001367983 */ /* 0x000ea80000300a00 */
[----:B------:R-:W2:-:S12]  /*5b440*/  LDL.LU.64 R52, [R1+0x35e0] ;  /* 0x0035e00001347983 */ /* 0x000e980000300a00 */
[----:B------:R-:W-:Y:S04]  /*5b450*/  STL.64 [R1+0x4a0], R56 ;  /* 0x0004a03801007387 */ /* 0x000fe80000100a00 */
[----:B------:R0:W-:Y:S04]  /*5b460*/  STL.64 [R1+0x4a8], R58 ;  /* 0x0004a83a01007387 */ /* 0x0001e80000100a00 */
[----:B0-----:R-:W3:Y:S04]  /*5b470*/  LDL.LU.64 R58, [R1+0x35d8] ;  /* 0x0035d800013a7983 */ /* 0x001ee80000300a00 */
[----:B------:R-:W3:Y:S01]  /*5b480*/  LDL.LU.64 R56, [R1+0x35d0] ;  /* 0x0035d00001387983 */ /* 0x000ee20000300a00 */
[C---:B--2---:R-:W-:Y:S08]  /*5b490*/  HMMA.16816.F32.BF16 R48, R44.reuse, R52, R48 ;  /* 0x000000342c30723c */ /* 0x044ff00000041830 */
[----:B---3--:R-:W-:-:S15]  /*5b4a0*/  HMMA.16816.F32.BF16 R20, R44, R56, R20 ;  /* 0x000000382c14723c */ /* 0x008fde0000041814 */
[----:B------:R-:W-:-:S04]  /*5b4b0*/  NOP ;  /* 0x0000000000007918 */ /* 0x000fc80000000000 */
[----:B------:R0:W-:Y:S04]  /*5b4c0*/  STL.64 [R1+0x490], R20 ;  /* 0x0004901401007387 */ /* 0x0001e80000100a00 */
[----:B------:R1:W-:Y:S04]  /*5b4d0*/  STL.64 [R1+0x498], R22 ;  /* 0x0004981601007387 */ /* 0x0003e80000100a00 */
[----:B0-----:R-:W2:Y:S04]  /*5b4e0*/  LDL.LU.64 R20, [R1+0x430] ;  /* 0x0004300001147983 */ /* 0x001ea80000300a00 */
[----:B-1----:R-:W2:Y:S04]  /*5b4f0*/  LDL.LU.64 R22, [R1+0x438] ;  /* 0x0004380001167983 */ /* 0x002ea80000300a00 */
[----:B------:R-:W-:Y:S04]  /*5b500*/  STL.64 [R1+0x480], R48 ;  /* 0x0004803001007387 */ /* 0x000fe80000100a00 */
[----:B------:R0:W-:Y:S04]  /*5b510*/  STL.64 [R1+0x488], R50 ;  /* 0x0004883201007387 */ /* 0x0001e80000100a00 */
[----:B0-----:R-:W3:Y:S04]  /*5b520*/  LDL.LU.64 R50, [R1+0x35c8] ;  /* 0x0035c80001327983 */ /* 0x001ee80000300a00 */
[----:B------:R-:W2:Y:S02]  /*5b530*/  LDL.LU.64 R48, [R1+0x35c0] ;  /* 0x0035c00001307983 */ /* 0x000ea40000300a00 */
[----:B--2---:R-:W-:-:S15]  /*5b540*/  HMMA.16816.F32.BF16 R36, R44, R48, R36 ;  /* 0x000000302c24723c */ /* 0x004fde0000041824 */
[----:B------:R-:W-:-:S04]  /*5b550*/  NOP ;  /* 0x0000000000007918 */ /* 0x000fc80000000000 */
[----:B------:R-:W-:Y:S04]  /*5b560*/  STL.64 [R1+0x470], R36 ;  /* 0x0004702401007387 */ /* 0x000fe80000100a00 */
[----:B------:R0:W-:Y:S04]  /*5b570*/  STL.64 [R1+0x478], R38 ;  /* 0x0004782601007387 */ /* 0x0001e80000100a00 */
[----:B0-----:R-:W2:Y:S04]  /*5b580*/  LDL.LU.64 R38, [R1+0x35b8] ;  /* 0x0035b80001267983 */ /* 0x001ea80000300a00 */
[----:B------:R-:W2:Y:S02]  /*5b590*/  LDL.LU.64 R36, [R1+0x35b0] ;  /* 0x0035b00001247983 */ /* 0x000ea40000300a00 */
[----:B--2---:R-:W-:-:S15]  /*5b5a0*/  HMMA.16816.F32.BF16 R32, R44, R36, R32 ;  /* 0x000000242c20723c */ /* 0x004fde0000041820 */
[----:B------:R-:W-:-:S04]  /*5b5b0*/  NOP ;  /* 0x0000000000007918 */ /* 0x000fc80000000000 */
[----:B------:R-:W-:Y:S04]  /*5b5c0*/  STL.64 [R1+0x460], R32 ;  /* 0x0004602001007387 */ /* 0x000fe80000100a00 */
[----:B------:R0:W-:Y:S04]  /*5b5d0*/  STL.64 [R1+0x468], R34 ;  /* 0x0004682201007387 */ /* 0x0001e80000100a00 */
[----:B0-----:R-:W2:Y:S04]  /*5b5e0*/  LDL.LU.64 R34, [R1+0x35a8] ;  /* 0x0035a80001227983 */ /* 0x001ea80000300a00 */
[----:B------:R-:W2:Y:S01]  /*5b5f0*/  LDL.LU.64 R32, [R1+0x35a0] ;  /* 0x0035a00001207983 */ /* 0x000ea20000300a00 */
[C---:B------:R-:W-:Y:S08]  /*5b600*/  HMMA.16816.F32.BF16 R4, R44.reuse, R28, R4 ;  /* 0x0000001c2c04723c */ /* 0x040ff00000041804 */
[----:B------:R-:W-:Y:S01]  /*5b610*/  HMMA.16816.F32.BF16 R20, R44, R24, R20 ;  /* 0x000000182c14723c */ /* 0x000fe20000041814 */
[----:B------:R-:W-:-:S15]  /*5b620*/  IMAD.MOV.U32 R29, RZ, RZ, R60 ;  /* 0x000000ffff1d7224 */ /* 0x000fde00078e003c */
[----:B------:R-:W-:-:S03]  /*5b630*/  NOP ;  /* 0x0000000000007918 */ /* 0x000fc60000000000 */
[----:B------:R-:W-:Y:S01]  /*5b640*/  IMAD.MOV.U32 R60, RZ, RZ, R23 ;  /* 0x000000ffff3c7224 */ /* 0x000fe200078e0017 */
[----:B--2---:R-:W-:-:S15]  /*5b650*/  HMMA.16816.F32.BF16 R16, R44, R32, R16 ;  /* 0x000000202c10723c */ /* 0x004fde0000041810 */
[----:B------:R-:W-:-:S04]  /*5b660*/  NOP ;  /* 0x0000000000007918 */ /* 0x000fc80000000000 */
[----:B------:R0:W-:Y:S04]  /*5b670*/  STL.64 [R1+0x450], R16 ;  /* 0x0004501001007387 */ /* 0x0001e80000100a00 */
[----:B------:R1:W-:Y:S04]  /*5b680*/  STL.64 [R1+0x458], R18 ;  /* 0x0004581201007387 */ /* 0x0003e80000100a00 */
[----:B0-----:R-:W2:Y:S04]  /*5b690*/  LDL.LU.64 R16, [R1+0x420] ;  /* 0x0004200001107983 */ /* 0x001ea80000300a00 */
[----:B-1----:R-:W2:Y:S04]  /*5b6a0*/  LDL.LU.64 R18, [R1+0x428] ;  /* 0x0004280001127983 */ /* 0x002ea80000300a00 */
[----:B------:R0:W-:Y:S04]  /*5b6b0*/  STL.64 [R1+0x3550], R34 ;  /* 0x0035502201007387 */ /* 0x0001e80000100a00 */
[----:B0-----:R-:W2:Y:S04]  /*5b6c0*/  LDL.64 R34, [R1+0x348] ;  /* 0x0003480001227983 */ /* 0x001ea80000100a00 */
[----:B------:R0:W-:Y:S04]  /*5b6d0*/  STL.64 [R1+0x440], R4 ;  /* 0x0004400401007387 */ /* 0x0001e80000100a00 */
[----:B------:R1:W-:Y:S04]  /*5b6e0*/  STL.64 [R1+0x448], R6 ;  /* 0x0004480601007387 */ /* 0x0003e80000100a00 */
[----:B0-----:R-:W2:Y:S04]  /*5b6f0*/  LDL.LU.64 R4, [R1+0x400] ;  /* 0x0004000001047983 */ /* 0x001ea80000300a00 */
[----:B-1----:R-:W2:Y:S04]  /*5b700*/  LDL.LU.64 R6, [R1+0x408] ;  /* 0x0004080001067983 */ /* 0x002ea80000300a00 */
[----:B------:R-:W-:Y:S04]  /*5b710*/  STL.64 [R1+0x3558], R30 ;  /* 0x0035581e01007387 */ /* 0x000fe80000100a00 */
[----:B------:R-:W-:Y:S04]  /*5b720*/  STL.64 [R1+0x430], R20 ;  /* 0x0004301401007387 */ /* 0x000fe80000100a00 */
[----:B------:R0:W-:Y:S04]  /*5b730*/  STL [R1+0x438], R22 ;  /* 0x0004381601007387 */ /* 0x0001e80000100800 */
[----:B0-----:R-:W2:Y:S04]  /*5b740*/  LDL.LU.64 R22, [R1+0x3598] ;  /* 0x0035980001167983 */ /* 0x001ea80000300a00 */
[----:B------:R-:W2:Y:S04]  /*5b750*/  LDL.LU.64 R20, [R1+0x3590] ;  /* 0x0035900001147983 */ /* 0x000ea80000300a00 */
[----:B------:R0:W-:Y:S04]  /*5b760*/  STL.64 [R1+0x3560], R26 ;  /* 0x0035601a01007387 */ /* 0x0001e80000100a00 */
[----:B------:R-:W3:Y:S04]  /*5b770*/  LDL.LU.64 R24, [R1+0x350] ;  /* 0x0003500001187983 */ /* 0x000ee80000300a00 */
[----:B0-----:R-:W3:Y:S04]  /*5b780*/  LDL.LU.64 R26, [R1+0x358] ;  /* 0x00035800011a7983 */ /* 0x001ee80000300a00 */
        /* <DEDUP_REMOVED lines=8> */
[----:B------:R-:W2:Y:S04]  /*5b810*/  LDL.LU.64 R20, [R1+0x410] ;  /* 0x0004100001147983 */ /* 0x000ea80000300a00 */
[----:B0-----:R-:W2:Y:S01]  /*5b820*/  LDL.LU.64 R22, [R1+0x418] ;  /* 0x0004180001167983 */ /* 0x001ea20000300a00 */
[C---:B------:R-:W-:Y:S08]  /*5b830*/  HMMA.16816.F32.BF16 R4, R44.reuse, R12, R4 ;  /* 0x0000000c2c04723c */ /* 0x040ff00000041804 */
[----:B---3--:R-:W-:Y:S01]  /*5b840*/  HMMA.16816.F32.BF16 R8, R44, R8, R24 ;  /* 0x000000082c08723c */ /* 0x008fe20000041818 */
[----:B------:R-:W-:-:S02]  /*5b850*/  IMAD.MOV.U32 R28, RZ, RZ, R61 ;  /* 0x000000ffff1c7224 */ /* 0x000fc400078e003d */
[----:B------:R-:W-:Y:S02]  /*5b860*/  IMAD.MOV.U32 R30, RZ, RZ, R3 ;  /* 0x000000ffff1e7224 */ /* 0x000fe400078e0003 */
[----:B------:R-:W-:Y:S02]  /*5b870*/  IMAD.MOV.U32 R31, RZ, RZ, R0 ;  /* 0x000000ffff1f7224 */ /* 0x000fe400078e0000 */
[----:B------:R-:W-:Y:S02]  /*5b880*/  IMAD.MOV.U32 R53, RZ, RZ, R34 ;  /* 0x000000ffff357224 */ /* 0x000fe400078e0022 */
[----:B------:R-:W-:-:S10]  /*5b890*/  IMAD.MOV.U32 R52, RZ, RZ, R35 ;  /* 0x000000ffff347224 */ /* 0x000fd400078e0023 */
[----:B------:R-:W-:Y:S02]  /*5b8a0*/  IMAD.MOV.U32 R0, RZ, RZ, R11 ;  /* 0x000000ffff007224 */ /* 0x000fe400078e000b */
[----:B------:R-:W-:Y:S02]  /*5b8b0*/  IMAD.MOV.U32 R2, RZ, RZ, R10 ;  /* 0x000000ffff027224 */ /* 0x000fe400078e000a */
[----:B------:R-:W-:Y:S02]  /*5b8c0*/  IMAD.MOV.U32 R3, RZ, RZ, R9 ;  /* 0x000000ffff037224 */ /* 0x000fe400078e0009 */
[----:B------:R-:W-:Y:S01]  /*5b8d0*/  IMAD.MOV.U32 R61, RZ, RZ, R8 ;  /* 0x000000ffff3d7224 */ /* 0x000fe200078e0008 */
[----:B--2---:R-:W-:-:S15]  /*5b8e0*/  HMMA.16816.F32.BF16 R20, R44, R16, R20 ;  /* 0x000000102c14723c */ /* 0x004fde0000041814 */
[----:B------:R-:W-:-:S04]  /*5b8f0*/  NOP ;  /* 0x0000000000007918 */ /* 0x000fc80000000000 */
[----:B------:R-:W-:Y:S01]  /*5b900*/  IMAD.MOV.U32 R60, RZ, RZ, R23 ;  /* 0x000000ffff3c7224 */ /* 0x000fe200078e0017 */
[----:B------:R-:W-:Y:S04]  /*5b910*/  STL.64 [R1+0x410], R20 ;  /* 0x0004101401007387 */ /* 0x000fe80000100a00 */
[----:B------:R-:W-:Y:S04]  /*5b920*/  STL [R1+0x418], R22 ;  /* 0x0004181601007387 */ /* 0x000fe80000100800 */
[----:B------:R-:W-:Y:S04]  /*5b930*/  STL.64 [R1+0x3548], R18 ;  /* 0x0035481201007387 */ /* 0x000fe80000100a00 */
[----:B------:R-:W-:Y:S04]  /*5b940*/  STL [R1+0x290c], R60 ;  /* 0x00290c3c01007387 */ /* 0x000fe80000100800 */
[----:B------:R-:W-:Y:S04]  /*5b950*/  STL.64 [R1+0x3570], R14 ;  /* 0x0035700e01007387 */ /* 0x000fe80000100a00 */
[----:B------:R-:W-:Y:S04]  /*5b960*/  STL.64 [R1+0x2790], R6 ;  /* 0x0027900601007387 */ /* 0x000fe80000100a00 */
[----:B------:R4:W-:Y:S02]  /*5b970*/  STL.64 [R1+0x2788], R4 ;  /* 0x0027880401007387 */ /* 0x0009e40000100a00 */
[----:B----4-:R-:W-:Y:S02]  /*5b980*/  HMMA.16816.F32.BF16 R4, R40, R34, R28 ;  /* 0x000000222804723c */ /* 0x010fe4000004181c */
[----:B------:R-:W-:Y:S04]  /*5b990*/  STL [R1+0x291c], R0 ;  /* 0x00291c0001007387 */ /* 0x000fe80000100800 */
[----:B------:R-:W-:Y:S04]  /*5b9a0*/  STL [R1+0x2918], R2 ;  /* 0x0029180201007387 */ /* 0x000fe80000100800 */
[----:B------:R-:W-:Y:S04]  /*5b9b0*/  STL [R1+0x2914], R3 ;  /* 0x0029140301007387 */ /* 0x000fe80000100800 */
[----:B------:R-:W-:Y:S05]  /*5b9c0*/  STL [R1+0x2910], R61 ;  /* 0x0029103d01007387 */ /* 0x000fea0000100800 */
[----:B------:R-:W-:Y:S04]  /*5b9d0*/  STL.64 [R1+0xd40], R4 ;  /* 0x000d400401007387 */ /* 0x000fe80000100a00 */
[----:B------:R0:W-:Y:S04]  /*5b9e0*/  STL.64 [R1+0xd48], R6 ;  /* 0x000d480601007387 */ /* 0x0001e80000100a00 */
[----:B------:R-:W2:Y:S04]  /*5b9f0*/  LDL R34, [R1+0x2d8] ;  /* 0x0002d80001227983 */ /* 0x000ea80000100800 */
[----:B------:R-:W2:Y:S01]  /*5ba00*/  LDL R35, [R1+0x2dc] ;  /* 0x0002dc0001237983 */ /* 0x000ea20000100800 */
[----:B------:R-:W-:-:S03]  /*5ba10*/  IMAD.MOV.U32 R48, RZ, RZ, R6 ;  /* 0x000000ffff307224 */ /* 0x000fc600078e0006 */
[----:B--2---:R1:W-:Y:S04]  /*5ba20*/  STL.64 [R1+0x3578], R34 ;  /* 0x0035782201007387 */ /* 0x0043e80000100a00 */
[----:B------:R-:W2:Y:S04]  /*5ba30*/  LDL.LU R44, [R1+0xd00] ;  /* 0x000d0000012c7983 */ /* 0x000ea80000300800 */
[----:B------:R-:W2:Y:S04]  /*5ba40*/  LDL.LU R45, [R1+0xd04] ;  /* 0x000d0400012d7983 */ /* 0x000ea80000300800 */
[----:B------:R-:W2:Y:S04]  /*5ba50*/  LDL.LU R46, [R1+0xd08] ;  /* 0x000d0800012e7983 */ /* 0x000ea80000300800 */
[----:B------:R-:W2:Y:S04]  /*5ba60*/  LDL.LU R47, [R1+0xd0c] ;  /* 0x000d0c00012f7983 */ /* 0x000ea80000300800 */
[----:B------:R-:W3:Y:S04]  /*5ba70*/  LDL.LU R8, [R1+0xd30] ;  /* 0x000d300001087983 */ /* 0x000ee80000300800 */
[----:B------:R-:W3:Y:S04]  /*5ba80*/  LDL.LU R9, [R1+0xd34] ;  /* 0x000d340001097983 */ /* 0x000ee80000300800 */
[----:B------:R-:W3:Y:S04]  /*5ba90*/  LDL.LU R10, [R1+0xd38] ;  /* 0x000d3800010a7983 */ /* 0x000ee80000300800 */
[----:B------:R-:W3:Y:S04]  /*5baa0*/  LDL.LU R11, [R1+0xd3c] ;  /* 0x000d3c00010b7983 */ /* 0x000ee80000300800 */
[----:B0-----:R-:W2:Y:S04]  /*5bab0*/  LDL.64 R6, [R1+0x308] ;  /* 0x0003080001067983 */ /* 0x001ea80000100a00 */
[----:B-1----:R-:W3:Y:S04]  /*5bac0*/  LDL.64 R34, [R1+0x338] ;  /* 0x0003380001227983 */ /* 0x002ee80000100a00 */
[----:B------:R-:W4:Y:S04]  /*5bad0*/  LDL.LU R12, [R1+0xcf0] ;  /* 0x000cf000010c7983 */ /* 0x000f280000300800 */
[----:B------:R-:W4:Y:S04]  /*5bae0*/  LDL.LU R13, [R1+0xcf4] ;  /* 0x000cf400010d7983 */ /* 0x000f280000300800 */
[----:B------:R-:W4:Y:S04]  /*5baf0*/  LDL.LU R14, [R1+0xcf8] ;  /* 0x000cf800010e7983 */ /* 0x000f280000300800 */
[----:B------:R-:W4:Y:S04]  /*5bb00*/  LDL.LU R15, [R1+0xcfc] ;  /* 0x000cfc00010f7983 */ /* 0x000f280000300800 */
[----:B------:R-:W4:Y:S04]  /*5bb10*/  LDL.64 R18, [R1+0x2f8] ;  /* 0x0002f80001127983 */ /* 0x000f280000100a00 */
[----:B------:R-:W2:Y:S04]  /*5bb20*/  LDL.LU R20, [R1+0xce0] ;  /* 0x000ce00001147983 */ /* 0x000ea80000300800 */
[----:B------:R-:W2:Y:S04]  /*5bb30*/  LDL.LU R21, [R1+0xce4] ;  /* 0x000ce40001157983 */ /* 0x000ea80000300800 */
[----:B------:R-:W2:Y:S04]  /*5bb40*/  LDL.LU R22, [R1+0xce8] ;  /* 0x000ce80001167983 */ /* 0x000ea80000300800 */
[----:B------:R-:W2:Y:S04]  /*5bb50*/  LDL.LU R23, [R1+0xcec] ;  /* 0x000cec0001177983 */ /* 0x000ea80000300800 */
[----:B------:R-:W2:Y:S04]  /*5bb60*/  LDL.64 R26, [R1+0x2e8] ;  /* 0x0002e800011a7983 */ /* 0x000ea80000100a00 */
[----:B------:R-:W2:Y:S04]  /*5bb70*/  LDL.LU R28, [R1+0xcd0] ;  /* 0x000cd000011c7983 */ /* 0x000ea80000300800 */
[----:B------:R-:W2:Y:S04]  /*5bb80*/  LDL.LU R29, [R1+0xcd4] ;  /* 0x000cd400011d7983 */ /* 0x000ea80000300800 */
[----:B------:R-:W2:Y:S01]  /*5bb90*/  LDL.LU R30, [R1+0xcd8] ;  /* 0x000cd800011e7983 */ /* 0x000ea20000300800 */
[----:B------:R-:W-:-:S03]  /*5bba0*/  IMAD.MOV.U32 R36, RZ, RZ, R4 ;  /* 0x000000ffff247224 */ /* 0x000fc600078e0004 */
[----:B------:R-:W2:Y:S04]  /*5bbb0*/  LDL.LU R31, [R1+0xcdc] ;  /* 0x000cdc00011f7983 */ /* 0x000ea80000300800 */
[----:B------:R0:W-:Y:S04]  /*5bbc0*/  STL.64 [R1+0x33e0], R50 ;  /* 0x0033e03201007387 */ /* 0x0001e80000100a00 */
[----:B------:R-:W-:Y:S01]  /*5bbd0*/  STL [R1+0x33d8], R48 ;  /* 0x0033d83001007387 */ /* 0x000fe20000100800 */
[----:B------:R-:W-:-:S03]  /*5bbe0*/  IMAD.MOV.U32 R56, RZ, RZ, R5 ;  /* 0x000000ffff387224 */ /* 0x000fc600078e0005 */
[----:B0-----:R-:W2:Y:S04]  /*5bbf0*/  LDL.64 R50, [R1+0x318] ;  /* 0x0003180001327983 */ /* 0x001ea80000100a00 */
[----:B------:R-:W-:Y:S04]  /*5bc00*/  STL.64 [R1+0x3398], R38 ;  /* 0x0033982601007387 */ /* 0x000fe80000100a00 */
[----:B------:R0:W-:Y:S04]  /*5bc10*/  STL [R1+0x3390], R36 ;  /* 0x0033902401007387 */ /* 0x0001e80000100800 */
[----:B0-----:R-:W4:Y:S04]  /*5bc20*/  LDL.LU R36, [R1+0xd10] ;  /* 0x000d100001247983 */ /* 0x001f280000300800 */
[----:B------:R-:W4:Y:S04]  /*5bc30*/  LDL.LU R37, [R1+0xd14] ;  /* 0x000d140001257983 */ /* 0x000f280000300800 */
[----:B------:R-:W4:Y:S04]  /*5bc40*/  LDL.LU R38, [R1+0xd18] ;  /* 0x000d180001267983 */ /* 0x000f280000300800 */
[----:B------:R-:W4:Y:S04]  /*5bc50*/  LDL.LU R39, [R1+0xd1c] ;  /* 0x000d1c0001277983 */ /* 0x000f280000300800 */
[----:B------:R-:W-:Y:S04]  /*5bc60*/  STL [R1+0x32d4], R52 ;  /* 0x0032d43401007387 */ /* 0x000fe80000100800 */
[----:B------:R-:W-:Y:S04]  /*5bc70*/  STL [R1+0x32d0], R53 ;  /* 0x0032d03501007387 */ /* 0x000fe80000100800 */
[----:B------:R-:W-:Y:S04]  /*5bc80*/  STL [R1+0x276c], R56 ;  /* 0x00276c3801007387 */ /* 0x000fe80000100800 */
[----:B------:R0:W-:Y:S04]  /*5bc90*/  STL.64 [R1+0x3518], R58 ;  /* 0x0035183a01007387 */ /* 0x0001e80000100a00 */
[----:B0-----:R-:W4:Y:S04]  /*5bca0*/  LDL R58, [R1+0x328] ;  /* 0x00032800013a7983 */ /* 0x001f280000100800 */
[----:B------:R-:W4:Y:S01]  /*5bcb0*/  LDL R59, [R1+0x32c] ;  /* 0x00032c00013b7983 */ /* 0x000f220000100800 */
[----:B---3--:R-:W-:-:S15]  /*5bcc0*/  HMMA.16816.F32.BF16 R8, R40, R34, R8 ;  /* 0x000000222808723c */ /* 0x008fde0000041808 */
[----:B------:R-:W-:-:S04]  /*5bcd0*/  NOP ;  /* 0x0000000000007918 */ /* 0x000fc80000000000 */
[----:B------:R-:W-:Y:S04]  /*5bce0*/  STL.64 [R1+0xd30], R8 ;  /* 0x000d300801007387 */ /* 0x000fe80000100a00 */
[----:B------:R0:W-:Y:S02]  /*5bcf0*/  STL.64 [R1+0xd38], R10 ;  /* 0x000d380a01007387 */ /* 0x0001e40000100a00 */
[----:B0-----:R-:W-:Y:S02]  /*5bd00*/  IMAD.MOV.U32 R10, RZ, RZ, R35 ;  /* 0x000000ffff0a7224 */ /* 0x001fe400078e0023 */
[----:B------:R-:W-:Y:S02]  /*5bd10*/  IMAD.MOV.U32 R11, RZ, RZ, R34 ;  /* 0x000000ffff0b7224 */ /* 0x000fe400078e0022 */
[----:B------:R-:W3:Y:S04]  /*5bd20*/  LDL.LU.64 R34, [R1+0x3578] ;  /* 0x0035780001227983 */ /* 0x000ee80000300a00 */
[----:B------:R0:W-:Y:S04]  /*5bd30*/  STL [R1+0x32dc], R10 ;  /* 0x0032dc0a01007387 */ /* 0x0001e80000100800 */
[----:B------:R1:W-:Y:S04]  /*5bd40*/  STL [R1+0x32d8], R11 ;  /* 0x0032d80b01007387 */ /* 0x0003e80000100800 */
[----:B------:R-:W4:Y:S04]  /*5bd50*/  LDL.LU R8, [R1+0xd20] ;  /* 0x000d200001087983 */ /* 0x000f280000300800 */
[----:B------:R-:W4:Y:S04]  /*5bd60*/  LDL.LU R9, [R1+0xd24] ;  /* 0x000d240001097983 */ /* 0x000f280000300800 */
[----:B0-----:R-:W4:Y:S04]  /*5bd70*/  LDL.LU R10, [R1+0xd28] ;  /* 0x000d2800010a7983 */ /* 0x001f280000300800 */
[----:B-1----:R-:W4:Y:S01]  /*5bd80*/  LDL.LU R11, [R1+0xd2c] ;  /* 0x000d2c00010b7983 */ /* 0x002f220000300800 */
[----:B--2---:R-:W-:-:S02]  /*5bd90*/  IMAD.MOV.U32 R53, RZ, RZ, R51 ;  /* 0x000000ffff357224 */ /* 0x004fc400078e0033 */
[----:B------:R-:W-:Y:S01]  /*5bda0*/  IMAD.MOV.U32 R52, RZ, RZ, R50 ;  /* 0x000000ffff347224 */ /* 0x000fe200078e0032 */
[C---:B----4-:R-:W-:Y:S08]  /*5bdb0*/  HMMA.16816.F32.BF16 R56, R40.reuse, R58, R8 ;  /* 0x0000003a2838723c */ /* 0x050ff00000041808 */
[C---:B------:R-:W-:Y:S08]  /*5bdc0*/  HMMA.16816.F32.BF16 R8, R40.reuse, R50, R36 ;  /* 0x000000322808723c */ /* 0x040ff00000041824 */
[----:B------:R-:W-:Y:S03]  /*5bdd0*/  HMMA.16816.F32.BF16 R36, R40, R6, R44 ;  /* 0x000000062824723c */ /* 0x000fe6000004182c */
[----:B------:R-:W-:Y:S04]  /*5bde0*/  STL.64 [R1+0xd20], R56 ;  /* 0x000d203801007387 */ /* 0x000fe80000100a00 */
[----:B------:R-:W-:Y:S04]  /*5bdf0*/  STL.64 [R1+0xd28], R58 ;  /* 0x000d283a01007387 */ /* 0x000fe80000100a00 */
[----:B------:R-:W-:Y:S04]  /*5be00*/  STL.64 [R1+0xd10], R8 ;  /* 0x000d100801007387 */ /* 0x000fe80000100a00 */
[----:B------:R0:W-:Y:S02]  /*5be10*/  STL.64 [R1+0xd18], R10 ;  /* 0x000d180a01007387 */ /* 0x0001e40000100a00 */
[----:B0-----:R-:W-:-:S02]  /*5be20*/  IMAD.MOV.U32 R10, RZ, RZ, R6 ;  /* 0x000000ffff0a7224 */ /* 0x001fc400078e0006 */
[----:B------:R-:W-:Y:S02]  /*5be30*/  IMAD.MOV.U32 R11, RZ, RZ, R7 ;  /* 0x000000ffff0b7224 */ /* 0x000fe400078e0007 */
[C---:B------:R-:W-:Y:S01]  /*5be40*/  HMMA.16816.F32.BF16 R4, R40.reuse, R18, R12 ;  /* 0x000000122804723c */ /* 0x040fe2000004180c */
[----:B------:R-:W-:Y:S04]  /*5be50*/  STL [R1+0x32e4], R53 ;  /* 0x0032e43501007387 */ /* 0x000fe80000100800 */
[----:B------:R-:W-:Y:S04]  /*5be60*/  STL [R1+0x32e0], R52 ;  /* 0x0032e03401007387 */ /* 0x000fe80000100800 */
[----:B------:R-:W-:Y:S04]  /*5be70*/  STL.64 [R1+0xd00], R36 ;  /* 0x000d002401007387 */ /* 0x000fe80000100a00 */
[----:B------:R-:W-:Y:S04]  /*5be80*/  STL.64 [R1+0xd08], R38 ;  /* 0x000d082601007387 */ /* 0x000fe80000100a00 */
[----:B------:R-:W-:Y:S04]  /*5be90*/  STL [R1+0x32ec], R11 ;  /* 0x0032ec0b01007387 */ /* 0x000fe80000100800 */
[----:B------:R-:W-:Y:S04]  /*5bea0*/  STL [R1+0x32e8], R10 ;  /* 0x0032e80a01007387 */ /* 0x000fe80000100800 */
[----:B------:R-:W-:Y:S04]  /*5beb0*/  STL.64 [R1+0xcf0], R4 ;  /* 0x000cf00401007387 */ /* 0x000fe80000100a00 */
[----:B------:R0:W-:Y:S02]  /*5bec0*/  STL.64 [R1+0xcf8], R6 ;  /* 0x000cf80601007387 */ /* 0x0001e40000100a00 */
[----:B0-----:R-:W-:Y:S01]  /*5bed0*/  HMMA.16816.F32.BF16 R4, R40, R26, R20 ;  /* 0x0000001a2804723c */ /* 0x001fe20000041814 */
[----:B------:R-:W-:-:S02]  /*5bee0*/  IMAD.MOV.U32 R52, RZ, RZ, R19 ;  /* 0x000000ffff347224 */ /* 0x000fc400078e0013 */
[----:B------:R-:W-:-:S03]  /*5bef0*/  IMAD.MOV.U32 R53, RZ, RZ, R18 ;  /* 0x000000ffff357224 */ /* 0x000fc600078e0012 */
[----:B------:R-:W-:Y:S04]  /*5bf00*/  STL [R1+0x32f4], R52 ;  /* 0x0032f43401007387 */ /* 0x000fe80000100800 */
[----:B------:R-:W-:Y:S01]  /*5bf10*/  STL [R1+0x32f0], R53 ;  /* 0x0032f03501007387 */ /* 0x000fe20000100800 */
[----:B------:R-:W-:Y:S02]  /*5bf20*/  IMAD.MOV.U32 R10, RZ, RZ, R27 ;  /* 0x000000ffff0a7224 */ /* 0x000fe400078e001b */
[----:B------:R-:W-:-:S06]  /*5bf30*/  IMAD.MOV.U32 R11, RZ, RZ, R26 ;  /* 0x000000ffff0b7224 */ /* 0x000fcc00078e001a */
[----:B------:R0:W-:Y:S04]  /*5bf40*/  STL.64 [R1+0xce0], R4 ;  /* 0x000ce00401007387 */ /* 0x0001e80000100a00 */
[----:B------:R1:W-:Y:S04]  /*5bf50*/  STL.64 [R1+0xce8], R6 ;  /* 0x000ce80601007387 */ /* 0x0003e80000100a00 */
[----:B0-----:R-:W2:Y:S04]  /*5bf60*/  LDL.LU R4, [R1+0xcc0] ;  /* 0x000cc00001047983 */ /* 0x001ea80000300800 */
[----:B------:R-:W2:Y:S04]  /*5bf70*/  LDL.LU R5, [R1+0xcc4] ;  /* 0x000cc40001057983 */ /* 0x000ea80000300800 */
[----:B-1----:R-:W2:Y:S04]  /*5bf80*/  LDL.LU R6, [R1+0xcc8] ;  /* 0x000cc80001067983 */ /* 0x002ea80000300800 */
[----:B------:R-:W2:Y:S04]  /*5bf90*/  LDL.LU R7, [R1+0xccc] ;  /* 0x000ccc0001077983 */ /* 0x000ea80000300800 */
[----:B------:R-:W2:Y:S04]  /*5bfa0*/  LDL.64 R18, [R1+0x2c8] ;  /* 0x0002c80001127983 */ /* 0x000ea80000100a00 */
[----:B------:R-:W-:Y:S04]  /*5bfb0*/  STL [R1+0x32fc], R10 ;  /* 0x0032fc0a01007387 */ /* 0x000fe80000100800 */
[----:B------:R3:W-:Y:S04]  /*5bfc0*/  STL [R1+0x32f8], R11 ;  /* 0x0032f80b01007387 */ /* 0x0007e80000100800 */
[----:B------:R-:W4:Y:S01]  /*5bfd0*/  LDL R46, [R1+0x268] ;  /* 0x00026800012e7983 */ /* 0x000f220000100800 */
[----:B---3--:R-:W-:-:S15]  /*5bfe0*/  HMMA.16816.F32.BF16 R8, R40, R34, R28 ;  /* 0x000000222808723c */ /* 0x008fde000004181c */
[----:B------:R-:W-:-:S04]  /*5bff0*/  NOP ;  /* 0x0000000000007918 */ /* 0x000fc80000000000 */
[----:B------:R0:W-:Y:S04]  /*5c000*/  STL.64 [R1+0xcd0], R8 ;  /* 0x000cd00801007387 */ /* 0x0001e80000100a00 */
[----:B------:R1:W-:Y:S04]  /*5c010*/  STL.64 [R1+0xcd8], R10 ;  /* 0x000cd80a01007387 */ /* 0x0003e80000100a00 */
[----:B------:R-:W4:Y:S04]  /*5c020*/  LDL R47, [R1+0x26c] ;  /* 0x00026c00012f7983 */ /* 0x000f280000100800 */
[----:B0-----:R-:W3:Y:S04]  /*5c030*/  LDL.LU R8, [R1+0xcb0] ;  /* 0x000cb00001087983 */ /* 0x001ee80000300800 */
[----:B------:R-:W3:Y:S04]  /*5c040*/  LDL.LU R9, [R1+0xcb4] ;  /* 0x000cb40001097983 */ /* 0x000ee80000300800 */
[----:B-1----:R-:W3:Y:S04]  /*5c050*/  LDL.LU R10, [R1+0xcb8] ;  /* 0x000cb800010a7983 */ /* 0x002ee80000300800 */
[----:B------:R-:W3:Y:S04]  /*5c060*/  LDL.LU R11, [R1+0xcbc] ;  /* 0x000cbc00010b7983 */ /* 0x000ee80000300800 */
[----:B------:R-:W3:Y:S04]  /*5c070*/  LDL.64 R14, [R1+0x2b8] ;  /* 0x0002b800010e7983 */ /* 0x000ee80000100a00 */
        /* <DEDUP_REMOVED lines=8> */
[----:B------:R-:W4:Y:S04]  /*5c100*/  LDL.64 R26, [R1+0x2a8] ;  /* 0x0002a800011a7983 */ /* 0x000f280000100a00 */
[----:B------:R-:W4:Y:S04]  /*5c110*/  LDL.64 R30, [R1+0x298] ;  /* 0x00029800011e7983 */ /* 0x000f280000100a00 */
[----:B------:R-:W4:Y:S04]  /*5c120*/  LDL R38, [R1+0x278] ;  /* 0x0002780001267983 */ /* 0x000f280000100800 */
[----:B------:R-:W4:Y:S04]  /*5c130*/  LDL R39, [R1+0x27c] ;  /* 0x00027c0001277983 */ /* 0x000f280000100800 */
        /* <DEDUP_REMOVED lines=8> */
[----:B--2---:R-:W-:Y:S01]  /*5c1c0*/  HMMA.16816.F32.BF16 R4, R40, R18, R4 ;  /* 0x000000122804723c */ /* 0x004fe20000041804 */
[----:B------:R-:W-:-:S02]  /*5c1d0*/  IMAD.MOV.U32 R52, RZ, RZ, R18 ;  /* 0x000000ffff347224 */ /* 0x000fc400078e0012 */
[----:B------:R-:W-:-:S15]  /*5c1e0*/  IMAD.MOV.U32 R53, RZ, RZ, R19 ;  /* 0x000000ffff357224 */ /* 0x000fde00078e0013 */
[----:B------:R-:W-:Y:S01]  /*5c1f0*/  NOP ;  /* 0x0000000000007918 */ /* 0x000fe20000000000 */
[----:B------:R0:W-:Y:S04]  /*5c200*/  STL.64 [R1+0xcc0], R4 ;  /* 0x000cc00401007387 */ /* 0x0001e80000100a00 */
[----:B------:R1:W-:Y:S04]  /*5c210*/  STL.64 [R1+0xcc8], R6 ;  /* 0x000cc80601007387 */ /* 0x0003e80000100a00 */
[----:B------:R-:W2:Y:S04]  /*5c220*/  LDL R18, [R1+0x258] ;  /* 0x0002580001127983 */ /* 0x000ea80000100800 */
[----:B------:R-:W2:Y:S04]  /*5c230*/  LDL R19, [R1+0x25c] ;  /* 0x00025c0001137983 */ /* 0x000ea80000100800 */
[----:B0-----:R-:W2:Y:S04]  /*5c240*/  LDL.LU R4, [R1+0xc50] ;  /* 0x000c500001047983 */ /* 0x001ea80000300800 */
[----:B------:R-:W2:Y:S04]  /*5c250*/  LDL.LU R5, [R1+0xc54] ;  /* 0x000c540001057983 */ /* 0x000ea80000300800 */
[----:B-1----:R-:W2:Y:S04]  /*5c260*/  LDL.LU R6, [R1+0xc58] ;  /* 0x000c580001067983 */ /* 0x002ea80000300800 */
[----:B------:R-:W2:Y:S01]  /*5c270*/  LDL.LU R7, [R1+0xc5c] ;  /* 0x000c5c0001077983 */ /* 0x000ea20000300800 */
[----:B---3--:R-:W-:Y:S03]  /*5c280*/  HMMA.16816.F32.BF16 R8, R40, R14, R8 ;  /* 0x0000000e2808723c */ /* 0x008fe60000041808 */
[----:B------:R-:W-:Y:S04]  /*5c290*/  STL [R1+0x3304], R53 ;  /* 0x0033043501007387 */ /* 0x000fe80000100800 */
[----:B------:R-:W-:-:S12]  /*5c2a0*/  STL [R1+0x3300], R52 ;  /* 0x0033003401007387 */ /* 0x000fd80000100800 */
[----:B------:R-:W-:Y:S04]  /*5c2b0*/  STL.64 [R1+0xcb0], R8 ;  /* 0x000cb00801007387 */ /* 0x000fe80000100a00 */
[----:B------:R0:W-:Y:S02]  /*5c2c0*/  STL.64 [R1+0xcb8], R10 ;  /* 0x000cb80a01007387 */ /* 0x0001e40000100a00 */
[----:B0-----:R-:W-:Y:S02]  /*5c2d0*/  IMAD.MOV.U32 R11, RZ, RZ, R15 ;  /* 0x000000ffff0b7224 */ /* 0x001fe400078e000f */
[----:B------:R-:W-:Y:S02]  /*5c2e0*/  IMAD.MOV.U32 R10, RZ, RZ, R14 ;  /* 0x000000ffff0a7224 */ /* 0x000fe400078e000e */
[----:B------:R-:W3:Y:S04]  /*5c2f0*/  LDL.LU.64 R14, [R1+0x3570] ;  /* 0x00357000010e7983 */ /* 0x000ee80000300a00 */
[----:B------:R-:W-:Y:S04]  /*5c300*/  STL [R1+0x330c], R11 ;  /* 0x00330c0b01007387 */ /* 0x000fe80000100800 */
[----:B------:R0:W-:Y:S04]  /*5c310*/  STL [R1+0x3308], R10 ;  /* 0x0033080a01007387 */ /* 0x0001e80000100800 */
[----:B------:R-:W2:Y:S04]  /*5c320*/  LDL.LU R8, [R1+0xc90] ;  /* 0x000c900001087983 */ /* 0x000ea80000300800 */
[----:B------:R-:W2:Y:S04]  /*5c330*/  LDL.LU R9, [R1+0xc94] ;  /* 0x000c940001097983 */ /* 0x000ea80000300800 */
[----:B0-----:R-:W2:Y:S04]  /*5c340*/  LDL.LU R10, [R1+0xc98] ;  /* 0x000c9800010a7983 */ /* 0x001ea80000300800 */
[----:B------:R-:W2:Y:S01]  /*5c350*/  LDL.LU R11, [R1+0xc9c] ;  /* 0x000c9c00010b7983 */ /* 0x000ea20000300800 */
[----:B----4-:R-:W-:Y:S01]  /*5c360*/  HMMA.16816.F32.BF16 R20, R40, R26, R20 ;  /* 0x0000001a2814723c */ /* 0x010fe20000041814 */
[----:B------:R-:W-:-:S02]  /*5c370*/  IMAD.MOV.U32 R52, RZ, RZ, R27 ;  /* 0x000000ffff347224 */ /* 0x000fc400078e001b */
[----:B------:R-:W-:-:S15]  /*5c380*/  IMAD.MOV.U32 R53, RZ, RZ, R26 ;  /* 0x000000ffff357224 */ /* 0x000fde00078e001a */
[----:B------:R-:W-:Y:S01]  /*5c390*/  NOP ;  /* 0x0000000000007918 */ /* 0x000fe20000000000 */
[----:B------:R-:W-:Y:S04]  /*5c3a0*/  STL.64 [R1+0xca0], R20 ;  /* 0x000ca01401007387 */ /* 0x000fe80000100a00 */
[----:B------:R0:W-:Y:S04]  /*5c3b0*/  STL.64 [R1+0xca8], R22 ;  /* 0x000ca81601007387 */ /* 0x0001e80000100a00 */
[----:B0-----:R-:W4:Y:S04]  /*5c3c0*/  LDL.LU.64 R22, [R1+0x3568] ;  /* 0x0035680001167983 */ /* 0x001f280000300a00 */
[----:B------:R-:W3:Y:S04]  /*5c3d0*/  LDL.LU.64 R26, [R1+0x3560] ;  /* 0x00356000011a7983 */ /* 0x000ee80000300a00 */
[----:B------:R-:W-:Y:S04]  /*5c3e0*/  STL [R1+0x3314], R52 ;  /* 0x0033143401007387 */ /* 0x000fe80000100800 */
[----:B------:R-:W-:Y:S01]  /*5c3f0*/  STL [R1+0x3310], R53 ;  /* 0x0033103501007387 */ /* 0x000fe20000100800 */
[----:B--2---:R-:W-:-:S15]  /*5c400*/  HMMA.16816.F32.BF16 R8, R40, R30, R8 ;  /* 0x0000001e2808723c */ /* 0x004fde0000041808 */
[----:B------:R-:W-:-:S04]  /*5c410*/  NOP ;  /* 0x0000000000007918 */ /* 0x000fc80000000000 */
[----:B------:R-:W-:Y:S04]  /*5c420*/  STL.64 [R1+0xc90], R8 ;  /* 0x000c900801007387 */ /* 0x000fe80000100a00 */
[----:B------:R0:W-:Y:S02]  /*5c430*/  STL.64 [R1+0xc98], R10 ;  /* 0x000c980a01007387 */ /* 0x0001e40000100a00 */
[----:B0-----:R-:W-:Y:S02]  /*5c440*/  IMAD.MOV.U32 R11, RZ, RZ, R30 ;  /* 0x000000ffff0b7224 */ /* 0x001fe400078e001e */
[----:B------:R-:W-:Y:S02]  /*5c450*/  IMAD.MOV.U32 R10, RZ, RZ, R31 ;  /* 0x000000ffff0a7224 */ /* 0x000fe400078e001f */
[----:B------:R-:W2:Y:S04]  /*5c460*/  LDL.LU.64 R30, [R1+0x3558] ;  /* 0x00355800011e7983 */ /* 0x000ea80000300a00 */
[----:B------:R0:W-:Y:S04]  /*5c470*/  STL.64 [R1+0x3530], R10 ;  /* 0x0035300a01007387 */ /* 0x0001e80000100a00 */
[----:B0-----:R-:W2:Y:S01]  /*5c480*/  LDL.64 R10, [R1+0x288] ;  /* 0x00028800010a7983 */ /* 0x001ea20000100a00 */
[C---:B------:R-:W-:Y:S08]  /*5c490*/  HMMA.16816.F32.BF16 R36, R40.reuse, R38, R56 ;  /* 0x000000262824723c */ /* 0x040ff00000041838 */
[----:B--2---:R-:W-:-:S15]  /*5c4a0*/  HMMA.16816.F32.BF16 R32, R40, R10, R32 ;  /* 0x0000000a2820723c */ /* 0x004fde0000041820 */
[----:B------:R-:W-:-:S04]  /*5c4b0*/  NOP ;  /* 0x0000000000007918 */ /* 0x000fc80000000000 */
[----:B------:R-:W-:Y:S04]  /*5c4c0*/  STL.64 [R1+0xc80], R32 ;  /* 0x000c802001007387 */ /* 0x000fe80000100a00 */
[----:B------:R0:W-:Y:S04]  /*5c4d0*/  STL.64 [R1+0xc88], R34 ;  /* 0x000c882201007387 */ /* 0x0001e80000100a00 */
[----:B0-----:R-:W2:Y:S01]  /*5c4e0*/  LDL.LU.64 R34, [R1+0x3550] ;  /* 0x0035500001227983 */ /* 0x001ea20000300a00 */
[----:B------:R-:W-:Y:S02]  /*5c4f0*/  IMAD.MOV.U32 R52, RZ, RZ, R10 ;  /* 0x000000ffff347224 */ /* 0x000fe400078e000a */
[----:B------:R-:W-:-:S02]  /*5c500*/  IMAD.MOV.U32 R53, RZ, RZ, R11 ;  /* 0x000000ffff357224 */ /* 0x000fc400078e000b */
[C---:B------:R-:W-:Y:S08]  /*5c510*/  HMMA.16816.F32.BF16 R8, R40.reuse, R46, R48 ;  /* 0x0000002e2808723c */ /* 0x040ff00000041830 */
[----:B------:R-:W-:Y:S01]  /*5c520*/  HMMA.16816.F32.BF16 R4, R40, R18, R4 ;  /* 0x000000122804723c */ /* 0x000fe20000041804 */
[----:B------:R-:W-:Y:S04]  /*5c530*/  STL.64 [R1+0x3388], R54 ;  /* 0x0033883601007387 */ /* 0x000fe80000100a00 */
[----:B------:R-:W-:Y:S04]  /*5c540*/  STL.64 [R1+0x3380], R52 ;  /* 0x0033803401007387 */ /* 0x000fe80000100a00 */
[----:B------:R-:W-:Y:S04]  /*5c550*/  STL.64 [R1+0xc70], R36 ;  /* 0x000c702401007387 */ /* 0x000fe80000100a00 */
[----:B------:R-:W-:Y:S01]  /*5c560*/  STL.64 [R1+0xc78], R38 ;  /* 0x000c782601007387 */ /* 0x000fe20000100a00 */
[----:B------:R-:W-:-:S02]  /*5c570*/  IMAD.MOV.U32 R33, RZ, RZ, R10 ;  /* 0x000000ffff217224 */ /* 0x000fc400078e000a */
[----:B------:R-:W-:Y:S02]  /*5c580*/  IMAD.MOV.U32 R32, RZ, RZ, R8 ;  /* 0x000000ffff207224 */ /* 0x000fe400078e0008 */
[----:B------:R-:W-:Y:S02]  /*5c590*/  IMAD.MOV.U32 R29, RZ, RZ, R11 ;  /* 0x000000ffff1d7224 */ /* 0x000fe400078e000b */
[----:B------:R-:W-:Y:S01]  /*5c5a0*/  IMAD.MOV.U32 R28, RZ, RZ, R9 ;  /* 0x000000ffff1c7224 */ /* 0x000fe200078e0009 */
[----:B------:R-:W-:Y:S04]  /*5c5b0*/  STL.64 [R1+0xc60], R8 ;  /* 0x000c600801007387 */ /* 0x000fe80000100a00 */
[----:B------:R-:W-:Y:S01]  /*5c5c0*/  STL.64 [R1+0xc68], R10 ;  /* 0x000c680a01007387 */ /* 0x000fe20000100a00 */
[----:B------:R-:W-:-:S02]  /*5c5d0*/  IMAD.MOV.U32 R24, RZ, RZ, R4 ;  /* 0x000000ffff187224 */ /* 0x000fc400078e0004 */
[----:B------:R-:W-:Y:S02]  /*5c5e0*/  IMAD.MOV.U32 R25, RZ, RZ, R6 ;  /* 0x000000ffff197224 */ /* 0x000fe400078e0006 */
[----:B------:R-:W-:Y:S02]  /*5c5f0*/  IMAD.MOV.U32 R20, RZ, RZ, R5 ;  /* 0x000000ffff147224 */ /* 0x000fe400078e0005 */
[----:B------:R-:W-:Y:S01]  /*5c600*/  IMAD.MOV.U32 R21, RZ, RZ, R7 ;  /* 0x000000ffff157224 */ /* 0x000fe200078e0007 */
[----:B--2---:R-:W-:Y:S04]  /*5c610*/  STL.64 [R1+0x3340], R34 ;  /* 0x0033402201007387 */ /* 0x004fe80000100a00 */
[----:B------:R-:W-:Y:S04]  /*5c620*/  STL.64 [R1+0x3338], R32 ;  /* 0x0033382001007387 */ /* 0x000fe80000100a00 */
[----:B------:R-:W-:Y:S04]  /*5c630*/  STL.64 [R1+0x3320], R30 ;  /* 0x0033201e01007387 */ /* 0x000fe80000100a00 */
[----:B------:R-:W-:Y:S04]  /*5c640*/  STL.64 [R1+0x3318], R28 ;  /* 0x0033181c01007387 */ /* 0x000fe80000100a00 */
[----:B------:R-:W-:Y:S04]  /*5c650*/  STL.64 [R1+0xc50], R4 ;  /* 0x000c500401007387 */ /* 0x000fe80000100a00 */
[----:B------:R0:W-:Y:S04]  /*5c660*/  STL.64 [R1+0xc58], R6 ;  /* 0x000c580601007387 */ /* 0x0001e80000100a00 */
[----:B------:R-:W-:Y:S04]  /*5c670*/  STL [R1+0x2c64], R24 ;  /* 0x002c641801007387 */ /* 0x000fe80000100800 */
[----:B------:R-:W-:Y:S04]  /*5c680*/  STL [R1+0x2c60], R25 ;  /* 0x002c601901007387 */ /* 0x000fe80000100800 */
[----:B------:R-:W-:Y:S04]  /*5c690*/  STL [R1+0x2c5c], R20 ;  /* 0x002c5c1401007387 */ /* 0x000fe80000100800 */
[----:B------:R-:W-:Y:S04]  /*5c6a0*/  STL [R1+0x2c58], R21 ;  /* 0x002c581501007387 */ /* 0x000fe80000100800 */
[----:B----4-:R-:W-:Y:S04]  /*5c6b0*/  STL.64 [R1+0x3520], R22 ;  /* 0x0035201601007387 */ /* 0x010fe80000100a00 */
[----:B0-----:R-:W2:Y:S04]  /*5c6c0*/  LDL.LU R6, [R1+0x98] ;  /* 0x0000980001067983 */ /* 0x001ea80000300800 */
[----:B------:R-:W2:Y:S04]  /*5c6d0*/  LDL.LU R7, [R1+0x9c] ;  /* 0x00009c0001077983 */ /* 0x000ea80000300800 */
[----:B------:R-:W4:Y:S04]  /*5c6e0*/  LDL.64 R18, [R1+0x248] ;  /* 0x0002480001127983 */ /* 0x000f280000100a00 */
[----:B--2---:R-:W-:Y:S04]  /*5c6f0*/  STL.64 [R1+0x3528], R6 ;  /* 0x0035280601007387 */ /* 0x004fe80000100a00 */
[----:B------:R-:W2:Y:S04]  /*5c700*/  LDL.LU R48, [R1+0xbd0] ;  /* 0x000bd00001307983 */ /* 0x000ea80000300800 */
[----:B------:R-:W2:Y:S04]  /*5c710*/  LDL.LU R49, [R1+0xbd4] ;  /* 0x000bd40001317983 */ /* 0x000ea80000300800 */
[----:B------:R-:W2:Y:S04]  /*5c720*/  LDL.LU R50, [R1+0xbd8] ;  /* 0x000bd80001327983 */ /* 0x000ea80000300800 */
[----:B------:R-:W2:Y:S04]  /*5c730*/  LDL.LU R51, [R1+0xbdc] ;  /* 0x000bdc0001337983 */ /* 0x000ea80000300800 */
[----:B--2---:R-:W-:Y:S04]  /*5c740*/  STL.64 [R1+0x3540], R50 ;  /* 0x0035403201007387 */ /* 0x004fe80000100a00 */
[----:B------:R0:W-:Y:S04]  /*5c750*/  STL.64 [R1+0x3538], R48 ;  /* 0x0035383001007387 */ /* 0x0001e80000100a00 */
[----:B0-----:R-:W2:Y:S04]  /*5c760*/  LDL.LU R48, [R1+0xc40] ;  /* 0x000c400001307983 */ /* 0x001ea80000300800 */
[----:B------:R-:W2:Y:S04]  /*5c770*/  LDL.LU R49, [R1+0xc44] ;  /* 0x000c440001317983 */ /* 0x000ea80000300800 */
[----:B------:R-:W2:Y:S04]  /*5c780*/  LDL.LU R50, [R1+0xc48] ;  /* 0x000c480001327983 */ /* 0x000ea80000300800 */
[----:B------:R-:W2:Y:S04]  /*5c790*/  LDL.LU R51, [R1+0xc4c] ;  /* 0x000c4c0001337983 */ /* 0x000ea80000300800 */
[----:B------:R-:W3:Y:S04]  /*5c7a0*/  LDL.LU R52, [R1+0xbe0] ;  /* 0x000be00001347983 */ /* 0x000ee80000300800 */
[----:B------:R-:W3:Y:S04]  /*5c7b0*/  LDL.LU R53, [R1+0xbe4] ;  /* 0x000be40001357983 */ /* 0x000ee80000300800 */
[----:B------:R-:W3:Y:S04]  /*5c7c0*/  LDL.LU R54, [R1+0xbe8] ;  /* 0x000be80001367983 */ /* 0x000ee80000300800 */
[----:B------:R-:W3:Y:S04]  /*5c7d0*/  LDL.LU R55, [R1+0xbec] ;  /* 0x000bec0001377983 */ /* 0x000ee80000300800 */
[----:B------:R-:W3:Y:S04]  /*5c7e0*/  LDL R34, [R1+0x1f8] ;  /* 0x0001f80001227983 */ /* 0x000ee80000100800 */
[----:B------:R-:W3:Y:S04]  /*5c7f0*/  LDL R35, [R1+0x1fc] ;  /* 0x0001fc0001237983 */ /* 0x000ee80000100800 */
[----:B------:R-:W3:Y:S04]  /*5c800*/  LDL R6, [R1+0x238] ;  /* 0x0002380001067983 */ /* 0x000ee80000100800 */
[----:B------:R-:W3:Y:S04]  /*5c810*/  LDL R7, [R1+0x23c] ;  /* 0x00023c0001077983 */ /* 0x000ee80000100800 */
        /* <DEDUP_REMOVED lines=12> */
[----:B------:R-:W3:Y:S04]  /*5c8e0*/  LDL.64 R58, [R1+0x228] ;  /* 0x00022800013a7983 */ /* 0x000ee80000100a00 */
[----:B------:R-:W3:Y:S04]  /*5c8f0*/  LDL.64 R38, [R1+0x1e8] ;  /* 0x0001e80001267983 */ /* 0x000ee80000100a00 */
[----:B------:R-:W3:Y:S01]  /*5c900*/  LDL.64 R46, [R1+0x1d8] ;  /* 0x0001d800012e7983 */ /* 0x000ee20000100a00 */
[----:B----4-:R-:W-:-:S02]  /*5c910*/  IMAD.MOV.U32 R25, RZ, RZ, R18 ;  /* 0x000000ffff197224 */ /* 0x010fc400078e0012 */
[----:B------:R-:W-:Y:S01]  /*5c920*/  IMAD.MOV.U32 R24, RZ, RZ, R19 ;  /* 0x000000ffff187224 */ /* 0x000fe200078e0013 */
[----:B--2---:R-:W-:Y:S01]  /*5c930*/  HMMA.16816.F32.BF16 R48, R40, R18, R48 ;  /* 0x000000122830723c */ /* 0x004fe20000041830 */
[----:B------:R-:W2:-:S15]  /*5c940*/  LDL.LU.64 R18, [R1+0x3548] ;  /* 0x0035480001127983 */ /* 0x000e9e0000300a00 */
[----:B------:R-:W-:-:S03]  /*5c950*/  NOP ;  /* 0x0000000000007918 */ /* 0x000fc60000000000 */
[----:B------:R-:W-:Y:S01]  /*5c960*/  STL.64 [R1+0xc40], R48 ;  /* 0x000c403001007387 */ /* 0x000fe20000100a00 */
[----:B------:R-:W-:Y:S02]  /*5c970*/  IMAD.MOV.U32 R13, RZ, RZ, R51 ;  /* 0x000000ffff0d7224 */ /* 0x000fe400078e0033 */
[----:B------:R-:W-:Y:S01]  /*5c980*/  IMAD.MOV.U32 R17, RZ, RZ, R50 ;  /* 0x000000ffff117224 */ /* 0x000fe200078e0032 */
[----:B------:R0:W-:Y:S01]  /*5c990*/  STL.64 [R1+0xc48], R50 ;  /* 0x000c483201007387 */ /* 0x0001e20000100a00 */
[----:B------:R-:W-:Y:S02]  /*5c9a0*/  IMAD.MOV.U32 R12, RZ, RZ, R49 ;  /* 0x000000ffff0c7224 */ /* 0x000fe400078e0031 */
[----:B------:R-:W-:Y:S01]  /*5c9b0*/  IMAD.MOV.U32 R16, RZ, RZ, R48 ;  /* 0x000000ffff107224 */ /* 0x000fe200078e0030 */
[----:B0-----:R-:W4:Y:S04]  /*5c9c0*/  LDL.LU.64 R50, [R1+0x3540] ;  /* 0x0035400001327983 */ /* 0x001f280000300a00 */
[----:B------:R-:W4:Y:S04]  /*5c9d0*/  LDL.LU.64 R48, [R1+0x3538] ;  /* 0x0035380001307983 */ /* 0x000f280000300a00 */
[----:B---3--:R0:W-:Y:S04]  /*5c9e0*/  STL.64 [R1+0x3360], R26 ;  /* 0x0033601a01007387 */ /* 0x0081e80000100a00 */
[----:B------:R-:W-:Y:S04]  /*5c9f0*/  STL.64 [R1+0x3358], R24 ;  /* 0x0033581801007387 */ /* 0x000fe80000100a00 */
[----:B0-----:R-:W3:Y:S04]  /*5ca00*/  LDL.64 R26, [R1+0x208] ;  /* 0x00020800011a7983 */ /* 0x001ee80000100a00 */
[----:B------:R0:W-:Y:S04]  /*5ca10*/  STL [R1+0x2c24], R16 ;  /* 0x002c241001007387 */ /* 0x0001e80000100800 */
[----:B------:R1:W-:Y:S01]  /*5ca20*/  STL [R1+0x2c20], R17 ;  /* 0x002c201101007387 */ /* 0x0003e20000100800 */
[----:B------:R-:W-:Y:S03]  /*5ca30*/  HMMA.16816.F32.BF16 R4, R40, R6, R8 ;  /* 0x000000062804723c */ /* 0x000fe60000041808 */
[----:B--2---:R2:W-:Y:S04]  /*5ca40*/  STL.64 [R1+0x33d0], R18 ;  /* 0x0033d01201007387 */ /* 0x0045e80000100a00 */
[----:B0-----:R-:W3:Y:S04]  /*5ca50*/  LDL.LU R16, [R1+0xc00] ;  /* 0x000c000001107983 */ /* 0x001ee80000300800 */
[----:B-1----:R-:W3:Y:S04]  /*5ca60*/  LDL.LU R17, [R1+0xc04] ;  /* 0x000c040001117983 */ /* 0x002ee80000300800 */
[----:B--2---:R-:W2:Y:S04]  /*5ca70*/  LDL.LU R18, [R1+0xc08] ;  /* 0x000c080001127983 */ /* 0x004ea80000300800 */
[----:B------:R-:W2:Y:S04]  /*5ca80*/  LDL.LU R19, [R1+0xc0c] ;  /* 0x000c0c0001137983 */ /* 0x000ea80000300800 */
[----:B------:R-:W-:Y:S04]  /*5ca90*/  STL [R1+0x2c1c], R12 ;  /* 0x002c1c0c01007387 */ /* 0x000fe80000100800 */
[----:B------:R-:W-:Y:S04]  /*5caa0*/  STL [R1+0x2c18], R13 ;  /* 0x002c180d01007387 */ /* 0x000fe80000100800 */
[----:B------:R0:W-:Y:S04]  /*5cab0*/  STL.64 [R1+0x33e8], R14 ;  /* 0x0033e80e01007387 */ /* 0x0001e80000100a00 */
[----:B0-----:R-:W2:Y:S04]  /*5cac0*/  LDL R14, [R1+0x218] ;  /* 0x00021800010e7983 */ /* 0x001ea80000100800 */
[----:B------:R-:W2:Y:S04]  /*5cad0*/  LDL R15, [R1+0x21c] ;  /* 0x00021c00010f7983 */ /* 0x000ea80000100800 */
[----:B------:R-:W2:Y:S01]  /*5cae0*/  LDL.LU.64 R10, [R1+0x3530] ;  /* 0x00353000010a7983 */ /* 0x000ea20000300a00 */
[----:B------:R-:W-:-:S02]  /*5caf0*/  IMAD.MOV.U32 R8, RZ, RZ, R4 ;  /* 0x000000ffff087224 */ /* 0x000fc400078e0004 */
[----:B------:R-:W-:Y:S01]  /*5cb00*/  IMAD.MOV.U32 R9, RZ, RZ, R6 ;  /* 0x000000ffff097224 */ /* 0x000fe200078e0006 */
[----:B------:R-:W-:Y:S04]  /*5cb10*/  STL.64 [R1+0xc30], R4 ;  /* 0x000c300401007387 */ /* 0x000fe80000100a00 */
[----:B------:R0:W-:Y:S04]  /*5cb20*/  STL.64 [R1+0xc38], R6 ;  /* 0x000c380601007387 */ /* 0x0001e80000100a00 */
[----:B0-----:R-:W3:Y:S04]  /*5cb30*/  LDL.LU.64 R6, [R1+0x3528] ;  /* 0x0035280001067983 */ /* 0x001ee80000300a00 */
[----:B------:R0:W-:Y:S04]  /*5cb40*/  STL [R1+0x2c04], R8 ;  /* 0x002c040801007387 */ /* 0x0001e80000100800 */
[----:B------:R1:W-:Y:S01]  /*5cb50*/  STL [R1+0x2c00], R9 ;  /* 0x002c000901007387 */ /* 0x0003e20000100800 */
[----:B------:R-:W-:Y:S01]  /*5cb60*/  HMMA.16816.F32.BF16 R20, R40, R58, R20 ;  /* 0x0000003a2814723c */ /* 0x000fe20000041814 */
[----:B------:R-:W-:-:S02]  /*5cb70*/  IMAD.MOV.U32 R4, RZ, RZ, R58 ;  /* 0x000000ffff047224 */ /* 0x000fc400078e003a */
[----:B------:R-:W-:Y:S01]  /*5cb80*/  IMAD.MOV.U32 R3, RZ, RZ, R59 ;  /* 0x000000ffff037224 */ /* 0x000fe200078e003b */
[----:B--2---:R2:W-:Y:S04]  /*5cb90*/  STL.64 [R1+0x3368], R10 ;  /* 0x0033680a01007387 */ /* 0x0045e80000100a00 */
[----:B0-----:R-:W4:Y:S04]  /*5cba0*/  LDL.LU R8, [R1+0xc10] ;  /* 0x000c100001087983 */ /* 0x001f280000300800 */
[----:B-1----:R-:W4:Y:S04]  /*5cbb0*/  LDL.LU R9, [R1+0xc14] ;  /* 0x000c140001097983 */ /* 0x002f280000300800 */
[----:B--2---:R-:W4:Y:S04]  /*5cbc0*/  LDL.LU R10, [R1+0xc18] ;  /* 0x000c1800010a7983 */ /* 0x004f280000300800 */
[----:B------:R-:W4:Y:S04]  /*5cbd0*/  LDL.LU R11, [R1+0xc1c] ;  /* 0x000c1c00010b7983 */ /* 0x000f280000300800 */
[----:B------:R-:W-:Y:S04]  /*5cbe0*/  STL.64 [R1+0xc20], R20 ;  /* 0x000c201401007387 */ /* 0x000fe80000100a00 */
[----:B------:R0:W-:Y:S04]  /*5cbf0*/  STL.64 [R1+0xc28], R22 ;  /* 0x000c281601007387 */ /* 0x0001e80000100a00 */
[----:B0-----:R-:W2:Y:S04]  /*5cc00*/  LDL.LU.64 R22, [R1+0x3520] ;  /* 0x0035200001167983 */ /* 0x001ea80000300a00 */
[----:B------:R-:W2:Y:S01]  /*5cc10*/  LDL.LU.64 R58, [R1+0x3518] ;  /* 0x00351800013a7983 */ /* 0x000ea20000300a00 */
[----:B---3--:R-:W-:-:S02]  /*5cc20*/  IMAD.MOV.U32 R5, RZ, RZ, R27 ;  /* 0x000000ffff057224 */ /* 0x008fc400078e001b */
[----:B------:R-:W-:Y:S01]  /*5cc30*/  IMAD.MOV.U32 R56, RZ, RZ, R26 ;  /* 0x000000ffff387224 */ /* 0x000fe200078e001a */
[C---:B----4-:R-:W-:Y:S08]  /*5cc40*/  HMMA.16816.F32.BF16 R12, R40.reuse, R14, R8 ;  /* 0x0000000e280c723c */ /* 0x050ff00000041808 */
[C---:B------:R-:W-:Y:S11]  /*5cc50*/  HMMA.16816.F32.BF16 R8, R40.reuse, R26, R16 ;  /* 0x0000001a2808723c */ /* 0x040ff60000041810 */
[----:B------:R-:W-:Y:S04]  /*5cc60*/  STL.64 [R1+0xc10], R12 ;  /* 0x000c100c01007387 */ /* 0x000fe80000100a00 */
[----:B------:R-:W-:Y:S04]  /*5cc70*/  STL.64 [R1+0xc18], R14 ;  /* 0x000c180e01007387 */ /* 0x000fe80000100a00 */
[----:B------:R-:W-:Y:S04]  /*5cc80*/  STL.64 [R1+0xc00], R8 ;  /* 0x000c000801007387 */ /* 0x000fe80000100a00 */
[----:B------:R0:W-:Y:S04]  /*5cc90*/  STL.64 [R1+0xc08], R10 ;  /* 0x000c080a01007387 */ /* 0x0001e80000100a00 */
[----:B------:R-:W-:Y:S04]  /*5cca0*/  STL.64 [R1+0x3418], R6 ;  /* 0x0034180601007387 */ /* 0x000fe80000100a00 */
[----:B------:R1:W-:Y:S01]  /*5ccb0*/  STL.64 [R1+0x3410], R4 ;  /* 0x0034100401007387 */ /* 0x0003e20000100a00 */
[C---:B0-----:R-:W-:Y:S08]  /*5ccc0*/  HMMA.16816.F32.BF16 R8, R40.reuse, R34, R28 ;  /* 0x000000222808723c */ /* 0x041ff0000004181c */
[C---:B-1----:R-:W-:Y:S01]  /*5ccd0*/  HMMA.16816.F32.BF16 R4, R40.reuse, R38, R52 ;  /* 0x000000262804723c */ /* 0x042fe20000041834 */
[----:B--2---:R-:W-:Y:S04]  /*5cce0*/  STL.64 [R1+0x33f8], R58 ;  /* 0x0033f83a01007387 */ /* 0x004fe80000100a00 */
[----:B------:R-:W-:Y:S06]  /*5ccf0*/  STL [R1+0x33f0], R56 ;  /* 0x0033f03801007387 */ /* 0x000fec0000100800 */
[----:B------:R-:W-:Y:S04]  /*5cd00*/  STL.64 [R1+0xbf0], R8 ;  /* 0x000bf00801007387 */ /* 0x000fe80000100a00 */
[----:B------:R-:W-:Y:S04]  /*5cd10*/  STL.64 [R1+0xbf8], R10 ;  /* 0x000bf80a01007387 */ /* 0x000fe80000100a00 */
[----:B------:R-:W-:Y:S04]  /*5cd20*/  STL.64 [R1+0xbe0], R4 ;  /* 0x000be00401007387 */ /* 0x000fe80000100a00 */
[----:B------:R0:W-:Y:S02]  /*5cd30*/  STL.64 [R1+0xbe8], R6 ;  /* 0x000be80601007387 */ /* 0x0001e40000100a00 */
[----:B0-----:R-:W-:-:S15]  /*5cd40*/  HMMA.16816.F32.BF16 R4, R40, R46, R48 ;  /* 0x0000002e2804723c */ /* 0x001fde0000041830 */
[----:B------:R-:W-:-:S04]  /*5cd50*/  NOP ;  /* 0x0000000000007918 */ /* 0x000fc80000000000 */
[----:B------:R-:W-:Y:S04]  /*5cd60*/  STL.64 [R1+0xbd0], R4 ;  /* 0x000bd00401007387 */ /* 0x000fe80000100a00 */
[----:B------:R-:W-:Y:S04]  /*5cd70*/  STL.64 [R1+0xbd8], R6 ;  /* 0x000bd80601007387 */ /* 0x000fe80000100a00 */
[----:B------:R-:W2:Y:S04]  /*5cd80*/  LDL R50, [R1+0xb8] ;  /* 0x0000b80001327983 */ /* 0x000ea80000100800 */
[----:B------:R-:W2:Y:S04]  /*5cd90*/  LDL R51, [R1+0xbc] ;  /* 0x0000bc0001337983 */ /* 0x000ea80000100800 */
[----:B--2---:R-:W-:Y:S04]  /*5cda0*/  STL.64 [R1+0x3420], R50 ;  /* 0x0034203201007387 */ /* 0x004fe80000100a00 */
[----:B------:R-:W2:Y:S04]  /*5cdb0*/  LDL.LU R32, [R1+0x12a0] ;  /* 0x0012a00001207983 */ /* 0x000ea80000300800 */
[----:B------:R-:W2:Y:S04]  /*5cdc0*/  LDL.LU R33, [R1+0x12a4] ;  /* 0x0012a40001217983 */ /* 0x000ea80000300800 */
[----:B------:R-:W3:Y:S04]  /*5cdd0*/  LDL.LU R34, [R1+0x12a8] ;  /* 0x0012a80001227983 */ /* 0x000ee80000300800 */
[----:B------:R-:W3:Y:S04]  /*5cde0*/  LDL.LU R35, [R1+0x12ac] ;  /* 0x0012ac0001237983 */ /* 0x000ee80000300800 */
[----:B---3--:R-:W-:Y:S04]  /*5cdf0*/  STL.64 [R1+0x3430], R34 ;  /* 0x0034302201007387 */ /* 0x008fe80000100a00 */
[----:B--2---:R-:W-:Y:S04]  /*5ce00*/  STL.64 [R1+0x3428], R32 ;  /* 0x0034282001007387 */ /* 0x004fe80000100a00 */
        /* <DEDUP_REMOVED lines=15> */
[----:B------:R-:W3:Y:S01]  /*5cf00*/  LDL.LU R11, [R1+0x12cc] ;  /* 0x0012cc00010b7983 */ /* 0x000ee20000300800 */
[----:B------:R-:W-:-:S03]  /*5cf10*/  IMAD.MOV.U32 R21, RZ, RZ, R46 ;  /* 0x000000ffff157224 */ /* 0x000fc600078e002e */
[----:B---3--:R-:W-:Y:S04]  /*5cf20*/  STL.64 [R1+0x3460], R10 ;  /* 0x0034600a01007387 */ /* 0x008fe80000100a00 */
[----:B--2---:R-:W-:Y:S04]  /*5cf30*/  STL.64 [R1+0x3458], R8 ;  /* 0x0034580801007387 */ /* 0x004fe80000100a00 */
[----:B------:R-:W2:Y:S04]  /*5cf40*/  LDL R58, [R1+0xe8] ;  /* 0x0000e800013a7983 */ /* 0x000ea80000100800 */
[----:B------:R-:W2:Y:S01]  /*5cf50*/  LDL R59, [R1+0xec] ;  /* 0x0000ec00013b7983 */ /* 0x000ea20000100800 */
[----:B------:R-:W-:-:S03]  /*5cf60*/  IMAD.MOV.U32 R20, RZ, RZ, R47 ;  /* 0x000000ffff147224 */ /* 0x000fc600078e002f */
[----:B--2---:R-:W-:Y:S04]  /*5cf70*/  STL.64 [R1+0x3468], R58 ;  /* 0x0034683a01007387 */ /* 0x004fe80000100a00 */
[----:B------:R-:W-:Y:S04]  /*5cf80*/  STL.64 [R1+0x33a8], R22 ;  /* 0x0033a81601007387 */ /* 0x000fe80000100a00 */
[----:B------:R0:W-:Y:S04]  /*5cf90*/  STL.64 [R1+0x33a0], R20 ;  /* 0x0033a01401007387 */ /* 0x0001e80000100a00 */
[----:B0-----:R-:W2:Y:S04]  /*5cfa0*/  LDL.LU R20, [R1+0x12d0] ;  /* 0x0012d00001147983 */ /* 0x001ea80000300800 */
[----:B------:R-:W2:Y:S04]  /*5cfb0*/  LDL.LU R21, [R1+0x12d4] ;  /* 0x0012d40001157983 */ /* 0x000ea80000300800 */
[----:B------:R-:W3:Y:S04]  /*5cfc0*/  LDL.LU R22, [R1+0x12d8] ;  /* 0x0012d80001167983 */ /* 0x000ee80000300800 */
[----:B------:R-:W3:Y:S04]  /*5cfd0*/  LDL.LU R23, [R1+0x12dc] ;  /* 0x0012dc0001177983 */ /* 0x000ee80000300800 */
[----:B---3--:R0:W-:Y:S04]  /*5cfe0*/  STL.64 [R1+0x3478], R22 ;  /* 0x0034781601007387 */ /* 0x0081e80000100a00 */
[----:B--2---:R-:W-:Y:S04]  /*5cff0*/  STL.64 [R1+0x3470], R20 ;  /* 0x0034701401007387 */ /* 0x004fe80000100a00 */
[----:B------:R-:W2:Y:S04]  /*5d000*/  LDL R50, [R1+0x108] ;  /* 0x0001080001327983 */ /* 0x000ea80000100800 */
[----:B------:R-:W2:Y:S01]  /*5d010*/  LDL R51, [R1+0x10c] ;  /* 0x00010c0001337983 */ /* 0x000ea20000100800 */
[----:B------:R-:W-:-:S02]  /*5d020*/  IMAD.MOV.U32 R2, RZ, RZ, R38 ;  /* 0x000000ffff027224 */ /* 0x000fc400078e0026 */
[----:B------:R-:W-:Y:S01]  /*5d030*/  IMAD.MOV.U32 R0, RZ, RZ, R39 ;  /* 0x000000ffff007224 */ /* 0x000fe200078e0027 */
[----:B--2---:R-:W-:Y:S04]  /*5d040*/  STL.64 [R1+0x3480], R50 ;  /* 0x0034803201007387 */ /* 0x004fe80000100a00 */
[----:B------:R-:W2:Y:S04]  /*5d050*/  LDL R38, [R1+0x128] ;  /* 0x0001280001267983 */ /* 0x000ea80000100800 */
[----:B------:R-:W2:Y:S04]  /*5d060*/  LDL R39, [R1+0x12c] ;  /* 0x00012c0001277983 */ /* 0x000ea80000100800 */
[----:B------:R-:W3:Y:S04]  /*5d070*/  LDL.LU R52, [R1+0x1310] ;  /* 0x0013100001347983 */ /* 0x000ee80000300800 */
[----:B------:R-:W3:Y:S04]  /*5d080*/  LDL.LU R53, [R1+0x1314] ;  /* 0x0013140001357983 */ /* 0x000ee80000300800 */
[----:B------:R-:W4:Y:S04]  /*5d090*/  LDL.LU R54, [R1+0x1318] ;  /* 0x0013180001367983 */ /* 0x000f280000300800 */
[----:B------:R-:W4:Y:S04]  /*5d0a0*/  LDL.LU R55, [R1+0x131c] ;  /* 0x00131c0001377983 */ /* 0x000f280000300800 */
[----:B----4-:R-:W-:Y:S04]  /*5d0b0*/  STL.64 [R1+0x3490], R54 ;  /* 0x0034903601007387 */ /* 0x010fe80000100a00 */
[----:B---3--:R1:W-:Y:S04]  /*5d0c0*/  STL.64 [R1+0x3488], R52 ;  /* 0x0034883401007387 */ /* 0x0083e80000100a00 */
[----:B------:R-:W3:Y:S04]  /*5d0d0*/  LDL R26, [R1+0x138] ;  /* 0x00013800011a7983 */ /* 0x000ee80000100800 */
[----:B------:R-:W3:Y:S04]  /*5d0e0*/  LDL R27, [R1+0x13c] ;  /* 0x00013c00011b7983 */ /* 0x000ee80000100800 */
[----:B---3--:R3:W-:Y:S04]  /*5d0f0*/  STL.64 [R1+0x3498], R26 ;  /* 0x0034981a01007387 */ /* 0x0087e80000100a00 */
[----:B------:R-:W4:Y:S04]  /*5d100*/  LDL R10, [R1+0x148] ;  /* 0x00014800010a7983 */ /* 0x000f280000100800 */
[----:B------:R-:W4:Y:S04]  /*5d110*/  LDL R11, [R1+0x14c] ;  /* 0x00014c00010b7983 */ /* 0x000f280000100800 */
[----:B----4-:R-:W-:Y:S04]  /*5d120*/  STL.64 [R1+0x34a0], R10 ;  /* 0x0034a00a01007387 */ /* 0x010fe80000100a00 */
[----:B------:R-:W4:Y:S04]  /*5d130*/  LDL.LU R56, [R1+0x1330] ;  /* 0x0013300001387983 */ /* 0x000f280000300800 */
[----:B------:R-:W4:Y:S04]  /*5d140*/  LDL.LU R57, [R1+0x1334] ;  /* 0x0013340001397983 */ /* 0x000f280000300800 */
[----:B------:R-:W2:Y:S04]  /*5d150*/  LDL.LU R58, [R1+0x1338] ;  /* 0x00133800013a7983 */ /* 0x000ea80000300800 */
[----:B------:R-:W2:Y:S04]  /*5d160*/  LDL.LU R59, [R1+0x133c] ;  /* 0x00133c00013b7983 */ /* 0x000ea80000300800 */
[----:B--2---:R2:W-:Y:S04]  /*5d170*/  STL.64 [R1+0x34b0], R58 ;  /* 0x0034b03a01007387 */ /* 0x0045e80000100a00 */
[----:B----4-:R-:W-:Y:S04]  /*5d180*/  STL.64 [R1+0x34a8], R56 ;  /* 0x0034a83801007387 */ /* 0x010fe80000100a00 */
[----:B0-----:R-:W4:Y:S04]  /*5d190*/  LDL R22, [R1+0x158] ;  /* 0x0001580001167983 */ /* 0x001f280000100800 */
[----:B------:R-:W4:Y:S04]  /*5d1a0*/  LDL R23, [R1+0x15c] ;  /* 0x00015c0001177983 */ /* 0x000f280000100800 */
[----:B----4-:R0:W-:Y:S04]  /*5d1b0*/  STL.64 [R1+0x34b8], R22 ;  /* 0x0034b81601007387 */ /* 0x0101e80000100a00 */
[----:B------:R-:W4:Y:S04]  /*5d1c0*/  LDL R46, [R1+0x168] ;  /* 0x00016800012e7983 */ /* 0x000f280000100800 */
[----:B------:R-:W4:Y:S04]  /*5d1d0*/  LDL R47, [R1+0x16c] ;  /* 0x00016c00012f7983 */ /* 0x000f280000100800 */
[----:B----4-:R4:W-:Y:S04]  /*5d1e0*/  STL.64 [R1+0x34c0], R46 ;  /* 0x0034c02e01007387 */ /* 0x0109e80000100a00 */
[----:B-1----:R-:W2:Y:S04]  /*5d1f0*/  LDL.LU R52, [R1+0xb60] ;  /* 0x000b600001347983 */ /* 0x002ea80000300800 */
[----:B------:R-:W2:Y:S04]  /*5d200*/  LDL.LU R53, [R1+0xb64] ;  /* 0x000b640001357983 */ /* 0x000ea80000300800 */
[----:B------:R-:W2:Y:S04]  /*5d210*/  LDL.LU R54, [R1+0xb68] ;  /* 0x000b680001367983 */ /* 0x000ea80000300800 */
[----:B------:R-:W2:Y:S04]  /*5d220*/  LDL.LU R55, [R1+0xb6c] ;  /* 0x000b6c0001377983 */ /* 0x000ea80000300800 */
[----:B--2---:R-:W-:Y:S04]  /*5d230*/  STL.64 [R1+0x34d0], R54 ;  /* 0x0034d03601007387 */ /* 0x004fe80000100a00 */
[----:B------:R1:W-:Y:S04]  /*5d240*/  STL.64 [R1+0x34c8], R52 ;  /* 0x0034c83401007387 */ /* 0x0003e80000100a00 */
[----:B---3--:R-:W2:Y:S04]  /*5d250*/  LDL R26, [R1+0x178] ;  /* 0x00017800011a7983 */ /* 0x008ea80000100800 */
[----:B------:R-:W2:Y:S04]  /*5d260*/  LDL R27, [R1+0x17c] ;  /* 0x00017c00011b7983 */ /* 0x000ea80000100800 */
[----:B--2---:R2:W-:Y:S04]  /*5d270*/  STL.64 [R1+0x34d8], R26 ;  /* 0x0034d81a01007387 */ /* 0x0045e80000100a00 */
[----:B------:R-:W3:Y:S04]  /*5d280*/  LDL R58, [R1+0x188] ;  /* 0x00018800013a7983 */ /* 0x000ee80000100800 */
[----:B------:R-:W3:Y:S04]  /*5d290*/  LDL R59, [R1+0x18c] ;  /* 0x00018c00013b7983 */ /* 0x000ee80000100800 */
[----:B---3--:R3:W-:Y:S04]  /*5d2a0*/  STL.64 [R1+0x34e0], R58 ;  /* 0x0034e03a01007387 */ /* 0x0087e80000100a00 */
[----:B------:R-:W2:Y:S04]  /*5d2b0*/  LDL.LU R20, [R1+0xb80] ;  /* 0x000b800001147983 */ /* 0x000ea80000300800 */
[----:B------:R-:W2:Y:S04]  /*5d2c0*/  LDL.LU R21, [R1+0xb84] ;  /* 0x000b840001157983 */ /* 0x000ea80000300800 */
[----:B0-----:R-:W2:Y:S04]  /*5d2d0*/  LDL.LU R22, [R1+0xb88] ;  /* 0x000b880001167983 */ /* 0x001ea80000300800 */
[----:B------:R-:W2:Y:S04]  /*5d2e0*/  LDL.LU R23, [R1+0xb8c] ;  /* 0x000b8c0001177983 */ /* 0x000ea80000300800 */
[----:B--2---:R0:W-:Y:S04]  /*5d2f0*/  STL.64 [R1+0x34f0], R22 ;  /* 0x0034f01601007387 */ /* 0x0041e80000100a00 */
[----:B------:R-:W-:Y:S04]  /*5d300*/  STL.64 [R1+0x34e8], R20 ;  /* 0x0034e81401007387 */ /* 0x000fe80000100a00 */
[----:B----4-:R-:W2:Y:S04]  /*5d310*/  LDL R46, [R1+0x198] ;  /* 0x00019800012e7983 */ /* 0x010ea80000100800 */
[----:B------:R-:W2:Y:S04]  /*5d320*/  LDL R47, [R1+0x19c] ;  /* 0x00019c00012f7983 */ /* 0x000ea80000100800 */
[----:B--2---:R-:W-:Y:S04]  /*5d330*/  STL.64 [R1+0x34f8], R46 ;  /* 0x0034f82e01007387 */ /* 0x004fe80000100a00 */
[----:B-1----:R-:W2:Y:S04]  /*5d340*/  LDL.LU R52, [R1+0xb90] ;  /* 0x000b900001347983 */ /* 0x002ea80000300800 */
[----:B------:R-:W2:Y:S04]  /*5d350*/  LDL.LU R53, [R1+0xb94] ;  /* 0x000b940001357983 */ /* 0x000ea80000300800 */
[----:B------:R-:W4:Y:S04]  /*5d360*/  LDL.LU R54, [R1+0xb98] ;  /* 0x000b980001367983 */ /* 0x000f280000300800 */
[----:B------:R-:W4:Y:S04]  /*5d370*/  LDL.LU R55, [R1+0xb9c] ;  /* 0x000b9c0001377983 */ /* 0x000f280000300800 */
[----:B----4-:R-:W-:Y:S04]  /*5d380*/  STL.64 [R1+0x3508], R54 ;  /* 0x0035083601007387 */ /* 0x010fe80000100a00 */
[----:B--2---:R-:W-:Y:S04]  /*5d390*/  STL.64 [R1+0x3500], R52 ;  /* 0x0035003401007387 */ /* 0x004fe80000100a00 */
[----:B------:R-:W2:Y:S04]  /*5d3a0*/  LDL R26, [R1+0x1a8] ;  /* 0x0001a800011a7983 */ /* 0x000ea80000100800 */
[----:B------:R-:W2:Y:S04]  /*5d3b0*/  LDL R27, [R1+0x1ac] ;  /* 0x0001ac00011b7983 */ /* 0x000ea80000100800 */
[----:B--2---:R1:W-:Y:S04]  /*5d3c0*/  STL.64 [R1+0x3510], R26 ;  /* 0x0035101a01007387 */ /* 0x0043e80000100a00 */
[----:B------:R-:W2:Y:S04]  /*5d3d0*/  LDL.LU R56, [R1+0xba0] ;  /* 0x000ba00001387983 */ /* 0x000ea80000300800 */
[----:B------:R-:W2:Y:S04]  /*5d3e0*/  LDL.LU R57, [R1+0xba4] ;  /* 0x000ba40001397983 */ /* 0x000ea80000300800 */
[----:B---3--:R-:W2:Y:S04]  /*5d3f0*/  LDL.LU R58, [R1+0xba8] ;  /* 0x000ba800013a7983 */ /* 0x008ea80000300800 */
[----:B------:R-:W2:Y:S04]  /*5d400*/  LDL.LU R59, [R1+0xbac] ;  /* 0x000bac00013b7983 */ /* 0x000ea80000300800 */
[----:B0-----:R-:W3:Y:S04]  /*5d410*/  LDL R22, [R1+0x1b8] ;  /* 0x0001b80001167983 */ /* 0x001ee80000100800 */
[----:B------:R-:W3:Y:S04]  /*5d420*/  LDL R23, [R1+0x1bc] ;  /* 0x0001bc0001177983 */ /* 0x000ee80000100800 */
[----:B------:R-:W4:Y:S04]  /*5d430*/  LDL.LU R24, [R1+0xbc0] ;  /* 0x000bc00001187983 */ /* 0x000f280000300800 */
[----:B------:R-:W4:Y:S04]  /*5d440*/  LDL.LU R25, [R1+0xbc4] ;  /* 0x000bc40001197983 */ /* 0x000f280000300800 */
[----:B-1----:R-:W4:Y:S04]  /*5d450*/  LDL.LU R26, [R1+0xbc8] ;  /* 0x000bc800011a7983 */ /* 0x002f280000300800 */
[----:B------:R-:W4:Y:S04]  /*5d460*/  LDL.LU R27, [R1+0xbcc] ;  /* 0x000bcc00011b7983 */ /* 0x000f280000300800 */
[----:B------:R-:W4:Y:S04]  /*5d470*/  LDL.64 R54, [R1+0x1c8] ;  /* 0x0001c80001367983 */ /* 0x000f280000100a00 */
[----:B------:R-:W3:Y:S04]  /*5d480*/  LDL.LU R44, [R1+0xbb0] ;  /* 0x000bb000012c7983 */ /* 0x000ee80000300800 */
[----:B------:R-:W3:Y:S04]  /*5d490*/  LDL.LU R45, [R1+0xbb4] ;  /* 0x000bb400012d7983 */ /* 0x000ee80000300800 */
[----:B------:R-:W3:Y:S04]  /*5d4a0*/  LDL.LU R46, [R1+0xbb8] ;  /* 0x000bb800012e7983 */ /* 0x000ee80000300800 */
[----:B------:R-:W3:Y:S04]  /*5d4b0*/  LDL.LU R47, [R1+0xbbc] ;  /* 0x000bbc00012f7983 */ /* 0x000ee80000300800 */
[----:B------:R-:W2:Y:S04]  /*5d4c0*/  LDL.LU R8, [R1+0xb70] ;  /* 0x000b700001087983 */ /* 0x000ea80000300800 */
[----:B------:R-:W2:Y:S04]  /*5d4d0*/  LDL.LU R9, [R1+0xb74] ;  /* 0x000b740001097983 */ /* 0x000ea80000300800 */
[----:B------:R-:W2:Y:S04]  /*5d4e0*/  LDL.LU R10, [R1+0xb78] ;  /* 0x000b7800010a7983 */ /* 0x000ea80000300800 */
[----:B------:R-:W2:Y:S04]  /*5d4f0*/  LDL.LU R11, [R1+0xb7c] ;  /* 0x000b7c00010b7983 */ /* 0x000ea80000300800 */
[----:B------:R-:W2:Y:S04]  /*5d500*/  LDL R37, [R1+0x2730] ;  /* 0x0027300001257983 */ /* 0x000ea80000100800 */
        /* <DEDUP_REMOVED lines=12> */
[----:B------:R-:W2:Y:S04]  /*5d5d0*/  LDL R30, [R1+0x118] ;  /* 0x00011800011e7983 */ /* 0x000ea80000100800 */
        /* <DEDUP_REMOVED lines=9> */
[----:B----4-:R-:W-:-:S15]  /*5d670*/  HMMA.16816.F32.BF16 R24, R40, R54, R24 ;  /* 0x000000362818723c */ /* 0x010fde0000041818 */
[----:B------:R-:W-:-:S04]  /*5d680*/  NOP ;  /* 0x0000000000007918 */ /* 0x000fc80000000000 */
[----:B------:R-:W-:Y:S04]  /*5d690*/  STL.64 [R1+0xbc0], R24 ;  /* 0x000bc01801007387 */ /* 0x000fe80000100a00 */
[----:B------:R0:W-:Y:S04]  /*5d6a0*/  STL.64 [R1+0xbc8], R26 ;  /* 0x000bc81a01007387 */ /* 0x0001e80000100a00 */
[----:B0-----:R-:W2:Y:S01]  /*5d6b0*/  LDL.LU.64 R26, [R1+0x3510] ;  /* 0x00351000011a7983 */ /* 0x001ea20000300a00 */
[----:B------:R-:W-:Y:S02]  /*5d6c0*/  IMAD.MOV.U32 R61, RZ, RZ, R54 ;  /* 0x000000ffff3d7224 */ /* 0x000fe400078e0036 */
[----:B------:R-:W-:Y:S01]  /*5d6d0*/  IMAD.MOV.U32 R60, RZ, RZ, R55 ;  /* 0x000000ffff3c7224 */ /* 0x000fe200078e0037 */
[C---:B---3--:R-:W-:Y:S01]  /*5d6e0*/  HMMA.16816.F32.BF16 R20, R40.reuse, R22, R44 ;  /* 0x000000162814723c */ /* 0x048fe2000004182c */
[----:B------:R-:W3:Y:S04]  /*5d6f0*/  LDL.LU.64 R54, [R1+0x3508] ;  /* 0x0035080001367983 */ /* 0x000ee80000300a00 */
[----:B------:R-:W3:Y:S04]  /*5d700*/  LDL.LU.64 R52, [R1+0x3500] ;  /* 0x0035000001347983 */ /* 0x000ee80000300a00 */
[----:B------:R-:W3:Y:S10]  /*5d710*/  LDL.LU.64 R46, [R1+0x34f8] ;  /* 0x0034f800012e7983 */ /* 0x000ef40000300a00 */
[----:B------:R-:W-:Y:S04]  /*5d720*/  STL.64 [R1+0xbb0], R20 ;  /* 0x000bb01401007387 */ /* 0x000fe80000100a00 */
[----:B------:R0:W-:Y:S04]  /*5d730*/  STL.64 [R1+0xbb8], R22 ;  /* 0x000bb81601007387 */ /* 0x0001e80000100a00 */
[----:B0-----:R-:W4:Y:S04]  /*5d740*/  LDL.LU.64 R22, [R1+0x34f0] ;  /* 0x0034f00001167983 */ /* 0x001f280000300a00 */
[----:B------:R-:W4:Y:S01]  /*5d750*/  LDL.LU.64 R20, [R1+0x34e8] ;  /* 0x0034e80001147983 */ /* 0x000f220000300a00 */
[C---:B--2---:R-:W-:Y:S03]  /*5d760*/  HMMA.16816.F32.BF16 R24, R40.reuse, R26, R56 ;  /* 0x0000001a2818723c */ /* 0x044fe60000041838 */
[----:B------:R-:W4:Y:S05]  /*5d770*/  LDL.LU.64 R58, [R1+0x34e0] ;  /* 0x0034e000013a7983 */ /* 0x000f2a0000300a00 */
[C---:B---3--:R-:W-:Y:S11]  /*5d780*/  HMMA.16816.F32.BF16 R44, R40.reuse, R46, R52 ;  /* 0x0000002e282c723c */ /* 0x048ff60000041834 */
[----:B------:R-:W-:Y:S04]  /*5d790*/  STL.64 [R1+0xba0], R24 ;  /* 0x000ba01801007387 */ /* 0x000fe80000100a00 */
[----:B------:R0:W-:Y:S04]  /*5d7a0*/  STL.64 [R1+0xba8], R26 ;  /* 0x000ba81a01007387 */ /* 0x0001e80000100a00 */
[----:B0-----:R-:W2:Y:S04]  /*5d7b0*/  LDL.LU.64 R26, [R1+0x34d8] ;  /* 0x0034d800011a7983 */ /* 0x001ea80000300a00 */
[----:B------:R-:W3:Y:S04]  /*5d7c0*/  LDL.LU.64 R54, [R1+0x34d0] ;  /* 0x0034d00001367983 */ /* 0x000ee80000300a00 */
[----:B------:R-:W3:Y:S04]  /*5d7d0*/  LDL.LU.64 R52, [R1+0x34c8] ;  /* 0x0034c80001347983 */ /* 0x000ee80000300a00 */
[----:B------:R-:W-:Y:S04]  /*5d7e0*/  STL.64 [R1+0xb90], R44 ;  /* 0x000b902c01007387 */ /* 0x000fe80000100a00 */
[----:B------:R0:W-:Y:S04]  /*5d7f0*/  STL.64 [R1+0xb98], R46 ;  /* 0x000b982e01007387 */ /* 0x0001e80000100a00 */
[----:B0-----:R-:W3:Y:S01]  /*5d800*/  LDL.LU.64 R46, [R1+0x34c0] ;  /* 0x0034c000012e7983 */ /* 0x001ee20000300a00 */
[C---:B----4-:R-:W-:Y:S03]  /*5d810*/  HMMA.16816.F32.BF16 R56, R40.reuse, R58, R20 ;  /* 0x0000003a2838723c */ /* 0x050fe60000041814 */
[----:B------:R-:W4:Y:S05]  /*5d820*/  LDL.LU.64 R22, [R1+0x34b8] ;  /* 0x0034b80001167983 */ /* 0x000f2a0000300a00 */
[C---:B--2---:R-:W-:Y:S11]  /*5d830*/  HMMA.16816.F32.BF16 R24, R40.reuse, R26, R8 ;  /* 0x0000001a2818723c */ /* 0x044ff60000041808 */
[----:B------:R-:W-:Y:S04]  /*5d840*/  STL.64 [R1+0xb80], R56 ;  /* 0x000b803801007387 */ /* 0x000fe80000100a00 */
[----:B------:R0:W-:Y:S04]  /*5d850*/  STL.64 [R1+0xb88], R58 ;  /* 0x000b883a01007387 */ /* 0x0001e80000100a00 */
[----:B0-----:R-:W2:Y:S04]  /*5d860*/  LDL.LU.64 R58, [R1+0x34b0] ;  /* 0x0034b000013a7983 */ /* 0x001ea80000300a00 */
[----:B------:R-:W2:Y:S01]  /*5d870*/  LDL.LU.64 R56, [R1+0x34a8] ;  /* 0x0034a80001387983 */ /* 0x000ea20000300a00 */
[C---:B---3--:R-:W-:Y:S03]  /*5d880*/  HMMA.16816.F32.BF16 R44, R40.reuse, R46, R52 ;  /* 0x0000002e282c723c */ /* 0x048fe60000041834 */
[----:B------:R-:W2:Y:S04]  /*5d890*/  LDL.LU.64 R10, [R1+0x34a0] ;  /* 0x0034a000010a7983 */ /* 0x000ea80000300a00 */
[----:B------:R-:W-:Y:S04]  /*5d8a0*/  STL.64 [R1+0xb70], R24 ;  /* 0x000b701801007387 */ /* 0x000fe80000100a00 */
[----:B------:R0:W-:Y:S04]  /*5d8b0*/  STL.64 [R1+0xb78], R26 ;  /* 0x000b781a01007387 */ /* 0x0001e80000100a00 */
[----:B0-----:R-:W3:Y:S04]  /*5d8c0*/  LDL.LU.64 R26, [R1+0x3498] ;  /* 0x00349800011a7983 */ /* 0x001ee80000300a00 */
[----:B------:R-:W3:Y:S04]  /*5d8d0*/  LDL.LU.64 R54, [R1+0x3490] ;  /* 0x0034900001367983 */ /* 0x000ee80000300a00 */
[----:B------:R-:W3:Y:S04]  /*5d8e0*/  LDL.LU.64 R52, [R1+0x3488] ;  /* 0x0034880001347983 */ /* 0x000ee80000300a00 */
[----:B------:R-:W-:Y:S04]  /*5d8f0*/  STL.64 [R1+0xb60], R44 ;  /* 0x000b602c01007387 */ /* 0x000fe80000100a00 */
[----:B------:R-:W-:Y:S04]  /*5d900*/  STL.64 [R1+0xb68], R46 ;  /* 0x000b682e01007387 */ /* 0x000fe80000100a00 */
[----:B------:R-:W0:Y:S04]  /*5d910*/  LDSM.16.MT88.4 R44, [R37+UR5+0x8800] ;  /* 0x00880005252c783b */ /* 0x000e280008004200 */
[----:B0-----:R0:W-:Y:S04]  /*5d920*/  STL.64 [R1+0x32b8], R46 ;  /* 0x0032b82e01007387 */ /* 0x0011e80000100a00 */
[----:B------:R-:W-:Y:S04]  /*5d930*/  STL.64 [R1+0x32b0], R44 ;  /* 0x0032b02c01007387 */ /* 0x000fe80000100a00 */
[----:B0-----:R-:W3:Y:S04]  /*5d940*/  LDL R46, [R1+0xf8] ;  /* 0x0000f800012e7983 */ /* 0x001ee80000100800 */
[----:B------:R-:W3:Y:S01]  /*5d950*/  LDL R47, [R1+0xfc] ;  /* 0x0000fc00012f7983 */ /* 0x000ee20000100800 */
[----:B----4-:R-:W-:Y:S03]  /*5d960*/  HMMA.16816.F32.BF16 R20, R40, R22, R48 ;  /* 0x000000162814723c */ /* 0x010fe60000041830 */
[----:B------:R-:W4:-:S15]  /*5d970*/  LDL.LU.64 R50, [R1+0x3480] ;  /* 0x0034800001327983 */ /* 0x000f1e0000300a00 */
[----:B------:R-:W-:Y:S01]  /*5d980*/  NOP ;  /* 0x0000000000007918 */ /* 0x000fe20000000000 */
[----:B------:R-:W-:Y:S04]  /*5d990*/  STL.64 [R1+0x1340], R20 ;  /* 0x0013401401007387 */ /* 0x000fe80000100a00 */
[----:B------:R0:W-:Y:S04]  /*5d9a0*/  STL.64 [R1+0x1348], R22 ;  /* 0x0013481601007387 */ /* 0x0001e80000100a00 */
[----:B0-----:R-:W4:Y:S04]  /*5d9b0*/  LDL.LU.64 R22, [R1+0x3478] ;  /* 0x0034780001167983 */ /* 0x001f280000300a00 */
[----:B------:R-:W4:Y:S01]  /*5d9c0*/  LDL.LU.64 R20, [R1+0x3470] ;  /* 0x0034700001147983 */ /* 0x000f220000300a00 */
[C---:B--2---:R-:W-:Y:S03]  /*5d9d0*/  HMMA.16816.F32.BF16 R8, R40.reuse, R10, R56 ;  /* 0x0000000a2808723c */ /* 0x044fe60000041838 */
[----:B------:R-:W2:Y:S05]  /*5d9e0*/  LDL.LU.64 R58, [R1+0x3468] ;  /* 0x00346800013a7983 */ /* 0x000eaa0000300a00 */
[C---:B---3--:R-:W-:Y:S11]  /*5d9f0*/  HMMA.16816.F32.BF16 R24, R40.reuse, R26, R12 ;  /* 0x0000001a2818723c */ /* 0x048ff6000004180c */
[----:B------:R-:W-:Y:S04]  /*5da00*/  STL.64 [R1+0x1330], R8 ;  /* 0x0013300801007387 */ /* 0x000fe80000100a00 */
[----:B------:R0:W-:Y:S04]  /*5da10*/  STL.64 [R1+0x1338], R10 ;  /* 0x0013380a01007387 */ /* 0x0001e80000100a00 */
[----:B0-----:R-:W3:Y:S04]  /*5da20*/  LDL.LU.64 R10, [R1+0x3460] ;  /* 0x00346000010a7983 */ /* 0x001ee80000300a00 */
[----:B------:R-:W3:Y:S04]  /*5da30*/  LDL.LU.64 R8, [R1+0x3458] ;  /* 0x0034580001087983 */ /* 0x000ee80000300a00 */
[----:B------:R-:W3:Y:S04]  /*5da40*/  LDL.LU.64 R14, [R1+0x3450] ;  /* 0x00345000010e7983 */ /* 0x000ee80000300a00 */
[----:B------:R-:W-:Y:S04]  /*5da50*/  STL.64 [R1+0x1320], R24 ;  /* 0x0013201801007387 */ /* 0x000fe80000100a00 */
[----:B------:R0:W-:Y:S02]  /*5da60*/  STL.64 [R1+0x1328], R26 ;  /* 0x0013281a01007387 */ /* 0x0001e40000100a00 */
[C---:B0-----:R-:W-:Y:S08]  /*5da70*/  HMMA.16816.F32.BF16 R24, R40.reuse, R38, R52 ;  /* 0x000000262818723c */ /* 0x041ff00000041834 */
[C---:B------:R-:W-:Y:S01]  /*5da80*/  HMMA.16816.F32.BF16 R28, R40.reuse, R30, R16 ;  /* 0x0000001e281c723c */ /* 0x040fe20000041810 */
[----:B------:R-:W3:Y:S10]  /*5da90*/  LDL R54, [R1+0xa8] ;  /* 0x0000a80001367983 */ /* 0x000ef40000100800 */
[----:B------:R0:W-:Y:S04]  /*5daa0*/  STL.64 [R1+0x1310], R24 ;  /* 0x0013101801007387 */ /* 0x0001e80000100a00 */
[----:B------:R1:W-:Y:S04]  /*5dab0*/  STL.64 [R1+0x1318], R26 ;  /* 0x0013181a01007387 */ /* 0x0003e80000100a00 */
[----:B------:R-:W3:Y:S04]  /*5dac0*/  LDL R55, [R1+0xac] ;  /* 0x0000ac0001377983 */ /* 0x000ee80000100800 */
[----:B0-----:R-:W3:Y:S04]  /*5dad0*/  LDL.LU R24, [R1+0x1290] ;  /* 0x0012900001187983 */ /* 0x001ee80000300800 */
[----:B------:R-:W3:Y:S04]  /*5dae0*/  LDL.LU R25, [R1+0x1294] ;  /* 0x0012940001197983 */ /* 0x000ee80000300800 */
[----:B-1----:R-:W3:Y:S04]  /*5daf0*/  LDL.LU R26, [R1+0x1298] ;  /* 0x00129800011a7983 */ /* 0x002ee80000300800 */
[----:B------:R-:W3:Y:S04]  /*5db00*/  LDL.LU R27, [R1+0x129c] ;  /* 0x00129c00011b7983 */ /* 0x000ee80000300800 */
[----:B------:R-:W3:Y:S04]  /*5db10*/  LDL.LU R36, [R1+0x1280] ;  /* 0x0012800001247983 */ /* 0x000ee80000300800 */
[----:B------:R-:W3:Y:S04]  /*5db20*/  LDL.LU R37, [R1+0x1284] ;  /* 0x0012840001257983 */ /* 0x000ee80000300800 */
[----:B------:R-:W3:Y:S04]  /*5db30*/  LDL.LU R38, [R1+0x1288] ;  /* 0x0012880001267983 */ /* 0x000ee80000300800 */
[----:B------:R-:W3:Y:S04]  /*5db40*/  LDL.LU R39, [R1+0x128c] ;  /* 0x00128c0001277983 */ /* 0x000ee80000300800 */
[----:B------:R-:W3:Y:S04]  /*5db50*/  LDL.LU.64 R18, [R1+0x3448] ;  /* 0x0034480001127983 */ /* 0x000ee80000300a00 */
[----:B------:R-:W3:Y:S04]  /*5db60*/  LDL.LU.64 R16, [R1+0x3440] ;  /* 0x0034400001107983 */ /* 0x000ee80000300a00 */
[----:B------:R-:W-:Y:S04]  /*5db70*/  STL.64 [R1+0x1300], R28 ;  /* 0x0013001c01007387 */ /* 0x000fe80000100a00 */
[----:B------:R0:W-:Y:S04]  /*5db80*/  STL.64 [R1+0x1308], R30 ;  /* 0x0013081e01007387 */ /* 0x0001e80000100a00 */
[----:B0-----:R-:W3:Y:S01]  /*5db90*/  LDL.LU.64 R30, [R1+0x3438] ;  /* 0x00343800011e7983 */ /* 0x001ee20000300a00 */
[----:B----4-:R-:W-:Y:S03]  /*5dba0*/  HMMA.16816.F32.BF16 R48, R40, R50, R32 ;  /* 0x000000322830723c */ /* 0x010fe60000041820 */
[----:B------:R-:W4:Y:S04]  /*5dbb0*/  LDL.LU.64 R34, [R1+0x3430] ;  /* 0x0034300001227983 */ /* 0x000f280000300a00 */
[----:B------:R-:W4:-:S12]  /*5dbc0*/  LDL.LU.64 R32, [R1+0x3428] ;  /* 0x0034280001207983 */ /* 0x000f180000300a00 */
[----:B------:R-:W-:Y:S04]  /*5dbd0*/  STL.64 [R1+0x12f0], R48 ;  /* 0x0012f03001007387 */ /* 0x000fe80000100a00 */
[----:B------:R0:W-:Y:S04]  /*5dbe0*/  STL.64 [R1+0x12f8], R50 ;  /* 0x0012f83201007387 */ /* 0x0001e80000100a00 */
[----:B0-----:R-:W4:Y:S01]  /*5dbf0*/  LDL.LU.64 R50, [R1+0x3420] ;  /* 0x0034200001327983 */ /* 0x001f220000300a00 */
[C---:B------:R-:W-:Y:S03]  /*5dc00*/  HMMA.16816.F32.BF16 R44, R40.reuse, R46, R4 ;  /* 0x0000002e282c723c */ /* 0x040fe60000041804 */
[----:B------:R-:W4:Y:S04]  /*5dc10*/  LDL.LU.64 R6, [R1+0x3418] ;  /* 0x0034180001067983 */ /* 0x000f280000300a00 */
[----:B------:R-:W4:Y:S01]  /*5dc20*/  LDL.LU.64 R4, [R1+0x3410] ;  /* 0x0034100001047983 */ /* 0x000f220000300a00 */
[C---:B--2---:R-:W-:Y:S11]  /*5dc30*/  HMMA.16816.F32.BF16 R20, R40.reuse, R58, R20 ;  /* 0x0000003a2814723c */ /* 0x044ff60000041814 */
[----:B------:R-:W-:Y:S04]  /*5dc40*/  STL.64 [R1+0x12e0], R44 ;  /* 0x0012e02c01007387 */ /* 0x000fe80000100a00 */
[----:B------:R-:W-:Y:S01]  /*5dc50*/  STL.64 [R1+0x12e8], R46 ;  /* 0x0012e82e01007387 */ /* 0x000fe20000100a00 */
[----:B---3--:R-:W-:Y:S03]  /*5dc60*/  HMMA.16816.F32.BF16 R12, R40, R14, R8 ;  /* 0x0000000e280c723c */ /* 0x008fe60000041808 */
[----:B------:R-:W-:Y:S04]  /*5dc70*/  STL.64 [R1+0x12d0], R20 ;  /* 0x0012d01401007387 */ /* 0x000fe80000100a00 */
[----:B------:R-:W-:-:S12]  /*5dc80*/  STL.64 [R1+0x12d8], R22 ;  /* 0x0012d81601007387 */ /* 0x000fd80000100a00 */
[----:B------:R0:W-:Y:S04]  /*5dc90*/  STL.64 [R1+0x12c0], R12 ;  /* 0x0012c00c01007387 */ /* 0x0001e80000100a00 */
[----:B------:R1:W-:Y:S04]  /*5dca0*/  STL.64 [R1+0x12c8], R14 ;  /* 0x0012c80e01007387 */ /* 0x0003e80000100a00 */
[----:B0-----:R-:W2:Y:S01]  /*5dcb0*/  LDL.LU R12, [R1+0x1260] ;  /* 0x00126000010c7983 */ /* 0x001ea20000300800 */
[----:B------:R-:W-:-:S15]  /*5dcc0*/  HMMA.16816.F32.BF16 R16, R40, R30, R16 ;  /* 0x0000001e2810723c */ /* 0x000fde0000041810 */
[----:B------:R-:W-:-:S04]  /*5dcd0*/  NOP ;  /* 0x0000000000007918 */ /* 0x000fc80000000000 */
[----:B------:R-:W-:Y:S04]  /*5dce0*/  STL.64 [R1+0x12b0], R16 ;  /* 0x0012b01001007387 */ /* 0x000fe80000100a00 */
[----:B------:R-:W-:Y:S01]  /*5dcf0*/  STL.64 [R1+0x12b8], R18 ;  /* 0x0012b81201007387 */ /* 0x000fe20000100a00 */
[----:B----4-:R-:W-:-:S15]  /*5dd00*/  HMMA.16816.F32.BF16 R8, R40, R50, R32 ;  /* 0x000000322808723c */ /* 0x010fde0000041820 */
[----:B------:R-:W-:-:S04]  /*5dd10*/  NOP ;  /* 0x0000000000007918 */ /* 0x000fc80000000000 */
[----:B------:R-:W-:Y:S04]  /*5dd20*/  STL.64 [R1+0x12a0], R8 ;  /* 0x0012a00801007387 */ /* 0x000fe80000100a00 */
[----:B------:R0:W-:Y:S04]  /*5dd30*/  STL.64 [R1+0x12a8], R10 ;  /* 0x0012a80a01007387 */ /* 0x0001e80000100a00 */
[----:B------:R-:W2:Y:S04]  /*5dd40*/  LDL.LU R13, [R1+0x1264] ;  /* 0x00126400010d7983 */ /* 0x000ea80000300800 */
[----:B-1----:R-:W3:Y:S04]  /*5dd50*/  LDL.LU R14, [R1+0x1268] ;  /* 0x00126800010e7983 */ /* 0x002ee80000300800 */
[----:B------:R-:W3:Y:S01]  /*5dd60*/  LDL.LU R15, [R1+0x126c] ;  /* 0x00126c00010f7983 */ /* 0x000ee20000300800 */
[C---:B------:R-:W-:Y:S08]  /*5dd70*/  HMMA.16816.F32.BF16 R20, R40.reuse, R54, R24 ;  /* 0x000000362814723c */ /* 0x040ff00000041818 */
[C---:B0-----:R-:W-:Y:S01]  /*5dd80*/  HMMA.16816.F32.BF16 R8, R40.reuse, R6, R36 ;  /* 0x000000062808723c */ /* 0x041fe20000041824 */
[----:B---3--:R-:W-:Y:S04]  /*5dd90*/  STL.64 [R1+0x3408], R14 ;  /* 0x0034080e01007387 */ /* 0x008fe80000100a00 */
[----:B--2---:R0:W-:Y:S04]  /*5dda0*/  STL.64 [R1+0x3400], R12 ;  /* 0x0034000c01007387 */ /* 0x0041e80000100a00 */
[----:B------:R-:W2:Y:S04]  /*5ddb0*/  LDL R58, [R1+0x88] ;  /* 0x00008800013a7983 */ /* 0x000ea80000100800 */
[----:B------:R-:W2:Y:S04]  /*5ddc0*/  LDL R59, [R1+0x8c] ;  /* 0x00008c00013b7983 */ /* 0x000ea80000100800 */
[----:B0-----:R-:W2:Y:S04]  /*5ddd0*/  LDL.LU R12, [R1+0x1270] ;  /* 0x00127000010c7983 */ /* 0x001ea80000300800 */
[----:B------:R-:W2:Y:S04]  /*5dde0*/  LDL.LU R13, [R1+0x1274] ;  /* 0x00127400010d7983 */ /* 0x000ea80000300800 */
[----:B------:R-:W2:Y:S04]  /*5ddf0*/  LDL.LU R14, [R1+0x1278] ;  /* 0x00127800010e7983 */ /* 0x000ea80000300800 */
[----:B------:R-:W2:Y:S04]  /*5de00*/  LDL.LU R15, [R1+0x127c] ;  /* 0x00127c00010f7983 */ /* 0x000ea80000300800 */
        /* <DEDUP_REMOVED lines=10> */
[----:B------:R-:W4:Y:S04]  /*5deb0*/  LDL.LU R44, [R1+0x1230] ;  /* 0x00123000012c7983 */ /* 0x000f280000300800 */
[----:B------:R-:W-:Y:S04]  /*5dec0*/  STL.64 [R1+0x1290], R20 ;  /* 0x0012901401007387 */ /* 0x000fe80000100a00 */
[----:B------:R0:W-:Y:S04]  /*5ded0*/  STL.64 [R1+0x1298], R22 ;  /* 0x0012981601007387 */ /* 0x0001e80000100a00 */
[----:B------:R1:W-:Y:S04]  /*5dee0*/  STL.64 [R1+0x1280], R8 ;  /* 0x0012800801007387 */ /* 0x0003e80000100a00 */
[----:B------:R0:W-:Y:S04]  /*5def0*/  STL.64 [R1+0x1288], R10 ;  /* 0x0012880a01007387 */ /* 0x0001e80000100a00 */
[----:B------:R-:W4:Y:S04]  /*5df00*/  LDL.LU R45, [R1+0x1234] ;  /* 0x00123400012d7983 */ /* 0x000f280000300800 */
[----:B------:R-:W4:Y:S04]  /*5df10*/  LDL.LU R46, [R1+0x1238] ;  /* 0x00123800012e7983 */ /* 0x000f280000300800 */
[----:B------:R-:W4:Y:S04]  /*5df20*/  LDL.LU R47, [R1+0x123c] ;  /* 0x00123c00012f7983 */ /* 0x000f280000300800 */
[----:B0-----:R-:W4:Y:S04]  /*5df30*/  LDL.64 R22, [R1+0x48] ;  /* 0x0000480001167983 */ /* 0x001f280000100a00 */
[----:B-1----:R-:W4:Y:S04]  /*5df40*/  LDL.LU R8, [R1+0x1220] ;  /* 0x0012200001087983 */ /* 0x002f280000300800 */
[----:B------:R-:W4:Y:S04]  /*5df50*/  LDL.LU R9, [R1+0x1224] ;  /* 0x0012240001097983 */ /* 0x000f280000300800 */
[----:B------:R-:W4:Y:S04]  /*5df60*/  LDL.LU R10, [R1+0x1228] ;  /* 0x00122800010a7983 */ /* 0x000f280000300800 */
[----:B------:R-:W4:Y:S04]  /*5df70*/  LDL.LU R11, [R1+0x122c] ;  /* 0x00122c00010b7983 */ /* 0x000f280000300800 */
[----:B------:R-:W4:Y:S04]  /*5df80*/  LDL.64 R26, [R1+0x38] ;  /* 0x00003800011a7983 */ /* 0x000f280000100a00 */
[----:B------:R-:W4:Y:S04]  /*5df90*/  LDL.LU R52, [R1+0x1210] ;  /* 0x0012100001347983 */ /* 0x000f280000300800 */
[----:B------:R-:W4:Y:S04]  /*5dfa0*/  LDL.LU R53, [R1+0x1214] ;  /* 0x0012140001357983 */ /* 0x000f280000300800 */
[----:B------:R-:W4:Y:S04]  /*5dfb0*/  LDL.LU R54, [R1+0x1218] ;  /* 0x0012180001367983 */ /* 0x000f280000300800 */
[----:B------:R-:W4:Y:S04]  /*5dfc0*/  LDL.LU R55, [R1+0x121c] ;  /* 0x00121c0001377983 */ /* 0x000f280000300800 */
[----:B------:R-:W4:Y:S04]  /*5dfd0*/  LDL.64 R38, [R1+0x28] ;  /* 0x0000280001267983 */ /* 0x000f280000100a00 */
[----:B------:R0:W-:Y:S04]  /*5dfe0*/  STL.64 [R1+0x3108], R6 ;  /* 0x0031080601007387 */ /* 0x0001e80000100a00 */
[----:B------:R-:W-:Y:S04]  /*5dff0*/  STL.64 [R1+0x3188], R4 ;  /* 0x0031880401007387 */ /* 0x000fe80000100a00 */
[----:B0-----:R-:W4:Y:S01]  /*5e000*/  LDL.64 R6, [R1+0x68] ;  /* 0x0000680001067983 */ /* 0x001f220000100a00 */
[----:B--2---:R-:W-:Y:S03]  /*5e010*/  HMMA.16816.F32.BF16 R56, R40, R58, R12 ;  /* 0x0000003a2838723c */ /* 0x004fe6000004180c */
[----:B------:R-:W2:Y:S04]  /*5e020*/  LDL.LU.64 R14, [R1+0x3408] ;  /* 0x00340800010e7983 */ /* 0x000ea80000300a00 */
[----:B------:R-:W2:Y:S01]  /*5e030*/  LDL.LU.64 R12, [R1+0x3400] ;  /* 0x00340000010c7983 */ /* 0x000ea20000300a00 */
[----:B---3--:R-:W-:-:S11]  /*5e040*/  IMAD.MOV.U32 R49, RZ, RZ, R51 ;  /* 0x000000ffff317224 */ /* 0x008fd600078e0033 */
[----:B------:R-:W-:Y:S04]  /*5e050*/  STL.64 [R1+0x1270], R56 ;  /* 0x0012703801007387 */ /* 0x000fe80000100a00 */
[----:B------:R0:W-:Y:S04]  /*5e060*/  STL.64 [R1+0x1278], R58 ;  /* 0x0012783a01007387 */ /* 0x0001e80000100a00 */
[----:B0-----:R-:W3:Y:S04]  /*5e070*/  LDL.LU.64 R58, [R1+0x33f8] ;  /* 0x0033f800013a7983 */ /* 0x001ee80000300a00 */
[----:B------:R-:W3:Y:S01]  /*5e080*/  LDL.LU R56, [R1+0x33f0] ;  /* 0x0033f00001387983 */ /* 0x000ee20000300800 */
[----:B------:R-:W-:Y:S01]  /*5e090*/  IMAD.MOV.U32 R57, RZ, RZ, R50 ;  /* 0x000000ffff397224 */ /* 0x000fe200078e0032 */
[C---:B----4-:R-:W-:Y:S08]  /*5e0a0*/  HMMA.16816.F32.BF16 R16, R40.reuse, R6, R16 ;  /* 0x000000062810723c */ /* 0x050ff00000041810 */
[----:B--2---:R-:W-:-:S15]  /*5e0b0*/  HMMA.16816.F32.BF16 R12, R40, R50, R12 ;  /* 0x00000032280c723c */ /* 0x004fde000004180c */
[----:B------:R-:W-:-:S04]  /*5e0c0*/  NOP ;  /* 0x0000000000007918 */ /* 0x000fc80000000000 */
[----:B------:R0:W-:Y:S04]  /*5e0d0*/  STL.64 [R1+0x1260], R12 ;  /* 0x0012600c01007387 */ /* 0x0001e80000100a00 */
[----:B------:R1:W-:Y:S01]  /*5e0e0*/  STL.64 [R1+0x1268], R14 ;  /* 0x0012680e01007387 */ /* 0x0003e20000100a00 */
[----:B0-----:R-:W-:Y:S02]  /*5e0f0*/  IMAD.MOV.U32 R13, RZ, RZ, R6 ;  /* 0x000000ffff0d7224 */ /* 0x001fe400078e0006 */
[----:B------:R-:W-:Y:S01]  /*5e100*/  IMAD.MOV.U32 R12, RZ, RZ, R7 ;  /* 0x000000ffff0c7224 */ /* 0x000fe200078e0007 */
[----:B-1----:R-:W2:Y:S01]  /*5e110*/  LDL.LU.64 R14, [R1+0x33e8] ;  /* 0x0033e800010e7983 */ /* 0x002ea20000300a00 */
[----:B------:R-:W-:Y:S03]  /*5e120*/  HMMA.16816.F32.BF16 R4, R40, R34, R28 ;  /* 0x000000222804723c */ /* 0x000fe6000004181c */
[----:B------:R-:W4:Y:S04]  /*5e130*/  LDL.LU.64 R50, [R1+0x33e0] ;  /* 0x0033e00001327983 */ /* 0x000f280000300a00 */
[----:B------:R-:W2:Y:S04]  /*5e140*/  LDL.LU R48, [R1+0x33d8] ;  /* 0x0033d80001307983 */ /* 0x000ea80000300800 */
[----:B------:R-:W-:Y:S04]  /*5e150*/  STL [R1+0x30ac], R49 ;  /* 0x0030ac3101007387 */ /* 0x000fe80000100800 */
[----:B------:R-:W-:Y:S04]  /*5e160*/  STL [R1+0x30a8], R57 ;  /* 0x0030a83901007387 */ /* 0x000fe80000100800 */
[----:B------:R-:W-:Y:S04]  /*5e170*/  STL.64 [R1+0x1250], R16 ;  /* 0x0012501001007387 */ /* 0x000fe80000100a00 */
[----:B------:R0:W-:Y:S04]  /*5e180*/  STL.64 [R1+0x1258], R18 ;  /* 0x0012581201007387 */ /* 0x0001e80000100a00 */
[----:B0-----:R-:W2:Y:S04]  /*5e190*/  LDL.LU.64 R18, [R1+0x33d0] ;  /* 0x0033d00001127983 */ /* 0x001ea80000300a00 */
[----:B------:R-:W-:Y:S04]  /*5e1a0*/  STL [R1+0x30b4], R12 ;  /* 0x0030b40c01007387 */ /* 0x000fe80000100800 */
[----:B------:R-:W-:Y:S04]  /*5e1b0*/  STL [R1+0x30b0], R13 ;  /* 0x0030b00d01007387 */ /* 0x000fe80000100800 */
[----:B------:R-:W-:Y:S04]  /*5e1c0*/  STL.64 [R1+0x1240], R4 ;  /* 0x0012400401007387 */ /* 0x000fe80000100a00 */
[----:B------:R0:W-:Y:S01]  /*5e1d0*/  STL.64 [R1+0x1248], R6 ;  /* 0x0012480601007387 */ /* 0x0001e20000100a00 */
[----:B------:R-:W-:-:S03]  /*5e1e0*/  IMAD.MOV.U32 R57, RZ, RZ, R35 ;  /* 0x000000ffff397224 */ /* 0x000fc600078e0023 */
[----:B------:R-:W2:Y:S01]  /*5e1f0*/  LDL.LU R28, [R1+0x1200] ;  /* 0x00120000011c7983 */ /* 0x000ea20000300800 */
[----:B------:R-:W-:-:S03]  /*5e200*/  IMAD.MOV.U32 R49, RZ, RZ, R34 ;  /* 0x000000ffff317224 */ /* 0x000fc600078e0022 */
[----:B------:R-:W2:Y:S04]  /*5e210*/  LDL.LU R29, [R1+0x1204] ;  /* 0x00120400011d7983 */ /* 0x000ea80000300800 */
[----:B------:R-:W2:Y:S04]  /*5e220*/  LDL.LU R30, [R1+0x1208] ;  /* 0x00120800011e7983 */ /* 0x000ea80000300800 */
[----:B------:R-:W2:Y:S04]  /*5e230*/  LDL.LU R31, [R1+0x120c] ;  /* 0x00120c00011f7983 */ /* 0x000ea80000300800 */
[----:B------:R-:W2:Y:S01]  /*5e240*/  LDL.64 R34, [R1+0x18] ;  /* 0x0000180001227983 */ /* 0x000ea20000100a00 */
[----:B0-----:R-:W-:Y:S03]  /*5e250*/  HMMA.16816.F32.BF16 R4, R40, R22, R44 ;  /* 0x000000162804723c */ /* 0x001fe6000004182c */
[----:B------:R-:W-:Y:S04]  /*5e260*/  STL [R1+0x30bc], R57 ;  /* 0x0030bc3901007387 */ /* 0x000fe80000100800 */
[----:B------:R-:W-:Y:S01]  /*5e270*/  STL [R1+0x30b8], R49 ;  /* 0x0030b83101007387 */ /* 0x000fe20000100800 */
[----:B------:R-:W-:-:S02]  /*5e280*/  IMAD.MOV.U32 R13, RZ, RZ, R23 ;  /* 0x000000ffff0d7224 */ /* 0x000fc400078e0017 */
[----:B------:R-:W-:-:S09]  /*5e290*/  IMAD.MOV.U32 R12, RZ, RZ, R22 ;  /* 0x000000ffff0c7224 */ /* 0x000fd200078e0016 */
[----:B------:R-:W-:Y:S04]  /*5e2a0*/  STL.64 [R1+0x1230], R4 ;  /* 0x0012300401007387 */ /* 0x000fe80000100a00 */
[----:B------:R0:W-:Y:S02]  /*5e2b0*/  STL.64 [R1+0x1238], R6 ;  /* 0x0012380601007387 */ /* 0x0001e40000100a00 */
[----:B0-----:R-:W-:Y:S02]  /*5e2c0*/  HMMA.16816.F32.BF16 R4, R40, R26, R8 ;  /* 0x0000001a2804723c */ /* 0x001fe40000041808 */
[----:B------:R-:W-:Y:S04]  /*5e2d0*/  STL [R1+0x30c4], R13 ;  /* 0x0030c40d01007387 */ /* 0x000fe80000100800 */
[----:B------:R-:W-:Y:S01]  /*5e2e0*/  STL [R1+0x30c0], R12 ;  /* 0x0030c00c01007387 */ /* 0x000fe20000100800 */
[----:B------:R-:W-:-:S12]  /*5e2f0*/  IMAD.MOV.U32 R57, RZ, RZ, R26 ;  /* 0x000000ffff397224 */ /* 0x000fd800078e001a */
[----:B------:R-:W-:Y:S04]  /*5e300*/  STL.64 [R1+0x1220], R4 ;  /* 0x0012200401007387 */ /* 0x000fe80000100a00 */
[----:B------:R0:W-:Y:S02]  /*5e310*/  STL.64 [R1+0x1228], R6 ;  /* 0x0012280601007387 */ /* 0x0001e40000100a00 */
[----:B0-----:R-:W-:Y:S02]  /*5e320*/  HMMA.16816.F32.BF16 R4, R40, R38, R52 ;  /* 0x000000262804723c */ /* 0x001fe40000041834 */
[----:B------:R-:W-:Y:S01]  /*5e330*/  STL [R1+0x30c8], R57 ;  /* 0x0030c83901007387 */ /* 0x000fe20000100800 */
[----:B------:R-:W-:Y:S02]  /*5e340*/  IMAD.MOV.U32 R17, RZ, RZ, R38 ;  /* 0x000000ffff117224 */ /* 0x000fe400078e0026 */
[----:B------:R-:W-:-:S14]  /*5e350*/  IMAD.MOV.U32 R16, RZ, RZ, R39 ;  /* 0x000000ffff107224 */ /* 0x000fdc00078e0027 */
[----:B------:R-:W-:Y:S04]  /*5e360*/  STL.64 [R1+0x1210], R4 ;  /* 0x0012100401007387 */ /* 0x000fe80000100a00 */
[----:B------:R2:W-:Y:S04]  /*5e370*/  STL.64 [R1+0x1218], R6 ;  /* 0x0012180601007387 */ /* 0x0005e80000100a00 */
[----:B------:R-:W4:Y:S04]  /*5e380*/  LDL.LU R20, [R1+0x11f0] ;  /* 0x0011f00001147983 */ /* 0x000f280000300800 */
        /* <DEDUP_REMOVED lines=8> */
[----:B------:R-:W4:Y:S04]  /*5e410*/  LDL.LU R24, [R1+0x11c0] ;  /* 0x0011c00001187983 */ /* 0x000f280000300800 */
[----:B------:R-:W4:Y:S01]  /*5e420*/  LDL.LU R25, [R1+0x11c4] ;  /* 0x0011c40001197983 */ /* 0x000f220000300800 */
[----:B------:R-:W-:-:S03]  /*5e430*/  IMAD.MOV.U32 R49, RZ, RZ, R27 ;  /* 0x000000ffff317224 */ /* 0x000fc600078e001b */
[----:B------:R-:W4:Y:S04]  /*5e440*/  LDL.LU R26, [R1+0x11c8] ;  /* 0x0011c800011a7983 */ /* 0x000f280000300800 */
[----:B------:R-:W4:Y:S04]  /*5e450*/  LDL.LU R27, [R1+0x11cc] ;  /* 0x0011cc00011b7983 */ /* 0x000f280000300800 */
[----:B------:R-:W4:Y:S04]  /*5e460*/  LDL.LU R8, [R1+0x11d0] ;  /* 0x0011d00001087983 */ /* 0x000f280000300800 */
[----:B------:R-:W4:Y:S04]  /*5e470*/  LDL.LU R9, [R1+0x11d4] ;  /* 0x0011d40001097983 */ /* 0x000f280000300800 */
[----:B------:R-:W4:Y:S04]  /*5e480*/  LDL.LU R10, [R1+0x11d8] ;  /* 0x0011d800010a7983 */ /* 0x000f280000300800 */
[----:B------:R-:W4:Y:S01]  /*5e490*/  LDL.LU R11, [R1+0x11dc] ;  /* 0x0011dc00010b7983 */ /* 0x000f220000300800 */
[----:B---3--:R-:W-:-:S02]  /*5e4a0*/  IMAD.MOV.U32 R45, RZ, RZ, R58 ;  /* 0x000000ffff2d7224 */ /* 0x008fc400078e003a */
[----:B------:R-:W-:Y:S01]  /*5e4b0*/  IMAD.MOV.U32 R46, RZ, RZ, R59 ;  /* 0x000000ffff2e7224 */ /* 0x000fe200078e003b */
[----:B--2---:R-:W-:Y:S01]  /*5e4c0*/  HMMA.16816.F32.BF16 R4, R40, R34, R28 ;  /* 0x000000222804723c */ /* 0x004fe2000004181c */
[----:B------:R-:W-:Y:S02]  /*5e4d0*/  IMAD.MOV.U32 R13, RZ, RZ, R34 ;  /* 0x000000ffff0d7224 */ /* 0x000fe400078e0022 */
[----:B------:R-:W-:Y:S02]  /*5e4e0*/  IMAD.MOV.U32 R12, RZ, RZ, R35 ;  /* 0x000000ffff0c7224 */ /* 0x000fe400078e0023 */
[----:B------:R-:W-:-:S14]  /*5e4f0*/  IMAD.MOV.U32 R44, RZ, RZ, R14 ;  /* 0x000000ffff2c7224 */ /* 0x000fdc00078e000e */
[----:B------:R0:W-:Y:S04]  /*5e500*/  STL.64 [R1+0x1200], R4 ;  /* 0x0012000401007387 */ /* 0x0001e80000100a00 */
[----:B------:R1:W-:Y:S04]  /*5e510*/  STL.64 [R1+0x1208], R6 ;  /* 0x0012080601007387 */ /* 0x0003e80000100a00 */
[----:B------:R-:W2:Y:S04]  /*5e520*/  LDL.LU R32, [R1+0x11b0] ;  /* 0x0011b00001207983 */ /* 0x000ea80000300800 */
[----:B------:R-:W2:Y:S04]  /*5e530*/  LDL.LU R33, [R1+0x11b4] ;  /* 0x0011b40001217983 */ /* 0x000ea80000300800 */
[----:B------:R-:W2:Y:S04]  /*5e540*/  LDL.LU R34, [R1+0x11b8] ;  /* 0x0011b80001227983 */ /* 0x000ea80000300800 */
[----:B------:R-:W2:Y:S04]  /*5e550*/  LDL.LU R35, [R1+0x11bc] ;  /* 0x0011bc0001237983 */ /* 0x000ea80000300800 */
[----:B0-----:R-:W3:Y:S01]  /*5e560*/  LDL.LU R4, [R1+0x1160] ;  /* 0x0011600001047983 */ /* 0x001ee20000300800 */
[----:B------:R-:W-:-:S03]  /*5e570*/  IMAD.MOV.U32 R5, RZ, RZ, R19 ;  /* 0x000000ffff057224 */ /* 0x000fc600078e0013 */
[----:B------:R-:W2:Y:S01]  /*5e580*/  LDL.LU R19, [R1+0x33c8] ;  /* 0x0033c80001137983 */ /* 0x000ea20000300800 */
[----:B-1----:R-:W-:Y:S02]  /*5e590*/  IMAD.MOV.U32 R6, RZ, RZ, R18 ;  /* 0x000000ffff067224 */ /* 0x002fe400078e0012 */
[----:B------:R-:W-:Y:S01]  /*5e5a0*/  IMAD.MOV.U32 R7, RZ, RZ, R15 ;  /* 0x000000ffff077224 */ /* 0x000fe200078e000f */
        /* <DEDUP_REMOVED lines=9> */
[----:B----4-:R-:W-:-:S03]  /*5e640*/  IMAD.MOV.U32 R47, RZ, RZ, R50 ;  /* 0x000000ffff2f7224 */ /* 0x010fc600078e0032 */
[----:B------:R-:W4:Y:S01]  /*5e650*/  LDL.LU R50, [R1+0x33b0] ;  /* 0x0033b00001327983 */ /* 0x000f220000300800 */
[----:B------:R-:W-:Y:S01]  /*5e660*/  HMMA.16816.F32.BF16 R20, R40, R38, R20 ;  /* 0x000000262814723c */ /* 0x000fe20000041814 */
[----:B------:R-:W-:Y:S02]  /*5e670*/  IMAD.MOV.U32 R57, RZ, RZ, R38 ;  /* 0x000000ffff397224 */ /* 0x000fe400078e0026 */
[----:B------:R-:W-:-:S15]  /*5e680*/  IMAD.MOV.U32 R37, RZ, RZ, R39 ;  /* 0x000000ffff257224 */ /* 0x000fde00078e0027 */
[----:B------:R-:W-:Y:S01]  /*5e690*/  NOP ;  /* 0x0000000000007918 */ /* 0x000fe20000000000 */
[----:B------:R-:W-:Y:S04]  /*5e6a0*/  STL.64 [R1+0x11f0], R20 ;  /* 0x0011f01401007387 */ /* 0x000fe80000100a00 */
[----:B------:R0:W-:Y:S04]  /*5e6b0*/  STL.64 [R1+0x11f8], R22 ;  /* 0x0011f81601007387 */ /* 0x0001e80000100a00 */
[----:B0-----:R-:W3:Y:S04]  /*5e6c0*/  LDL.LU.64 R22, [R1+0x33a8] ;  /* 0x0033a80001167983 */ /* 0x001ee80000300a00 */
[----:B------:R-:W4:Y:S04]  /*5e6d0*/  LDL.LU.64 R20, [R1+0x33a0] ;  /* 0x0033a00001147983 */ /* 0x000f280000300a00 */
[----:B------:R-:W4:Y:S04]  /*5e6e0*/  LDL.LU.64 R38, [R1+0x3398] ;  /* 0x0033980001267983 */ /* 0x000f280000300a00 */
[----:B------:R-:W4:Y:S01]  /*5e6f0*/  LDL.LU R36, [R1+0x3390] ;  /* 0x0033900001247983 */ /* 0x000f220000300800 */
[----:B--2---:R-:W-:-:S15]  /*5e700*/  HMMA.16816.F32.BF16 R52, R40, R58, R52 ;  /* 0x0000003a2834723c */ /* 0x004fde0000041834 */
[----:B------:R-:W-:-:S04]  /*5e710*/  NOP ;  /* 0x0000000000007918 */ /* 0x000fc80000000000 */
[----:B------:R-:W-:Y:S04]  /*5e720*/  STL.64 [R1+0x11e0], R52 ;  /* 0x0011e03401007387 */ /* 0x000fe80000100a00 */
[----:B------:R0:W-:Y:S04]  /*5e730*/  STL.64 [R1+0x11e8], R54 ;  /* 0x0011e83601007387 */ /* 0x0001e80000100a00 */
[----:B0-----:R-:W2:Y:S04]  /*5e740*/  LDL.LU.64 R54, [R1+0x3388] ;  /* 0x0033880001367983 */ /* 0x001ea80000300a00 */
[----:B------:R-:W2:Y:S04]  /*5e750*/  LDL.LU.64 R52, [R1+0x3380] ;  /* 0x0033800001347983 */ /* 0x000ea80000300a00 */
[----:B------:R-:W-:Y:S04]  /*5e760*/  STL.64 [R1+0x3118], R58 ;  /* 0x0031183a01007387 */ /* 0x000fe80000100a00 */
[----:B------:R-:W-:Y:S04]  /*5e770*/  STL [R1+0x3110], R57 ;  /* 0x0031103901007387 */ /* 0x000fe80000100800 */
[----:B------:R0:W-:Y:S02]  /*5e780*/  STL [R1+0x3190], R56 ;  /* 0x0031903801007387 */ /* 0x0001e40000100800 */
[----:B0-----:R-:W-:-:S02]  /*5e790*/  IMAD.MOV.U32 R56, RZ, RZ, R51 ;  /* 0x000000ffff387224 */ /* 0x001fc400078e0033 */
[----:B------:R-:W2:Y:S01]  /*5e7a0*/  LDL.LU R51, [R1+0x337c] ;  /* 0x00337c0001337983 */ /* 0x000ea20000300800 */
[----:B---3--:R-:W-:-:S03]  /*5e7b0*/  IMAD.MOV.U32 R57, RZ, RZ, R22 ;  /* 0x000000ffff397224 */ /* 0x008fc600078e0016 */
[----:B------:R-:W3:Y:S01]  /*5e7c0*/  LDL.LU R22, [R1+0x3378] ;  /* 0x0033780001167983 */ /* 0x000ee20000300800 */
[----:B----4-:R-:W-:-:S03]  /*5e7d0*/  IMAD.MOV.U32 R58, RZ, RZ, R38 ;  /* 0x000000ffff3a7224 */ /* 0x010fc600078e0026 */
[----:B------:R-:W4:Y:S01]  /*5e7e0*/  LDL.LU R38, [R1+0x3374] ;  /* 0x0033740001267983 */ /* 0x000f220000300800 */
[----:B------:R-:W-:-:S03]  /*5e7f0*/  IMAD.MOV.U32 R59, RZ, RZ, R39 ;  /* 0x000000ffff3b7224 */ /* 0x000fc600078e0027 */
[----:B------:R-:W4:Y:S01]  /*5e800*/  LDL.LU R39, [R1+0x3370] ;  /* 0x0033700001277983 */ /* 0x000f220000300800 */
[C---:B--2---:R-:W-:Y:S08]  /*5e810*/  HMMA.16816.F32.BF16 R8, R40.reuse, R54, R8 ;  /* 0x000000362808723c */ /* 0x044ff00000041808 */
[C---:B------:R-:W-:Y:S11]  /*5e820*/  HMMA.16816.F32.BF16 R24, R40.reuse, R50, R24 ;  /* 0x000000322818723c */ /* 0x040ff60000041818 */
[----:B------:R-:W-:Y:S04]  /*5e830*/  STL.64 [R1+0x11d0], R8 ;  /* 0x0011d00801007387 */ /* 0x000fe80000100a00 */
[----:B------:R0:W-:Y:S04]  /*5e840*/  STL.64 [R1+0x11d8], R10 ;  /* 0x0011d80a01007387 */ /* 0x0001e80000100a00 */
[----:B0-----:R-:W2:Y:S04]  /*5e850*/  LDL.LU.64 R10, [R1+0x3368] ;  /* 0x00336800010a7983 */ /* 0x001ea80000300a00 */
[----:B------:R-:W-:Y:S04]  /*5e860*/  STL.64 [R1+0x32a8], R54 ;  /* 0x0032a83601007387 */ /* 0x000fe80000100a00 */
[----:B------:R-:W-:Y:S04]  /*5e870*/  STL.64 [R1+0x11c0], R24 ;  /* 0x0011c01801007387 */ /* 0x000fe80000100a00 */
[----:B------:R0:W-:Y:S04]  /*5e880*/  STL.64 [R1+0x11c8], R26 ;  /* 0x0011c81a01007387 */ /* 0x0001e80000100a00 */
[----:B0-----:R-:W2:Y:S04]  /*5e890*/  LDL.LU.64 R26, [R1+0x3360] ;  /* 0x00336000011a7983 */ /* 0x001ea80000300a00 */
[----:B------:R-:W2:Y:S01]  /*5e8a0*/  LDL.LU.64 R24, [R1+0x3358] ;  /* 0x0033580001187983 */ /* 0x000ea20000300a00 */
[----:B----4-:R-:W-:Y:S03]  /*5e8b0*/  HMMA.16816.F32.BF16 R32, R40, R38, R32 ;  /* 0x000000262820723c */ /* 0x010fe60000041820 */
[----:B------:R-:W-:Y:S04]  /*5e8c0*/  STL.64 [R1+0x2fb8], R50 ;  /* 0x002fb83201007387 */ /* 0x000fe80000100a00 */
[----:B------:R0:W-:Y:S04]  /*5e8d0*/  STL [R1+0x2fb0], R48 ;  /* 0x002fb03001007387 */ /* 0x0001e80000100800 */
[----:B------:R1:W-:Y:S01]  /*5e8e0*/  STL [R1+0x30cc], R49 ;  /* 0x0030cc3101007387 */ /* 0x0003e20000100800 */
[----:B0-----:R-:W-:-:S02]  /*5e8f0*/  IMAD.MOV.U32 R48, RZ, RZ, R14 ;  /* 0x000000ffff307224 */ /* 0x001fc400078e000e */
[----:B-1----:R-:W-:Y:S01]  /*5e900*/  IMAD.MOV.U32 R49, RZ, RZ, R15 ;  /* 0x000000ffff317224 */ /* 0x002fe200078e000f */
[----:B------:R-:W4:Y:S04]  /*5e910*/  LDL.LU R14, [R1+0x3354] ;  /* 0x00335400010e7983 */ /* 0x000f280000300800 */
[----:B------:R-:W4:Y:S01]  /*5e920*/  LDL.LU R15, [R1+0x3350] ;  /* 0x00335000010f7983 */ /* 0x000f220000300800 */
[----:B------:R-:W-:Y:S02]  /*5e930*/  IMAD.MOV.U32 R50, RZ, RZ, R18 ;  /* 0x000000ffff327224 */ /* 0x000fe400078e0012 */
[----:B------:R-:W-:Y:S01]  /*5e940*/  IMAD.MOV.U32 R51, RZ, RZ, R19 ;  /* 0x000000ffff337224 */ /* 0x000fe200078e0013 */
[----:B------:R-:W4:Y:S04]  /*5e950*/  LDL.LU R18, [R1+0x334c] ;  /* 0x00334c0001127983 */ /* 0x000f280000300800 */
[----:B------:R-:W4:Y:S04]  /*5e960*/  LDL.LU R19, [R1+0x3348] ;  /* 0x0033480001137983 */ /* 0x000f280000300800 */
[----:B------:R-:W-:Y:S04]  /*5e970*/  STL.64 [R1+0x11b0], R32 ;  /* 0x0011b02001007387 */ /* 0x000fe80000100a00 */
[----:B------:R0:W-:Y:S04]  /*5e980*/  STL.64 [R1+0x11b8], R34 ;  /* 0x0011b82201007387 */ /* 0x0001e80000100a00 */
[----:B0-----:R-:W4:Y:S04]  /*5e990*/  LDL.LU.64 R34, [R1+0x3340] ;  /* 0x0033400001227983 */ /* 0x001f280000300a00 */
[----:B------:R-:W4:Y:S04]  /*5e9a0*/  LDL.LU.64 R32, [R1+0x3338] ;  /* 0x0033380001207983 */ /* 0x000f280000300a00 */
[----:B------:R-:W-:Y:S04]  /*5e9b0*/  STL.64 [R1+0x2fc8], R38 ;  /* 0x002fc82601007387 */ /* 0x000fe80000100a00 */
[----:B------:R3:W-:Y:S04]  /*5e9c0*/  STL [R1+0x2fc0], R36 ;  /* 0x002fc02401007387 */ /* 0x0007e80000100800 */
[----:B------:R0:W-:Y:S01]  /*5e9d0*/  STL [R1+0x30d0], R37 ;  /* 0x0030d02501007387 */ /* 0x0001e20000100800 */
[----:B---3--:R-:W-:-:S02]  /*5e9e0*/  IMAD.MOV.U32 R36, RZ, RZ, R22 ;  /* 0x000000ffff247224 */ /* 0x008fc400078e0016 */
[----:B0-----:R-:W-:Y:S01]  /*5e9f0*/  IMAD.MOV.U32 R37, RZ, RZ, R23 ;  /* 0x000000ffff257224 */ /* 0x001fe200078e0017 */
[----:B------:R-:W3:Y:S04]  /*5ea00*/  LDL.LU R22, [R1+0x3334] ;  /* 0x0033340001167983 */ /* 0x000ee80000300800 */
[----:B------:R-:W3:Y:S01]  /*5ea10*/  LDL.LU R23, [R1+0x3330] ;  /* 0x0033300001177983 */ /* 0x000ee20000300800 */
[----:B--2---:R-:W-:Y:S02]  /*5ea20*/  IMAD.MOV.U32 R38, RZ, RZ, R26 ;  /* 0x000000ffff267224 */ /* 0x004fe400078e001a */
[----:B------:R-:W-:Y:S01]  /*5ea30*/  IMAD.MOV.U32 R39, RZ, RZ, R27 ;  /* 0x000000ffff277224 */ /* 0x000fe200078e001b */
[----:B------:R-:W2:Y:S04]  /*5ea40*/  LDL.LU R26, [R1+0x332c] ;  /* 0x00332c00011a7983 */ /* 0x000ea80000300800 */
[----:B------:R-:W2:Y:S01]  /*5ea50*/  LDL.LU R27, [R1+0x3328] ;  /* 0x00332800011b7983 */ /* 0x000ea20000300800 */
[----:B----4-:R-:W-:-:S15]  /*5ea60*/  HMMA.16816.F32.BF16 R28, R40, R34, R28 ;  /* 0x00000022281c723c */ /* 0x010fde000004181c */
[----:B------:R-:W-:-:S04]  /*5ea70*/  NOP ;  /* 0x0000000000007918 */ /* 0x000fc80000000000 */
[----:B------:R-:W-:Y:S04]  /*5ea80*/  STL.64 [R1+0x11a0], R28 ;  /* 0x0011a01c01007387 */ /* 0x000fe80000100a00 */
[----:B------:R0:W-:Y:S04]  /*5ea90*/  STL.64 [R1+0x11a8], R30 ;  /* 0x0011a81e01007387 */ /* 0x0001e80000100a00 */
[----:B0-----:R-:W4:Y:S04]  /*5eaa0*/  LDL.LU.64 R30, [R1+0x3320] ;  /* 0x00332000011e7983 */ /* 0x001f280000300a00 */
[----:B------:R-:W2:Y:S04]  /*5eab0*/  LDL.LU.64 R28, [R1+0x3318] ;  /* 0x00331800011c7983 */ /* 0x000ea80000300a00 */
[----:B------:R-:W-:Y:S04]  /*5eac0*/  STL.64 [R1+0x2fd8], R34 ;  /* 0x002fd82201007387 */ /* 0x000fe80000100a00 */
[----:B------:R4:W-:Y:S01]  /*5ead0*/  STL.64 [R1+0x2fd0], R32 ;  /* 0x002fd02001007387 */ /* 0x0009e20000100a00 */
[C---:B------:R-:W-:Y:S08]  /*5eae0*/  HMMA.16816.F32.BF16 R4, R40.reuse, R18, R4 ;  /* 0x000000122804723c */ /* 0x040ff00000041804 */
[----:B----4-:R-:W-:Y:S01]  /*5eaf0*/  HMMA.16816.F32.BF16 R32, R40, R30, R36 ;  /* 0x0000001e2820723c */ /* 0x010fe20000041824 */
[----:B------:R-:W-:Y:S04]  /*5eb00*/  STL.64 [R1+0x2fe8], R30 ;  /* 0x002fe81e01007387 */ /* 0x000fe80000100a00 */
[----:B--2---:R3:W-:-:S14]  /*5eb10*/  STL.64 [R1+0x2fe0], R28 ;  /* 0x002fe01c01007387 */ /* 0x0047dc0000100a00 */
[----:B------:R-:W-:Y:S04]  /*5eb20*/  STL.64 [R1+0x1190], R32 ;  /* 0x0011902001007387 */ /* 0x000fe80000100a00 */
[----:B------:R0:W-:Y:S01]  /*5eb30*/  STL.64 [R1+0x1198], R34 ;  /* 0x0011982201007387 */ /* 0x0001e20000100a00 */
[C---:B---3--:R-:W-:Y:S08]  /*5eb40*/  HMMA.16816.F32.BF16 R28, R40.reuse, R22, R56 ;  /* 0x00000016281c723c */ /* 0x048ff00000041838 */
[----:B0-----:R-:W-:Y:S01]  /*5eb50*/  HMMA.16816.F32.BF16 R32, R40, R26, R48 ;  /* 0x0000001a2820723c */ /* 0x001fe20000041830 */
[----:B------:R-:W-:-:S15]  /*5eb60*/  STL.64 [R1+0x3198], R26 ;  /* 0x0031981a01007387 */ /* 0x000fde0000100a00 */
[----:B------:R-:W-:-:S03]  /*5eb70*/  NOP ;  /* 0x0000000000007918 */ /* 0x000fc60000000000 */
[----:B------:R-:W-:Y:S04]  /*5eb80*/  STL.64 [R1+0x1180], R32 ;  /* 0x0011802001007387 */ /* 0x000fe80000100a00 */
        /* <DEDUP_REMOVED lines=8> */
[----:B------:R0:W-:Y:S04]  /*5ec10*/  STL.64 [R1+0x1168], R6 ;  /* 0x0011680601007387 */ /* 0x0001e80000100a00 */
[----:B------:R-:W2:Y:S01]  /*5ec20*/  LDL.LU R36, [R1+0xa30] ;  /* 0x000a300001247983 */ /* 0x000ea20000300800 */
[----:B0-----:R-:W-:-:S15]  /*5ec30*/  HMMA.16816.F32.BF16 R4, R40, R14, R44 ;  /* 0x0000000e2804723c */ /* 0x001fde000004182c */
[----:B------:R-:W-:-:S04]  /*5ec40*/  NOP ;  /* 0x0000000000007918 */ /* 0x000fc80000000000 */
[----:B------:R-:W-:Y:S04]  /*5ec50*/  STL.64 [R1+0x1150], R4 ;  /* 0x0011500401007387 */ /* 0x000fe80000100a00 */
[----:B------:R-:W-:Y:S04]  /*5ec60*/  STL.64 [R1+0x1158], R6 ;  /* 0x0011580601007387 */ /* 0x000fe80000100a00 */
[----:B------:R-:W2:Y:S04]  /*5ec70*/  LDL.LU R37, [R1+0xa34] ;  /* 0x000a340001257983 */ /* 0x000ea80000300800 */
[----:B------:R-:W3:Y:S04]  /*5ec80*/  LDL.LU R38, [R1+0xa38] ;  /* 0x000a380001267983 */ /* 0x000ee80000300800 */
[----:B------:R-:W3:Y:S01]  /*5ec90*/  LDL.LU R39, [R1+0xa3c] ;  /* 0x000a3c0001277983 */ /* 0x000ee20000300800 */
[----:B------:R-:W-:-:S02]  /*5eca0*/  IMAD.MOV.U32 R34, RZ, RZ, R25 ;  /* 0x000000ffff227224 */ /* 0x000fc400078e0019 */
[----:B------:R-:W-:Y:S01]  /*5ecb0*/  IMAD.MOV.U32 R35, RZ, RZ, R24 ;  /* 0x000000ffff237224 */ /* 0x000fe200078e0018 */
[----:B---3--:R-:W-:Y:S04]  /*5ecc0*/  STL.64 [R1+0x31b0], R38 ;  /* 0x0031b02601007387 */ /* 0x008fe80000100a00 */
[----:B--2---:R-:W-:Y:S04]  /*5ecd0*/  STL.64 [R1+0x31a8], R36 ;  /* 0x0031a82401007387 */ /* 0x004fe80000100a00 */
[----:B------:R-:W-:Y:S04]  /*5ece0*/  STL.64 [R1+0x31b8], R34 ;  /* 0x0031b82201007387 */ /* 0x000fe80000100a00 */
[----:B------:R-:W2:Y:S04]  /*5ecf0*/  LDL.64 R18, [R1+0x258] ;  /* 0x0002580001127983 */ /* 0x000ea80000100a00 */
[----:B--2---:R-:W-:Y:S04]  /*5ed00*/  STL.64 [R1+0x31c0], R18 ;  /* 0x0031c01201007387 */ /* 0x004fe80000100a00 */
[----:B------:R-:W2:Y:S04]  /*5ed10*/  LDL.LU R28, [R1+0xa40] ;  /* 0x000a4000011c7983 */ /* 0x000ea80000300800 */
[----:B------:R-:W2:Y:S04]  /*5ed20*/  LDL.LU R29, [R1+0xa44] ;  /* 0x000a4400011d7983 */ /* 0x000ea80000300800 */
[----:B------:R-:W3:Y:S04]  /*5ed30*/  LDL.LU R30, [R1+0xa48] ;  /* 0x000a4800011e7983 */ /* 0x000ee80000300800 */
[----:B------:R-:W3:Y:S04]  /*5ed40*/  LDL.LU R31, [R1+0xa4c] ;  /* 0x000a4c00011f7983 */ /* 0x000ee80000300800 */
[----:B---3--:R-:W-:Y:S04]  /*5ed50*/  STL.64 [R1+0x31d0], R30 ;  /* 0x0031d01e01007387 */ /* 0x008fe80000100a00 */
[----:B--2---:R-:W-:Y:S04]  /*5ed60*/  STL.64 [R1+0x31c8], R28 ;  /* 0x0031c81c01007387 */ /* 0x004fe80000100a00 */
[----:B------:R-:W2:Y:S04]  /*5ed70*/  LDL.64 R50, [R1+0x238] ;  /* 0x0002380001327983 */ /* 0x000ea80000100a00 */
[----:B--2---:R-:W-:Y:S04]  /*5ed80*/  STL.64 [R1+0x31d8], R50 ;  /* 0x0031d83201007387 */ /* 0x004fe80000100a00 */
[----:B------:R-:W-:Y:S04]  /*5ed90*/  STL.64 [R1+0x2f80], R14 ;  /* 0x002f800e01007387 */ /* 0x000fe80000100a00 */
[----:B------:R0:W-:Y:S04]  /*5eda0*/  STL.64 [R1+0x30e0], R12 ;  /* 0x0030e00c01007387 */ /* 0x0001e80000100a00 */
[----:B0-----:R-:W2:Y:S04]  /*5edb0*/  LDL.LU R12, [R1+0xa50] ;  /* 0x000a5000010c7983 */ /* 0x001ea80000300800 */
[----:B------:R-:W2:Y:S04]  /*5edc0*/  LDL.LU R13, [R1+0xa54] ;  /* 0x000a5400010d7983 */ /* 0x000ea80000300800 */
[----:B------:R-:W3:Y:S04]  /*5edd0*/  LDL.LU R14, [R1+0xa58] ;  /* 0x000a5800010e7983 */ /* 0x000ee80000300800 */
[----:B------:R-:W3:Y:S01]  /*5ede0*/  LDL.LU R15, [R1+0xa5c] ;  /* 0x000a5c00010f7983 */ /* 0x000ee20000300800 */
[----:B------:R-:W-:-:S02]  /*5edf0*/  IMAD.MOV.U32 R58, RZ, RZ, R52 ;  /* 0x000000ffff3a7224 */ /* 0x000fc400078e0034 */
[----:B------:R-:W-:Y:S01]  /*5ee00*/  IMAD.MOV.U32 R59, RZ, RZ, R53 ;  /* 0x000000ffff3b7224 */ /* 0x000fe200078e0035 */
[----:B---3--:R0:W-:Y:S04]  /*5ee10*/  STL.64 [R1+0x31e8], R14 ;  /* 0x0031e80e01007387 */ /* 0x0081e80000100a00 */
[----:B--2---:R-:W-:Y:S04]  /*5ee20*/  STL.64 [R1+0x31e0], R12 ;  /* 0x0031e00c01007387 */ /* 0x004fe80000100a00 */
[----:B------:R-:W2:Y:S04]  /*5ee30*/  LDL.LU R52, [R1+0x3314] ;  /* 0x0033140001347983 */ /* 0x000ea80000300800 */
[----:B------:R-:W3:Y:S04]  /*5ee40*/  LDL.LU R53, [R1+0x3310] ;  /* 0x0033100001357983 */ /* 0x000ee80000300800 */
[----:B------:R-:W-:Y:S04]  /*5ee50*/  STL.64 [R1+0x31f0], R58 ;  /* 0x0031f03a01007387 */ /* 0x000fe80000100a00 */
[----:B------:R-:W4:Y:S04]  /*5ee60*/  LDL.LU R24, [R1+0xa80] ;  /* 0x000a800001187983 */ /* 0x000f280000300800 */
[----:B------:R-:W4:Y:S04]  /*5ee70*/  LDL.LU R25, [R1+0xa84] ;  /* 0x000a840001197983 */ /* 0x000f280000300800 */
[----:B------:R-:W2:Y:S04]  /*5ee80*/  LDL.LU R26, [R1+0xa88] ;  /* 0x000a8800011a7983 */ /* 0x000ea80000300800 */
[----:B------:R-:W2:Y:S01]  /*5ee90*/  LDL.LU R27, [R1+0xa8c] ;  /* 0x000a8c00011b7983 */ /* 0x000ea20000300800 */
[----:B------:R-:W-:-:S02]  /*5eea0*/  IMAD.MOV.U32 R22, RZ, RZ, R11 ;  /* 0x000000ffff167224 */ /* 0x000fc400078e000b */
[----:B------:R-:W-:Y:S01]  /*5eeb0*/  IMAD.MOV.U32 R23, RZ, RZ, R10 ;  /* 0x000000ffff177224 */ /* 0x000fe200078e000a */
[----:B--2---:R-:W-:Y:S04]  /*5eec0*/  STL.64 [R1+0x3200], R26 ;  /* 0x0032001a01007387 */ /* 0x004fe80000100a00 */
[----:B----4-:R-:W-:Y:S04]  /*5eed0*/  STL.64 [R1+0x31f8], R24 ;  /* 0x0031f81801007387 */ /* 0x010fe80000100a00 */
[----:B------:R-:W2:Y:S04]  /*5eee0*/  LDL.LU R11, [R1+0x330c] ;  /* 0x00330c00010b7983 */ /* 0x000ea80000300800 */
[----:B------:R-:W4:Y:S04]  /*5eef0*/  LDL.LU R10, [R1+0x3308] ;  /* 0x00330800010a7983 */ /* 0x000f280000300800 */
[----:B------:R1:W-:Y:S04]  /*5ef00*/  STL.64 [R1+0x3208], R22 ;  /* 0x0032081601007387 */ /* 0x0003e80000100a00 */
[----:B------:R-:W2:Y:S04]  /*5ef10*/  LDL.LU R36, [R1+0xa90] ;  /* 0x000a900001247983 */ /* 0x000ea80000300800 */
[----:B------:R-:W2:Y:S04]  /*5ef20*/  LDL.LU R37, [R1+0xa94] ;  /* 0x000a940001257983 */ /* 0x000ea80000300800 */
[----:B------:R-:W2:Y:S04]  /*5ef30*/  LDL.LU R38, [R1+0xa98] ;  /* 0x000a980001267983 */ /* 0x000ea80000300800 */
[----:B------:R-:W2:Y:S01]  /*5ef40*/  LDL.LU R39, [R1+0xa9c] ;  /* 0x000a9c0001277983 */ /* 0x000ea20000300800 */
[----:B---3--:R-:W-:-:S02]  /*5ef50*/  IMAD.MOV.U32 R34, RZ, RZ, R53 ;  /* 0x000000ffff227224 */ /* 0x008fc400078e0035 */
[----:B------:R-:W-:Y:S01]  /*5ef60*/  IMAD.MOV.U32 R35, RZ, RZ, R52 ;  /* 0x000000ffff237224 */ /* 0x000fe200078e0034 */
[----:B--2---:R2:W-:Y:S04]  /*5ef70*/  STL.64 [R1+0x3218], R38 ;  /* 0x0032182601007387 */ /* 0x0045e80000100a00 */
[----:B------:R-:W-:Y:S04]  /*5ef80*/  STL.64 [R1+0x3210], R36 ;  /* 0x0032102401007387 */ /* 0x000fe80000100a00 */
[----:B------:R-:W0:Y:S04]  /*5ef90*/  LDL.LU R53, [R1+0x3304] ;  /* 0x0033040001357983 */ /* 0x000e280000300800 */
[----:B------:R-:W3:Y:S04]  /*5efa0*/  LDL.LU R52, [R1+0x3300] ;  /* 0x0033000001347983 */ /* 0x000ee80000300800 */
[----:B------:R-:W-:Y:S04]  /*5efb0*/  STL.64 [R1+0x3220], R34 ;  /* 0x0032202201007387 */ /* 0x000fe80000100a00 */
[----:B------:R-:W2:Y:S04]  /*5efc0*/  LDL.LU R16, [R1+0xaa0] ;  /* 0x000aa00001107983 */ /* 0x000ea80000300800 */
[----:B------:R-:W2:Y:S04]  /*5efd0*/  LDL.LU R17, [R1+0xaa4] ;  /* 0x000aa40001117983 */ /* 0x000ea80000300800 */
[----:B------:R-:W2:Y:S04]  /*5efe0*/  LDL.LU R18, [R1+0xaa8] ;  /* 0x000aa80001127983 */ /* 0x000ea80000300800 */
[----:B------:R-:W2:Y:S01]  /*5eff0*/  LDL.LU R19, [R1+0xaac] ;  /* 0x000aac0001137983 */ /* 0x000ea20000300800 */
[----:B----4-:R-:W-:-:S02]  /*5f000*/  IMAD.MOV.U32 R30, RZ, RZ, R10 ;  /* 0x000000ffff1e7224 */ /* 0x010fc400078e000a */
[----:B------:R-:W-:Y:S02]  /*5f010*/  IMAD.MOV.U32 R31, RZ, RZ, R11 ;  /* 0x000000ffff1f7224 */ /* 0x000fe400078e000b */
[----:B0-----:R-:W-:Y:S02]  /*5f020*/  IMAD.MOV.U32 R15, RZ, RZ, R53 ;  /* 0x000000ffff0f7224 */ /* 0x001fe400078e0035 */
[----:B---3--:R-:W-:Y:S01]  /*5f030*/  IMAD.MOV.U32 R14, RZ, RZ, R52 ;  /* 0x000000ffff0e7224 */ /* 0x008fe200078e0034 */
[----:B--2---:R0:W-:Y:S04]  /*5f040*/  STL.64 [R1+0x3230], R18 ;  /* 0x0032301201007387 */ /* 0x0041e80000100a00 */
[----:B------:R-:W-:Y:S04]  /*5f050*/  STL.64 [R1+0x3228], R16 ;  /* 0x0032281001007387 */ /* 0x000fe80000100a00 */
[----:B------:R-:W2:Y:S04]  /*5f060*/  LDL.LU R10, [R1+0x32fc] ;  /* 0x0032fc00010a7983 */ /* 0x000ea80000300800 */
[----:B------:R-:W3:Y:S04]  /*5f070*/  LDL.LU R11, [R1+0x32f8] ;  /* 0x0032f800010b7983 */ /* 0x000ee80000300800 */
[----:B------:R4:W-:Y:S04]  /*5f080*/  STL.64 [R1+0x3238], R30 ;  /* 0x0032381e01007387 */ /* 0x0009e80000100a00 */
[----:B------:R-:W0:Y:S04]  /*5f090*/  LDL.LU R52, [R1+0x32f4] ;  /* 0x0032f40001347983 */ /* 0x000e280000300800 */
[----:B------:R-:W4:Y:S04]  /*5f0a0*/  LDL.LU R53, [R1+0x32f0] ;  /* 0x0032f00001357983 */ /* 0x000f280000300800 */
[----:B------:R0:W-:Y:S04]  /*5f0b0*/  STL.64 [R1+0x3240], R14 ;  /* 0x0032400e01007387 */ /* 0x0001e80000100a00 */
[----:B------:R-:W4:Y:S04]  /*5f0c0*/  LDL.LU R20, [R1+0xad0] ;  /* 0x000ad00001147983 */ /* 0x000f280000300800 */
[----:B------:R-:W4:Y:S04]  /*5f0d0*/  LDL.LU R21, [R1+0xad4] ;  /* 0x000ad40001157983 */ /* 0x000f280000300800 */
[----:B-1----:R-:W4:Y:S04]  /*5f0e0*/  LDL.LU R22, [R1+0xad8] ;  /* 0x000ad80001167983 */ /* 0x002f280000300800 */
[----:B------:R-:W4:Y:S01]  /*5f0f0*/  LDL.LU R23, [R1+0xadc] ;  /* 0x000adc0001177983 */ /* 0x000f220000300800 */
[----:B--2---:R-:W-:-:S02]  /*5f100*/  IMAD.MOV.U32 R39, RZ, RZ, R10 ;  /* 0x000000ffff277224 */ /* 0x004fc400078e000a */
[----:B---3--:R-:W-:Y:S02]  /*5f110*/  IMAD.MOV.U32 R38, RZ, RZ, R11 ;  /* 0x000000ffff267224 */ /* 0x008fe400078e000b */
[----:B0-----:R-:W-:Y:S02]  /*5f120*/  IMAD.MOV.U32 R19, RZ, RZ, R52 ;  /* 0x000000ffff137224 */ /* 0x001fe400078e0034 */
[----:B----4-:R-:W-:Y:S01]  /*5f130*/  IMAD.MOV.U32 R18, RZ, RZ, R53 ;  /* 0x000000ffff127224 */ /* 0x010fe200078e0035 */
[----:B------:R-:W-:Y:S04]  /*5f140*/  STL.64 [R1+0x3250], R22 ;  /* 0x0032501601007387 */ /* 0x000fe80000100a00 */
[----:B------:R0:W-:Y:S04]  /*5f150*/  STL.64 [R1+0x3248], R20 ;  /* 0x0032481401007387 */ /* 0x0001e80000100a00 */
[----:B------:R-:W2:Y:S04]  /*5f160*/  LDL.LU R11, [R1+0x32ec] ;  /* 0x0032ec00010b7983 */ /* 0x000ea80000300800 */
[----:B------:R-:W3:Y:S04]  /*5f170*/  LDL.LU R10, [R1+0x32e8] ;  /* 0x0032e800010a7983 */ /* 0x000ee80000300800 */
[----:B------:R1:W-:Y:S04]  /*5f180*/  STL.64 [R1+0x3258], R38 ;  /* 0x0032582601007387 */ /* 0x0003e80000100a00 */
[----:B------:R-:W4:Y:S04]  /*5f190*/  LDL.LU R53, [R1+0x32e4] ;  /* 0x0032e40001357983 */ /* 0x000f280000300800 */
[----:B------:R-:W1:Y:S04]  /*5f1a0*/  LDL.LU R52, [R1+0x32e0] ;  /* 0x0032e00001347983 */ /* 0x000e680000300800 */
[----:B------:R0:W-:Y:S04]  /*5f1b0*/  STL.64 [R1+0x3260], R18 ;  /* 0x0032601201007387 */ /* 0x0001e80000100a00 */
[----:B------:R-:W4:Y:S04]  /*5f1c0*/  LDL.LU R28, [R1+0xaf0] ;  /* 0x000af000011c7983 */ /* 0x000f280000300800 */
[----:B------:R-:W4:Y:S04]  /*5f1d0*/  LDL.LU R29, [R1+0xaf4] ;  /* 0x000af400011d7983 */ /* 0x000f280000300800 */
[----:B------:R-:W4:Y:S04]  /*5f1e0*/  LDL.LU R30, [R1+0xaf8] ;  /* 0x000af800011e7983 */ /* 0x000f280000300800 */
[----:B------:R-:W4:Y:S01]  /*5f1f0*/  LDL.LU R31, [R1+0xafc] ;  /* 0x000afc00011f7983 */ /* 0x000f220000300800 */
[----:B--2---:R-:W-:-:S02]  /*5f200*/  IMAD.MOV.U32 R15, RZ, RZ, R11 ;  /* 0x000000ffff0f7224 */ /* 0x004fc400078e000b */
[----:B---3--:R-:W-:Y:S01]  /*5f210*/  IMAD.MOV.U32 R14, RZ, RZ, R10 ;  /* 0x000000ffff0e7224 */ /* 0x008fe200078e000a */
[----:B----4-:R-:W-:Y:S04]  /*5f220*/  STL.64 [R1+0x3270], R30 ;  /* 0x0032701e01007387 */ /* 0x010fe80000100a00 */
[----:B------:R-:W-:Y:S04]  /*5f230*/  STL.64 [R1+0x3268], R28 ;  /* 0x0032681c01007387 */ /* 0x000fe80000100a00 */
[----:B------:R-:W2:Y:S04]  /*5f240*/  LDL.LU R10, [R1+0x32dc] ;  /* 0x0032dc00010a7983 */ /* 0x000ea80000300800 */
[----:B------:R-:W3:Y:S04]  /*5f250*/  LDL.LU R11, [R1+0x32d8] ;  /* 0x0032d800010b7983 */ /* 0x000ee80000300800 */
[----:B------:R-:W-:Y:S04]  /*5f260*/  STL.64 [R1+0x3278], R14 ;  /* 0x0032780e01007387 */ /* 0x000fe80000100a00 */
[----:B0-----:R-:W4:Y:S04]  /*5f270*/  LDL.LU R20, [R1+0xb00] ;  /* 0x000b000001147983 */ /* 0x001f280000300800 */
[----:B------:R-:W4:Y:S04]  /*5f280*/  LDL.LU R21, [R1+0xb04] ;  /* 0x000b040001157983 */ /* 0x000f280000300800 */
[----:B------:R-:W2:Y:S04]  /*5f290*/  LDL.LU R22, [R1+0xb08] ;  /* 0x000b080001167983 */ /* 0x000ea80000300800 */
[----:B------:R-:W2:Y:S01]  /*5f2a0*/  LDL.LU R23, [R1+0xb0c] ;  /* 0x000b0c0001177983 */ /* 0x000ea20000300800 */
[----:B-1----:R-:W-:-:S02]  /*5f2b0*/  IMAD.MOV.U32 R38, RZ, RZ, R52 ;  /* 0x000000ffff267224 */ /* 0x002fc400078e0034 */
[----:B------:R-:W-:Y:S01]  /*5f2c0*/  IMAD.MOV.U32 R39, RZ, RZ, R53 ;  /* 0x000000ffff277224 */ /* 0x000fe200078e0035 */
[----:B--2---:R3:W-:Y:S04]  /*5f2d0*/  STL.64 [R1+0x3288], R22 ;  /* 0x0032881601007387 */ /* 0x0047e80000100a00 */
[----:B----4-:R-:W-:Y:S04]  /*5f2e0*/  STL.64 [R1+0x3280], R20 ;  /* 0x0032801401007387 */ /* 0x010fe80000100a00 */
[----:B------:R-:W2:Y:S04]  /*5f2f0*/  LDL.LU R52, [R1+0x32d4] ;  /* 0x0032d40001347983 */ /* 0x000ea80000300800 */
[----:B------:R-:W4:Y:S04]  /*5f300*/  LDL.LU R53, [R1+0x32d0] ;  /* 0x0032d00001357983 */ /* 0x000f280000300800 */
[----:B------:R-:W-:Y:S04]  /*5f310*/  STL.64 [R1+0x3290], R38 ;  /* 0x0032902601007387 */ /* 0x000fe80000100a00 */
        /* <DEDUP_REMOVED lines=8> */
[----:B------:R-:W2:Y:S04]  /*5f3a0*/  LDL R30, [R1+0x328] ;  /* 0x00032800011e7983 */ /* 0x000ea80000100800 */
[----:B------:R-:W2:Y:S04]  /*5f3b0*/  LDL R31, [R1+0x32c] ;  /* 0x00032c00011f7983 */ /* 0x000ea80000100800 */
[----:B------:R-:W3:Y:S04]  /*5f3c0*/  LDL.LU R44, [R1+0xb50] ;  /* 0x000b5000012c7983 */ /* 0x000ee80000300800 */
[----:B------:R-:W3:Y:S04]  /*5f3d0*/  LDL.LU R45, [R1+0xb54] ;  /* 0x000b5400012d7983 */ /* 0x000ee80000300800 */
[----:B------:R-:W3:Y:S04]  /*5f3e0*/  LDL.LU R46, [R1+0xb58] ;  /* 0x000b5800012e7983 */ /* 0x000ee80000300800 */
[----:B------:R-:W3:Y:S01]  /*5f3f0*/  LDL.LU R47, [R1+0xb5c] ;  /* 0x000b5c00012f7983 */ /* 0x000ee20000300800 */
[----:B0-----:R-:W-:-:S02]  /*5f400*/  IMAD.MOV.U32 R19, RZ, RZ, R52 ;  /* 0x000000ffff137224 */ /* 0x001fc400078e0034 */
[----:B----4-:R-:W-:Y:S01]  /*5f410*/  IMAD.MOV.U32 R18, RZ, RZ, R53 ;  /* 0x000000ffff127224 */ /* 0x010fe200078e0035 */
[----:B------:R-:W4:Y:S04]  /*5f420*/  LDL.LU R52, [R1+0xb40] ;  /* 0x000b400001347983 */ /* 0x000f280000300800 */
[----:B------:R-:W4:Y:S04]  /*5f430*/  LDL.LU R53, [R1+0xb44] ;  /* 0x000b440001357983 */ /* 0x000f280000300800 */
[----:B------:R-:W4:Y:S04]  /*5f440*/  LDL.LU R54, [R1+0xb48] ;  /* 0x000b480001367983 */ /* 0x000f280000300800 */
[----:B------:R-:W4:Y:S04]  /*5f450*/  LDL.LU R55, [R1+0xb4c] ;  /* 0x000b4c0001377983 */ /* 0x000f280000300800 */
        /* <DEDUP_REMOVED lines=19> */
[----:B------:R-:W4:Y:S01]  /*5f590*/  LDL.LU R48, [R1+0xab0] ;  /* 0x000ab00001307983 */ /* 0x000f220000300800 */
[----:B--2---:R-:W-:-:S02]  /*5f5a0*/  IMAD.MOV.U32 R50, RZ, RZ, R11 ;  /* 0x000000ffff327224 */ /* 0x004fc400078e000b */
[----:B---3--:R-:W-:Y:S02]  /*5f5b0*/  IMAD.MOV.U32 R49, RZ, RZ, R10 ;  /* 0x000000ffff317224 */ /* 0x008fe400078e000a */
[----:B------:R-:W2:Y:S04]  /*5f5c0*/  LDL.LU R10, [R1+0x32c4] ;  /* 0x0032c400010a7983 */ /* 0x000ea80000300800 */
[----:B------:R-:W2:Y:S04]  /*5f5d0*/  LDL.LU R11, [R1+0x32c0] ;  /* 0x0032c000010b7983 */ /* 0x000ea80000300800 */
[----:B------:R-:W3:Y:S04]  /*5f5e0*/  LDL.LU R51, [R1+0xabc] ;  /* 0x000abc0001337983 */ /* 0x000ee80000300800 */
[----:B------:R-:W3:Y:S04]  /*5f5f0*/  LDL.LU R4, [R1+0xa70] ;  /* 0x000a700001047983 */ /* 0x000ee80000300800 */
[----:B------:R-:W3:Y:S04]  /*5f600*/  LDL.LU R5, [R1+0xa74] ;  /* 0x000a740001057983 */ /* 0x000ee80000300800 */
[----:B------:R-:W3:Y:S04]  /*5f610*/  LDL.LU R6, [R1+0xa78] ;  /* 0x000a780001067983 */ /* 0x000ee80000300800 */
[----:B------:R-:W3:Y:S01]  /*5f620*/  LDL.LU R7, [R1+0xa7c] ;  /* 0x000a7c0001077983 */ /* 0x000ee20000300800 */
[----:B--2---:R-:W-:Y:S03]  /*5f630*/  HMMA.16816.F32.BF16 R40, R40, R10, R44 ;  /* 0x0000000a2828723c */ /* 0x004fe6000004182c */
[----:B------:R-:W4:Y:S04]  /*5f640*/  LDL.LU.64 R46, [R1+0x32b8] ;  /* 0x0032b800012e7983 */ /* 0x000f280000300a00 */
[----:B------:R-:W4:-:S12]  /*5f650*/  LDL.LU.64 R44, [R1+0x32b0] ;  /* 0x0032b000012c7983 */ /* 0x000f180000300a00 */
[----:B------:R-:W-:Y:S04]  /*5f660*/  STL.64 [R1+0xb50], R40 ;  /* 0x000b502801007387 */ /* 0x000fe80000100a00 */
[----:B------:R0:W-:Y:S04]  /*5f670*/  STL.64 [R1+0xb58], R42 ;  /* 0x000b582a01007387 */ /* 0x0001e80000100a00 */
[----:B0-----:R-:W2:Y:S04]  /*5f680*/  LDL R42, [R1+0x268] ;  /* 0x00026800012a7983 */ /* 0x001ea80000100800 */
[----:B------:R-:W2:Y:S01]  /*5f690*/  LDL R43, [R1+0x26c] ;  /* 0x00026c00012b7983 */ /* 0x000ea20000100800 */
[C---:B----4-:R-:W-:Y:S03]  /*5f6a0*/  HMMA.16816.F32.BF16 R16, R44.reuse, R18, R52 ;  /* 0x000000122c10723c */ /* 0x050fe60000041834 */
[----:B------:R-:W4:Y:S05]  /*5f6b0*/  LDL.LU.64 R54, [R1+0x32a8] ;  /* 0x0032a80001367983 */ /* 0x000f2a0000300a00 */
[----:B------:R-:W-:Y:S11]  /*5f6c0*/  HMMA.16816.F32.BF16 R20, R44, R22, R36 ;  /* 0x000000162c14723c */ /* 0x000ff60000041824 */
[----:B------:R-:W-:Y:S01]  /*5f6d0*/  IMAD.MOV.U32 R53, RZ, RZ, R18 ;  /* 0x000000ffff357224 */ /* 0x000fe200078e0012 */
[----:B------:R-:W-:Y:S01]  /*5f6e0*/  STL.64 [R1+0xb40], R16 ;  /* 0x000b401001007387 */ /* 0x000fe20000100a00 */
[----:B------:R-:W-:-:S03]  /*5f6f0*/  IMAD.MOV.U32 R52, RZ, RZ, R16 ;  /* 0x000000ffff347224 */ /* 0x000fc600078e0010 */
[----:B------:R0:W-:Y:S04]  /*5f700*/  STL.64 [R1+0xb48], R18 ;  /* 0x000b481201007387 */ /* 0x0001e80000100a00 */
[----:B0-----:R-:W2:Y:S04]  /*5f710*/  LDL.LU.64 R18, [R1+0x32a0] ;  /* 0x0032a00001127983 */ /* 0x001ea80000300a00 */
[----:B------:R-:W2:Y:S01]  /*5f720*/  LDL.LU.64 R16, [R1+0x3298] ;  /* 0x0032980001107983 */ /* 0x000ea20000300a00 */
[C---:B------:R-:W-:Y:S03]  /*5f730*/  HMMA.16816.F32.BF16 R28, R44.reuse, R30, R12 ;  /* 0x0000001e2c1c723c */ /* 0x040fe6000004180c */
[----:B----4-:R-:W-:Y:S04]  /*5f740*/  STL.64 [R1+0x2ff8], R54 ;  /* 0x002ff83601007387 */ /* 0x010fe80000100a00 */
[----:B------:R0:W-:Y:S04]  /*5f750*/  STL.64 [R1+0x2ff0], R52 ;  /* 0x002ff03401007387 */ /* 0x0001e80000100a00 */
[----:B0-----:R-:W4:Y:S04]  /*5f760*/  LDL.LU R52, [R1+0xa60] ;  /* 0x000a600001347983 */ /* 0x001f280000300800 */
[----:B------:R-:W4:Y:S04]  /*5f770*/  LDL.LU R53, [R1+0xa64] ;  /* 0x000a640001357983 */ /* 0x000f280000300800 */
[----:B------:R-:W4:Y:S04]  /*5f780*/  LDL.LU R54, [R1+0xa68] ;  /* 0x000a680001367983 */ /* 0x000f280000300800 */
[----:B------:R-:W4:Y:S04]  /*5f790*/  LDL.LU R55, [R1+0xa6c] ;  /* 0x000a6c0001377983 */ /* 0x000f280000300800 */
[----:B------:R-:W2:Y:S04]  /*5f7a0*/  LDL.LU.64 R38, [R1+0x3290] ;  /* 0x0032900001267983 */ /* 0x000ea80000300a00 */
[----:B------:R-:W-:Y:S04]  /*5f7b0*/  STL.64 [R1+0xb30], R20 ;  /* 0x000b301401007387 */ /* 0x000fe80000100a00 */
[----:B------:R0:W-:Y:S04]  /*5f7c0*/  STL.64 [R1+0xb38], R22 ;  /* 0x000b381601007387 */ /* 0x0001e80000100a00 */
[----:B0-----:R-:W3:Y:S04]  /*5f7d0*/  LDL.LU.64 R22, [R1+0x3288] ;  /* 0x0032880001167983 */ /* 0x001ee80000300a00 */
[----:B------:R-:W3:Y:S04]  /*5f7e0*/  LDL.LU.64 R20, [R1+0x3280] ;  /* 0x0032800001147983 */ /* 0x000ee80000300a00 */
[----:B------:R-:W3:Y:S04]  /*5f7f0*/  LDL.LU.64 R14, [R1+0x3278] ;  /* 0x00327800010e7983 */ /* 0x000ee80000300a00 */
[----:B------:R-:W-:Y:S04]  /*5f800*/  STL.64 [R1+0xb20], R28 ;  /* 0x000b201c01007387 */ /* 0x000fe80000100a00 */
[----:B------:R0:W-:Y:S04]  /*5f810*/  STL.64 [R1+0xb28], R30 ;  /* 0x000b281e01007387 */ /* 0x0001e80000100a00 */
[----:B0-----:R-:W4:Y:S04]  /*5f820*/  LDL.LU.64 R30, [R1+0x3270] ;  /* 0x00327000011e7983 */ /* 0x001f280000300a00 */
[----:B------:R-:W4:Y:S01]  /*5f830*/  LDL.LU.64 R28, [R1+0x3268] ;  /* 0x00326800011c7983 */ /* 0x000f220000300a00 */
[----:B--2---:R-:W-:Y:S03]  /*5f840*/  HMMA.16816.F32.BF16 R36, R44, R38, R16 ;  /* 0x000000262c24723c */ /* 0x004fe60000041810 */
[----:B------:R-:W4:-:S15]  /*5f850*/  LDL.LU.64 R18, [R1+0x3260] ;  /* 0x0032600001127983 */ /* 0x000f1e0000300a00 */
[----:B------:R-:W-:Y:S01]  /*5f860*/  NOP ;  /* 0x0000000000007918 */ /* 0x000fe20000000000 */
[----:B------:R-:W-:Y:S04]  /*5f870*/  STL.64 [R1+0xb10], R36 ;  /* 0x000b102401007387 */ /* 0x000fe80000100a00 */
[----:B------:R0:W-:Y:S01]  /*5f880*/  STL.64 [R1+0xb18], R38 ;  /* 0x000b182601007387 */ /* 0x0001e20000100a00 */
[C---:B---3--:R-:W-:Y:S03]  /*5f890*/  HMMA.16816.F32.BF16 R12, R44.reuse, R14, R20 ;  /* 0x0000000e2c0c723c */ /* 0x048fe60000041814 */
[----:B0-----:R-:W2:Y:S04]  /*5f8a0*/  LDL.LU.64 R38, [R1+0x3258] ;  /* 0x0032580001267983 */ /* 0x001ea80000300a00 */
[----:B------:R-:W3:Y:S04]  /*5f8b0*/  LDL.LU.64 R22, [R1+0x3250] ;  /* 0x0032500001167983 */ /* 0x000ee80000300a00 */
[----:B------:R-:W3:Y:S08]  /*5f8c0*/  LDL.LU.64 R20, [R1+0x3248] ;  /* 0x0032480001147983 */ /* 0x000ef00000300a00 */
[----:B------:R-:W-:Y:S04]  /*5f8d0*/  STL.64 [R1+0xb00], R12 ;  /* 0x000b000c01007387 */ /* 0x000fe80000100a00 */
[----:B------:R0:W-:Y:S04]  /*5f8e0*/  STL.64 [R1+0xb08], R14 ;  /* 0x000b080e01007387 */ /* 0x0001e80000100a00 */
[----:B0-----:R-:W3:Y:S01]  /*5f8f0*/  LDL.LU.64 R14, [R1+0x3240] ;  /* 0x00324000010e7983 */ /* 0x001ee20000300a00 */
[----:B----4-:R-:W-:Y:S03]  /*5f900*/  HMMA.16816.F32.BF16 R16, R44, R18, R28 ;  /* 0x000000122c10723c */ /* 0x010fe6000004181c */
[----:B------:R-:W4:-:S15]  /*5f910*/  LDL.LU.64 R30, [R1+0x3238] ;  /* 0x00323800011e7983 */ /* 0x000f1e0000300a00 */
[----:B------:R-:W-:Y:S01]  /*5f920*/  NOP ;  /* 0x0000000000007918 */ /* 0x000fe20000000000 */
[----:B------:R-:W-:Y:S04]  /*5f930*/  STL.64 [R1+0xaf0], R16 ;  /* 0x000af01001007387 */ /* 0x000fe80000100a00 */
[----:B------:R0:W-:Y:S01]  /*5f940*/  STL.64 [R1+0xaf8], R18 ;  /* 0x000af81201007387 */ /* 0x0001e20000100a00 */
[C---:B--2---:R-:W-:Y:S03]  /*5f950*/  HMMA.16816.F32.BF16 R36, R44.reuse, R38, R32 ;  /* 0x000000262c24723c */ /* 0x044fe60000041820 */
[----:B0-----:R-:W2:Y:S04]  /*5f960*/  LDL.LU.64 R18, [R1+0x3230] ;  /* 0x0032300001127983 */ /* 0x001ea80000300a00 */
[----:B------:R-:W2:Y:S04]  /*5f970*/  LDL.LU.64 R16, [R1+0x3228] ;  /* 0x0032280001107983 */ /* 0x000ea80000300a00 */
[----:B------:R-:W2:Y:S01]  /*5f980*/  LDL.LU.64 R34, [R1+0x3220] ;  /* 0x0032200001227983 */ /* 0x000ea20000300a00 */
[----:B---3--:R-:W-:Y:S07]  /*5f990*/  HMMA.16816.F32.BF16 R20, R44, R26, R20 ;  /* 0x0000001a2c14723c */ /* 0x008fee0000041814 */
[----:B------:R-:W-:Y:S04]  /*5f9a0*/  STL.64 [R1+0xae0], R36 ;  /* 0x000ae02401007387 */ /* 0x000fe80000100a00 */
[----:B------:R0:W-:Y:S04]  /*5f9b0*/  STL.64 [R1+0xae8], R38 ;  /* 0x000ae82601007387 */ /* 0x0001e80000100a00 */
[----:B0-----:R-:W3:Y:S04]  /*5f9c0*/  LDL.LU.64 R38, [R1+0x3218] ;  /* 0x0032180001267983 */ /* 0x001ee80000300a00 */
[----:B------:R-:W3:Y:S04]  /*5f9d0*/  LDL.LU.64 R36, [R1+0x3210] ;  /* 0x0032100001247983 */ /* 0x000ee80000300a00 */
[----:B------:R-:W-:Y:S04]  /*5f9e0*/  STL.64 [R1+0xad0], R20 ;  /* 0x000ad01401007387 */ /* 0x000fe80000100a00 */
[----:B------:R0:W-:Y:S04]  /*5f9f0*/  STL.64 [R1+0xad8], R22 ;  /* 0x000ad81601007387 */ /* 0x0001e80000100a00 */
[----:B0-----:R-:W3:Y:S01]  /*5fa00*/  LDL.LU.64 R22, [R1+0x3208] ;  /* 0x0032080001167983 */ /* 0x001ee20000300a00 */
[----:B------:R-:W-:-:S02]  /*5fa10*/  IMAD.MOV.U32 R9, RZ, RZ, R26 ;  /* 0x000000ffff097224 */ /* 0x000fc400078e001a */
[----:B------:R-:W-:Y:S02]  /*5fa20*/  IMAD.MOV.U32 R8, RZ, RZ, R27 ;  /* 0x000000ffff087224 */ /* 0x000fe400078e001b */
[----:B------:R-:W3:Y:S04]  /*5fa30*/  LDL.LU.64 R26, [R1+0x3200] ;  /* 0x00320000011a7983 */ /* 0x000ee80000300a00 */
[----:B------:R-:W3:Y:S04]  /*5fa40*/  LDL.LU.64 R24, [R1+0x31f8] ;  /* 0x0031f80001187983 */ /* 0x000ee80000300a00 */
[----:B------:R0:W-:Y:S01]  /*5fa50*/  STL.64 [R1+0x2f98], R10 ;  /* 0x002f980a01007387 */ /* 0x0001e20000100a00 */
[C---:B------:R-:W-:Y:S03]  /*5fa60*/  HMMA.16816.F32.BF16 R12, R44.reuse, R14, R56 ;  /* 0x0000000e2c0c723c */ /* 0x040fe60000041838 */
[----:B------:R-:W-:Y:S04]  /*5fa70*/  STL.64 [R1+0x2f90], R8 ;  /* 0x002f900801007387 */ /* 0x000fe80000100a00 */
[----:B0-----:R-:W3:Y:S04]  /*5fa80*/  LDL R10, [R1+0x278] ;  /* 0x00027800010a7983 */ /* 0x001ee80000100800 */
[----:B------:R-:W3:Y:S04]  /*5fa90*/  LDL R11, [R1+0x27c] ;  /* 0x00027c00010b7983 */ /* 0x000ee80000100800 */
[----:B------:R-:W3:Y:S04]  /*5faa0*/  LDL.LU.64 R58, [R1+0x31f0] ;  /* 0x0031f000013a7983 */ /* 0x000ee80000300a00 */
[----:B------:R-:W-:Y:S04]  /*5fab0*/  STL.64 [R1+0xac0], R12 ;  /* 0x000ac00c01007387 */ /* 0x000fe80000100a00 */
[----:B------:R0:W-:Y:S04]  /*5fac0*/  STL.64 [R1+0xac8], R14 ;  /* 0x000ac80e01007387 */ /* 0x0001e80000100a00 */
[----:B0-----:R-:W3:Y:S04]  /*5fad0*/  LDL.LU.64 R14, [R1+0x31e8] ;  /* 0x0031e800010e7983 */ /* 0x001ee80000300a00 */
[----:B------:R-:W3:Y:S01]  /*5fae0*/  LDL.LU.64 R12, [R1+0x31e0] ;  /* 0x0031e000010c7983 */ /* 0x000ee20000300a00 */
[----:B----4-:R-:W-:Y:S03]  /*5faf0*/  HMMA.16816.F32.BF16 R28, R44, R30, R48 ;  /* 0x0000001e2c1c723c */ /* 0x010fe60000041830 */
[----:B------:R-:W4:-:S15]  /*5fb00*/  LDL.LU.64 R50, [R1+0x31d8] ;  /* 0x0031d80001327983 */ /* 0x000f1e0000300a00 */
[----:B------:R-:W-:Y:S01]  /*5fb10*/  NOP ;  /* 0x0000000000007918 */ /* 0x000fe20000000000 */
[----:B------:R-:W-:Y:S04]  /*5fb20*/  STL.64 [R1+0xab0], R28 ;  /* 0x000ab01c01007387 */ /* 0x000fe80000100a00 */
[----:B------:R0:W-:Y:S04]  /*5fb30*/  STL.64 [R1+0xab8], R30 ;  /* 0x000ab81e01007387 */ /* 0x0001e80000100a00 */
[----:B0-----:R-:W4:Y:S01]  /*5fb40*/  LDL.LU.64 R30, [R1+0x31d0] ;  /* 0x0031d000011e7983 */ /* 0x001f220000300a00 */
[----:B--2---:R-:W-:Y:S03]  /*5fb50*/  HMMA.16816.F32.BF16 R32, R44, R34, R16 ;  /* 0x000000222c20723c */ /* 0x004fe60000041810 */
[----:B------:R-:W4:Y:S04]  /*5fb60*/  LDL.LU.64 R28, [R1+0x31c8] ;  /* 0x0031c800011c7983 */ /* 0x000f280000300a00 */
[----:B------:R-:W2:-:S12]  /*5fb70*/  LDL.LU.64 R18, [R1+0x31c0] ;  /* 0x0031c00001127983 */ /* 0x000e980000300a00 */
[----:B------:R-:W-:Y:S04]  /*5fb80*/  STL.64 [R1+0xaa0], R32 ;  /* 0x000aa02001007387 */ /* 0x000fe80000100a00 */
[----:B------:R0:W-:Y:S04]  /*5fb90*/  STL.64 [R1+0xaa8], R34 ;  /* 0x000aa82201007387 */ /* 0x0001e80000100a00 */
[----:B0-----:R-:W4:Y:S01]  /*5fba0*/  LDL.LU.64 R34, [R1+0x31b8] ;  /* 0x0031b80001227983 */ /* 0x001f220000300a00 */
[C---:B---3--:R-:W-:Y:S03]  /*5fbb0*/  HMMA.16816.F32.BF16 R20, R44.reuse, R22, R36 ;  /* 0x000000162c14723c */ /* 0x048fe60000041824 */
[----:B------:R-:W3:Y:S04]  /*5fbc0*/  LDL.LU.64 R38, [R1+0x31b0] ;  /* 0x0031b00001267983 */ /* 0x000ee80000300a00 */
[----:B------:R-:W3:Y:S01]  /*5fbd0*/  LDL.LU.64 R36, [R1+0x31a8] ;  /* 0x0031a80001247983 */ /* 0x000ee20000300a00 */
[C---:B------:R-:W-:Y:S08]  /*5fbe0*/  HMMA.16816.F32.BF16 R56, R44.reuse, R58, R24 ;  /* 0x0000003a2c38723c */ /* 0x040ff00000041818 */
[C---:B------:R-:W-:Y:S03]  /*5fbf0*/  HMMA.16816.F32.BF16 R8, R44.reuse, R10, R4 ;  /* 0x0000000a2c08723c */ /* 0x040fe60000041804 */
[----:B------:R0:W-:Y:S04]  /*5fc00*/  STL.64 [R1+0xa90], R20 ;  /* 0x000a901401007387 */ /* 0x0001e80000100a00 */
[----:B------:R-:W-:Y:S01]  /*5fc10*/  STL.64 [R1+0xa98], R22 ;  /* 0x000a981601007387 */ /* 0x000fe20000100a00 */
[C---:B------:R-:W-:Y:S03]  /*5fc20*/  HMMA.16816.F32.BF16 R40, R44.reuse, R42, R52 ;  /* 0x0000002a2c28723c */ /* 0x040fe60000041834 */
[----:B0-----:R-:W3:Y:S04]  /*5fc30*/  LDL.LU.64 R20, [R1+0x31a0] ;  /* 0x0031a00001147983 */ /* 0x001ee80000300a00 */
[----:B------:R-:W3:Y:S04]  /*5fc40*/  LDL.LU.64 R26, [R1+0x3198] ;  /* 0x00319800011a7983 */ /* 0x000ee80000300a00 */
[----:B------:R0:W-:Y:S04]  /*5fc50*/  STL.64 [R1+0xa80], R56 ;  /* 0x000a803801007387 */ /* 0x0001e80000100a00 */
[----:B------:R-:W-:Y:S04]  /*5fc60*/  STL.64 [R1+0xa88], R58 ;  /* 0x000a883a01007387 */ /* 0x000fe80000100a00 */
[----:B0-----:R-:W3:Y:S04]  /*5fc70*/  LDL.LU R56, [R1+0x3190] ;  /* 0x0031900001387983 */ /* 0x001ee80000300800 */
[----:B------:R-:W3:Y:S04]  /*5fc80*/  LDL.LU.64 R4, [R1+0x3188] ;  /* 0x0031880001047983 */ /* 0x000ee80000300a00 */
[----:B------:R-:W-:Y:S04]  /*5fc90*/  STL.64 [R1+0xa70], R8 ;  /* 0x000a700801007387 */ /* 0x000fe80000100a00 */
[----:B------:R2:W-:Y:S04]  /*5fca0*/  STL.64 [R1+0xa78], R10 ;  /* 0x000a780a01007387 */ /* 0x0005e80000100a00 */
[----:B------:R-:W-:Y:S04]  /*5fcb0*/  STL.64 [R1+0xa60], R40 ;  /* 0x000a602801007387 */ /* 0x000fe80000100a00 */
[----:B------:R-:W-:Y:S01]  /*5fcc0*/  STL.64 [R1+0xa68], R42 ;  /* 0x000a682a01007387 */ /* 0x000fe20000100a00 */
[----:B--2---:R-:W-:Y:S01]  /*5fcd0*/  HMMA.16816.F32.BF16 R8, R44, R18, R12 ;  /* 0x000000122c08723c */ /* 0x004fe2000004180c */
[----:B------:R-:W-:-:S02]  /*5fce0*/  IMAD.MOV.U32 R24, RZ, RZ, R19 ;  /* 0x000000ffff187224 */ /* 0x000fc400078e0013 */
[----:B------:R-:W-:-:S15]  /*5fcf0*/  IMAD.MOV.U32 R25, RZ, RZ, R18 ;  /* 0x000000ffff197224 */ /* 0x000fde00078e0012 */
[----:B------:R-:W-:Y:S01]  /*5fd00*/  NOP ;  /* 0x0000000000007918 */ /* 0x000fe20000000000 */
[----:B------:R-:W-:Y:S04]  /*5fd10*/  STL.64 [R1+0xa50], R8 ;  /* 0x000a500801007387 */ /* 0x000fe80000100a00 */
[----:B------:R3:W-:Y:S01]  /*5fd20*/  STL.64 [R1+0xa58], R10 ;  /* 0x000a580a01007387 */ /* 0x0007e20000100a00 */
[C---:B----4-:R-:W-:Y:S08]  /*5fd30*/  HMMA.16816.F32.BF16 R12, R44.reuse, R34, R28 ;  /* 0x000000222c0c723c */ /* 0x050ff0000004181c */
[----:B---3--:R-:W-:Y:S01]  /*5fd40*/  HMMA.16816.F32.BF16 R8, R44, R50, R36 ;  /* 0x000000322c08723c */ /* 0x008fe20000041824 */
[----:B------:R-:W-:Y:S04]  /*5fd50*/  STL [R1+0x2f1c], R24 ;  /* 0x002f1c1801007387 */ /* 0x000fe80000100800 */
[----:B------:R-:W-:Y:S06]  /*5fd60*/  STL [R1+0x2f18], R25 ;  /* 0x002f181901007387 */ /* 0x000fec0000100800 */
[----:B------:R-:W-:Y:S04]  /*5fd70*/  STL.64 [R1+0xa40], R12 ;  /* 0x000a400c01007387 */ /* 0x000fe80000100a00 */
[----:B------:R-:W-:Y:S04]  /*5fd80*/  STL.64 [R1+0xa48], R14 ;  /* 0x000a480e01007387 */ /* 0x000fe80000100a00 */
[----:B------:R0:W-:Y:S04]  /*5fd90*/  STL.64 [R1+0xa30], R8 ;  /* 0x000a300801007387 */ /* 0x0001e80000100a00 */
[----:B------:R1:W-:Y:S04]  /*5fda0*/  STL.64 [R1+0xa38], R10 ;  /* 0x000a380a01007387 */ /* 0x0003e80000100a00 */
[----:B------:R-:W2:Y:S04]  /*5fdb0*/  LDL.LU R40, [R1+0x9b0] ;  /* 0x0009b00001287983 */ /* 0x000ea80000300800 */
        /* <DEDUP_REMOVED lines=8> */
[----:B0-----:R-:W2:Y:S04]  /*5fe40*/  LDL.LU R8, [R1+0x9c0] ;  /* 0x0009c00001087983 */ /* 0x001ea80000300800 */
[----:B------:R-:W2:Y:S04]  /*5fe50*/  LDL.LU R9, [R1+0x9c4] ;  /* 0x0009c40001097983 */ /* 0x000ea80000300800 */
[----:B-1----:R-:W3:Y:S04]  /*5fe60*/  LDL.LU R10, [R1+0x9c8] ;  /* 0x0009c800010a7983 */ /* 0x002ee80000300800 */
[----:B------:R-:W3:Y:S01]  /*5fe70*/  LDL.LU R11, [R1+0x9cc] ;  /* 0x0009cc00010b7983 */ /* 0x000ee20000300800 */
[----:B------:R-:W-:-:S02]  /*5fe80*/  IMAD.MOV.U32 R58, RZ, RZ, R21 ;  /* 0x000000ffff3a7224 */ /* 0x000fc400078e0015 */
[----:B------:R-:W-:Y:S01]  /*5fe90*/  IMAD.MOV.U32 R59, RZ, RZ, R20 ;  /* 0x000000ffff3b7224 */ /* 0x000fe200078e0014 */
[----:B---3--:R-:W-:Y:S04]  /*5fea0*/  STL.64 [R1+0x3148], R10 ;  /* 0x0031480a01007387 */ /* 0x008fe80000100a00 */
[----:B--2---:R-:W-:Y:S04]  /*5feb0*/  STL.64 [R1+0x3140], R8 ;  /* 0x0031400801007387 */ /* 0x004fe80000100a00 */
[----:B------:R-:W-:Y:S04]  /*5fec0*/  STL.64 [R1+0x3150], R58 ;  /* 0x0031503a01007387 */ /* 0x000fe80000100a00 */
[----:B------:R-:W2:Y:S04]  /*5fed0*/  LDL.LU R20, [R1+0x9d0] ;  /* 0x0009d00001147983 */ /* 0x000ea80000300800 */
[----:B------:R-:W2:Y:S04]  /*5fee0*/  LDL.LU R21, [R1+0x9d4] ;  /* 0x0009d40001157983 */ /* 0x000ea80000300800 */
[----:B------:R-:W3:Y:S04]  /*5fef0*/  LDL.LU R22, [R1+0x9d8] ;  /* 0x0009d80001167983 */ /* 0x000ee80000300800 */
[----:B------:R-:W3:Y:S01]  /*5ff00*/  LDL.LU R23, [R1+0x9dc] ;  /* 0x0009dc0001177983 */ /* 0x000ee20000300800 */
[----:B------:R-:W-:-:S02]  /*5ff10*/  IMAD.MOV.U32 R24, RZ, RZ, R50 ;  /* 0x000000ffff187224 */ /* 0x000fc400078e0032 */
[----:B------:R-:W-:Y:S01]  /*5ff20*/  IMAD.MOV.U32 R25, RZ, RZ, R51 ;  /* 0x000000ffff197224 */ /* 0x000fe200078e0033 */
[----:B---3--:R0:W-:Y:S04]  /*5ff30*/  STL.64 [R1+0x3160], R22 ;  /* 0x0031601601007387 */ /* 0x0081e80000100a00 */
[----:B--2---:R-:W-:Y:S04]  /*5ff40*/  STL.64 [R1+0x3158], R20 ;  /* 0x0031581401007387 */ /* 0x004fe80000100a00 */
[----:B0-----:R-:W2:Y:S01]  /*5ff50*/  LDL.64 R22, [R1+0x218] ;  /* 0x0002180001167983 */ /* 0x001ea20000100a00 */
[----:B------:R-:W-:-:S02]  /*5ff60*/  IMAD.MOV.U32 R50, RZ, RZ, R56 ;  /* 0x000000ffff327224 */ /* 0x000fc400078e0038 */
[----:B------:R-:W-:Y:S01]  /*5ff70*/  IMAD.MOV.U32 R51, RZ, RZ, R5 ;  /* 0x000000ffff337224 */ /* 0x000fe200078e0005 */
[----:B--2---:R-:W-:Y:S04]  /*5ff80*/  STL.64 [R1+0x3170], R22 ;  /* 0x0031701601007387 */ /* 0x004fe80000100a00 */
[----:B------:R0:W-:Y:S04]  /*5ff90*/  STL.64 [R1+0x3168], R50 ;  /* 0x0031683201007387 */ /* 0x0001e80000100a00 */
[----:B------:R-:W2:Y:S04]  /*5ffa0*/  LDL.LU R48, [R1+0xa10] ;  /* 0x000a100001307983 */ /* 0x000ea80000300800 */
[----:B------:R-:W2:Y:S04]  /*5ffb0*/  LDL.LU R49, [R1+0xa14] ;  /* 0x000a140001317983 */ /* 0x000ea80000300800 */
[----:B0-----:R-:W3:Y:S04]  /*5ffc0*/  LDL.LU R50, [R1+0xa18] ;  /* 0x000a180001327983 */ /* 0x001ee80000300800 */
[----:B------:R-:W3:Y:S01]  /*5ffd0*/  LDL.LU R51, [R1+0xa1c] ;  /* 0x000a1c0001337983 */ /* 0x000ee20000300800 */
[----:B------:R-:W-:-:S02]  /*5ffe0*/  IMAD.MOV.U32 R22, RZ, RZ, R4 ;  /* 0x000000ffff167224 */ /* 0x000fc400078e0004 */
[----:B------:R-:W-:Y:S01]  /*5fff0*/  IMAD.MOV.U32 R23, RZ, RZ, R3 ;  /* 0x000000ffff177224 */ /* 0x000fe200078e0003 */
[----:B---3--:R-:W-:Y:S04]  /*60000*/  STL.64 [R1+0x3180], R50 ;  /* 0x0031803201007387 */ /* 0x008fe80000100a00 */
[----:B--2---:R0:W-:Y:S04]  /*60010*/  STL.64 [R1+0x3178], R48 ;  /* 0x0031783001007387 */ /* 0x0041e80000100a00 */
        /* <DEDUP_REMOVED lines=8> */
[----:B------:R-:W4:Y:S04]  /*600a0*/  LDL.LU R56, [R1+0x9f0] ;  /* 0x0009f00001387983 */ /* 0x000f280000300800 */
[----:B------:R-:W4:Y:S04]  /*600b0*/  LDL.LU R57, [R1+0x9f4] ;  /* 0x0009f40001397983 */ /* 0x000f280000300800 */
[----:B------:R-:W4:Y:S04]  /*600c0*/  LDL.LU R58, [R1+0x9f8] ;  /* 0x0009f800013a7983 */ /* 0x000f280000300800 */
[----:B------:R-:W4:Y:S04]  /*600d0*/  LDL.LU R59, [R1+0x9fc] ;  /* 0x0009fc00013b7983 */ /* 0x000f280000300800 */
[----:B------:R-:W4:Y:S04]  /*600e0*/  LDL.64 R10, [R1+0x1f8] ;  /* 0x0001f800010a7983 */ /* 0x000f280000100a00 */
[----:B------:R-:W3:Y:S04]  /*600f0*/  LDL.LU R52, [R1+0x9e0] ;  /* 0x0009e00001347983 */ /* 0x000ee80000300800 */
[----:B------:R-:W3:Y:S04]  /*60100*/  LDL.LU R53, [R1+0x9e4] ;  /* 0x0009e40001357983 */ /* 0x000ee80000300800 */
[----:B------:R-:W3:Y:S04]  /*60110*/  LDL.LU R54, [R1+0x9e8] ;  /* 0x0009e80001367983 */ /* 0x000ee80000300800 */
[----:B------:R-:W3:Y:S04]  /*60120*/  LDL.LU R55, [R1+0x9ec] ;  /* 0x0009ec0001377983 */ /* 0x000ee80000300800 */
[----:B------:R-:W3:Y:S04]  /*60130*/  LDL.64 R14, [R1+0x1b8] ;  /* 0x0001b800010e7983 */ /* 0x000ee80000100a00 */
        /* <DEDUP_REMOVED lines=10> */
[----:B------:R-:W-:Y:S04]  /*601e0*/  STL [R1+0x2f24], R25 ;  /* 0x002f241901007387 */ /* 0x000fe80000100800 */
[----:B------:R-:W-:Y:S01]  /*601f0*/  STL [R1+0x2f20], R24 ;  /* 0x002f201801007387 */ /* 0x000fe20000100800 */
[----:B--2---:R-:W-:Y:S03]  /*60200*/  HMMA.16816.F32.BF16 R20, R44, R22, R48 ;  /* 0x000000162c14723c */ /* 0x004fe60000041830 */
[----:B------:R-:W2:Y:S04]  /*60210*/  LDL.LU.64 R50, [R1+0x3180] ;  /* 0x0031800001327983 */ /* 0x000ea80000300a00 */
[----:B------:R-:W2:-:S12]  /*60220*/  LDL.LU.64 R48, [R1+0x3178] ;  /* 0x0031780001307983 */ /* 0x000e980000300a00 */
[----:B------:R-:W-:Y:S04]  /*60230*/  STL.64 [R1+0xa20], R20 ;  /* 0x000a201401007387 */ /* 0x000fe80000100a00 */
[----:B------:R0:W-:Y:S04]  /*60240*/  STL.64 [R1+0xa28], R22 ;  /* 0x000a281601007387 */ /* 0x0001e80000100a00 */
[----:B0-----:R-:W2:Y:S02]  /*60250*/  LDL.LU.64 R22, [R1+0x3170] ;  /* 0x0031700001167983 */ /* 0x001ea40000300a00 */
[----:B--2---:R-:W-:-:S15]  /*60260*/  HMMA.16816.F32.BF16 R48, R44, R22, R48 ;  /* 0x000000162c30723c */ /* 0x004fde0000041830 */
[----:B------:R-:W-:-:S04]  /*60270*/  NOP ;  /* 0x0000000000007918 */ /* 0x000fc80000000000 */
[----:B------:R-:W-:Y:S04]  /*60280*/  STL.64 [R1+0xa10], R48 ;  /* 0x000a103001007387 */ /* 0x000fe80000100a00 */
[----:B------:R0:W-:Y:S04]  /*60290*/  STL.64 [R1+0xa18], R50 ;  /* 0x000a183201007387 */ /* 0x0001e80000100a00 */
[----:B0-----:R-:W2:Y:S01]  /*602a0*/  LDL.LU.64 R50, [R1+0x3168] ;  /* 0x0031680001327983 */ /* 0x001ea20000300a00 */
[----:B----4-:R-:W-:Y:S01]  /*602b0*/  HMMA.16816.F32.BF16 R56, R44, R10, R56 ;  /* 0x0000000a2c38723c */ /* 0x010fe20000041838 */
[----:B------:R-:W-:-:S02]  /*602c0*/  IMAD.MOV.U32 R24, RZ, RZ, R23 ;  /* 0x000000ffff187224 */ /* 0x000fc400078e0017 */
[----:B------:R-:W-:Y:S02]  /*602d0*/  IMAD.MOV.U32 R25, RZ, RZ, R22 ;  /* 0x000000ffff197224 */ /* 0x000fe400078e0016 */
[----:B------:R-:W4:Y:S04]  /*602e0*/  LDL.LU.64 R22, [R1+0x3160] ;  /* 0x0031600001167983 */ /* 0x000f280000300a00 */
[----:B------:R-:W4:Y:S04]  /*602f0*/  LDL.LU.64 R20, [R1+0x3158] ;  /* 0x0031580001147983 */ /* 0x000f280000300a00 */
[----:B------:R-:W-:Y:S04]  /*60300*/  STL [R1+0x2f2c], R24 ;  /* 0x002f2c1801007387 */ /* 0x000fe80000100800 */
[----:B------:R0:W-:Y:S01]  /*60310*/  STL [R1+0x2f28], R25 ;  /* 0x002f281901007387 */ /* 0x0001e20000100800 */
[----:B------:R-:W-:-:S02]  /*60320*/  IMAD.MOV.U32 R42, RZ, RZ, R2 ;  /* 0x000000ffff2a7224 */ /* 0x000fc400078e0002 */
[----:B------:R-:W-:-:S07]  /*60330*/  IMAD.MOV.U32 R43, RZ, RZ, R0 ;  /* 0x000000ffff2b7224 */ /* 0x000fce00078e0000 */
[----:B---3--:R-:W-:Y:S01]  /*60340*/  HMMA.16816.F32.BF16 R40, R44, R42, R52 ;  /* 0x0000002a2c28723c */ /* 0x008fe20000041834 */
[----:B0-----:R-:W-:Y:S02]  /*60350*/  IMAD.MOV.U32 R25, RZ, RZ, R11 ;  /* 0x000000ffff197224 */ /* 0x001fe400078e000b */
[----:B------:R-:W-:-:S05]  /*60360*/  IMAD.MOV.U32 R24, RZ, RZ, R10 ;  /* 0x000000ffff187224 */ /* 0x000fca00078e000a */
[----:B--2---:R-:W-:Y:S01]  /*60370*/  HMMA.16816.F32.BF16 R48, R44, R50, R36 ;  /* 0x000000322c30723c */ /* 0x004fe20000041824 */
[----:B------:R-:W2:-:S15]  /*60380*/  LDL.LU R36, [R1+0x980] ;  /* 0x0009800001247983 */ /* 0x000e9e0000300800 */
[----:B------:R-:W-:-:S03]  /*60390*/  NOP ;  /* 0x0000000000007918 */ /* 0x000fc60000000000 */
[----:B------:R-:W-:Y:S04]  /*603a0*/  STL.64 [R1+0xa00], R48 ;  /* 0x000a003001007387 */ /* 0x000fe80000100a00 */
[----:B------:R0:W-:Y:S04]  /*603b0*/  STL.64 [R1+0xa08], R50 ;  /* 0x000a083201007387 */ /* 0x0001e80000100a00 */
[----:B------:R-:W2:Y:S04]  /*603c0*/  LDL.LU R37, [R1+0x984] ;  /* 0x0009840001257983 */ /* 0x000ea80000300800 */
[----:B------:R-:W2:Y:S04]  /*603d0*/  LDL.LU R38, [R1+0x988] ;  /* 0x0009880001267983 */ /* 0x000ea80000300800 */
[----:B------:R-:W2:Y:S04]  /*603e0*/  LDL.LU R39, [R1+0x98c] ;  /* 0x00098c0001277983 */ /* 0x000ea80000300800 */
[----:B0-----:R-:W2:Y:S04]  /*603f0*/  LDL.64 R50, [R1+0x188] ;  /* 0x0001880001327983 */ /* 0x001ea80000100a00 */
[----:B------:R-:W-:Y:S04]  /*60400*/  STL.64 [R1+0x9f0], R56 ;  /* 0x0009f03801007387 */ /* 0x000fe80000100a00 */
[----:B------:R0:W-:Y:S04]  /*60410*/  STL.64 [R1+0x9f8], R58 ;  /* 0x0009f83a01007387 */ /* 0x0001e80000100a00 */
[----:B0-----:R-:W4:Y:S04]  /*60420*/  LDL.LU.64 R58, [R1+0x3150] ;  /* 0x00315000013a7983 */ /* 0x001f280000300a00 */
[----:B------:R-:W3:Y:S04]  /*60430*/  LDL.LU.64 R10, [R1+0x3148] ;  /* 0x00314800010a7983 */ /* 0x000ee80000300a00 */
[----:B------:R-:W3:Y:S04]  /*60440*/  LDL.LU.64 R8, [R1+0x3140] ;  /* 0x0031400001087983 */ /* 0x000ee80000300a00 */
[----:B------:R-:W-:Y:S04]  /*60450*/  STL [R1+0x2f34], R25 ;  /* 0x002f341901007387 */ /* 0x000fe80000100800 */
[----:B------:R-:W-:Y:S04]  /*60460*/  STL [R1+0x2f30], R24 ;  /* 0x002f301801007387 */ /* 0x000fe80000100800 */
[----:B------:R-:W3:Y:S04]  /*60470*/  LDL.LU.64 R54, [R1+0x3138] ;  /* 0x0031380001367983 */ /* 0x000ee80000300a00 */
[----:B------:R-:W-:Y:S04]  /*60480*/  STL.64 [R1+0x9e0], R40 ;  /* 0x0009e02801007387 */ /* 0x000fe80000100a00 */
[----:B------:R0:W-:Y:S04]  /*60490*/  STL.64 [R1+0x9e8], R42 ;  /* 0x0009e82a01007387 */ /* 0x0001e80000100a00 */
[----:B0-----:R-:W2:Y:S04]  /*604a0*/  LDL.LU.64 R42, [R1+0x3130] ;  /* 0x00313000012a7983 */ /* 0x001ea80000300a00 */
[----:B------:R-:W2:Y:S01]  /*604b0*/  LDL.LU.64 R40, [R1+0x3128] ;  /* 0x0031280001287983 */ /* 0x000ea20000300a00 */
[----:B------:R-:W-:Y:S01]  /*604c0*/  IMAD.MOV.U32 R24, RZ, RZ, R31 ;  /* 0x000000ffff187224 */ /* 0x000fe200078e001f */
[C---:B----4-:R-:W-:Y:S02]  /*604d0*/  HMMA.16816.F32.BF16 R56, R44.reuse, R58, R20 ;  /* 0x0000003a2c38723c */ /* 0x050fe40000041814 */
[----:B------:R-:W4:Y:S06]  /*604e0*/  LDL.LU.64 R22, [R1+0x3120] ;  /* 0x0031200001167983 */ /* 0x000f2c0000300a00 */
[C---:B---3--:R-:W-:Y:S08]  /*604f0*/  HMMA.16816.F32.BF16 R52, R44.reuse, R54, R8 ;  /* 0x000000362c34723c */ /* 0x048ff00000041808 */
[C---:B--2---:R-:W-:Y:S03]  /*60500*/  HMMA.16816.F32.BF16 R8, R44.reuse, R14, R40 ;  /* 0x0000000e2c08723c */ /* 0x044fe60000041828 */
[----:B------:R-:W-:Y:S04]  /*60510*/  STL.64 [R1+0x9d0], R56 ;  /* 0x0009d03801007387 */ /* 0x000fe80000100a00 */
[----:B------:R0:W-:Y:S04]  /*60520*/  STL.64 [R1+0x9d8], R58 ;  /* 0x0009d83a01007387 */ /* 0x0001e80000100a00 */
[----:B0-----:R-:W2:Y:S04]  /*60530*/  LDL.LU.64 R58, [R1+0x3118] ;  /* 0x00311800013a7983 */ /* 0x001ea80000300a00 */
[----:B------:R-:W3:Y:S04]  /*60540*/  LDL.LU R57, [R1+0x3110] ;  /* 0x0031100001397983 */ /* 0x000ee80000300800 */
[----:B------:R-:W-:Y:S04]  /*60550*/  STL.64 [R1+0x9c0], R52 ;  /* 0x0009c03401007387 */ /* 0x000fe80000100a00 */
[----:B------:R-:W-:Y:S04]  /*60560*/  STL.64 [R1+0x9c8], R54 ;  /* 0x0009c83601007387 */ /* 0x000fe80000100a00 */
[----:B------:R-:W-:Y:S04]  /*60570*/  STL.64 [R1+0x9b0], R8 ;  /* 0x0009b00801007387 */ /* 0x000fe80000100a00 */
[----:B------:R0:W-:Y:S02]  /*60580*/  STL.64 [R1+0x9b8], R10 ;  /* 0x0009b80a01007387 */ /* 0x0001e40000100a00 */
[----:B0-----:R-:W-:Y:S01]  /*60590*/  HMMA.16816.F32.BF16 R8, R44, R30, R16 ;  /* 0x0000001e2c08723c */ /* 0x001fe20000041810 */
[----:B------:R-:W-:-:S02]  /*605a0*/  IMAD.MOV.U32 R20, RZ, RZ, R15 ;  /* 0x000000ffff147224 */ /* 0x000fc400078e000f */
[----:B------:R-:W-:-:S03]  /*605b0*/  IMAD.MOV.U32 R21, RZ, RZ, R14 ;  /* 0x000000ffff157224 */ /* 0x000fc600078e000e */
[----:B------:R-:W-:Y:S04]  /*605c0*/  STL [R1+0x2f3c], R20 ;  /* 0x002f3c1401007387 */ /* 0x000fe80000100800 */
[----:B------:R-:W-:Y:S09]  /*605d0*/  STL [R1+0x2f38], R21 ;  /* 0x002f381501007387 */ /* 0x000ff20000100800 */
[----:B------:R-:W-:Y:S04]  /*605e0*/  STL.64 [R1+0x9a0], R8 ;  /* 0x0009a00801007387 */ /* 0x000fe80000100a00 */
[----:B------:R0:W-:Y:S02]  /*605f0*/  STL.64 [R1+0x9a8], R10 ;  /* 0x0009a80a01007387 */ /* 0x0001e40000100a00 */
[----:B0-----:R-:W-:Y:S01]  /*60600*/  HMMA.16816.F32.BF16 R8, R44, R6, R32 ;  /* 0x000000062c08723c */ /* 0x001fe20000041820 */
[----:B------:R-:W-:Y:S01]  /*60610*/  IMAD.MOV.U32 R25, RZ, RZ, R30 ;  /* 0x000000ffff197224 */ /* 0x000fe200078e001e */
[----:B------:R-:W-:Y:S04]  /*60620*/  STL [R1+0x2f44], R24 ;  /* 0x002f441801007387 */ /* 0x000fe80000100800 */
[----:B------:R-:W-:Y:S01]  /*60630*/  STL [R1+0x2f40], R25 ;  /* 0x002f401901007387 */ /* 0x000fe20000100800 */
[----:B------:R-:W-:-:S02]  /*60640*/  IMAD.MOV.U32 R20, RZ, RZ, R6 ;  /* 0x000000ffff147224 */ /* 0x000fc400078e0006 */
[----:B------:R-:W-:-:S10]  /*60650*/  IMAD.MOV.U32 R21, RZ, RZ, R7 ;  /* 0x000000ffff157224 */ /* 0x000fd400078e0007 */
[----:B------:R-:W-:Y:S04]  /*60660*/  STL.64 [R1+0x990], R8 ;  /* 0x0009900801007387 */ /* 0x000fe80000100a00 */
[----:B------:R0:W-:Y:S04]  /*60670*/  STL.64 [R1+0x998], R10 ;  /* 0x0009980a01007387 */ /* 0x0001e80000100a00 */
[----:B------:R-:W2:Y:S04]  /*60680*/  LDL.LU R4, [R1+0x970] ;  /* 0x0009700001047983 */ /* 0x000ea80000300800 */
[----:B------:R-:W2:Y:S04]  /*60690*/  LDL.LU R5, [R1+0x974] ;  /* 0x0009740001057983 */ /* 0x000ea80000300800 */
[----:B------:R-:W2:Y:S04]  /*606a0*/  LDL.LU R6, [R1+0x978] ;  /* 0x0009780001067983 */ /* 0x000ea80000300800 */
[----:B------:R-:W2:Y:S04]  /*606b0*/  LDL.LU R7, [R1+0x97c] ;  /* 0x00097c0001077983 */ /* 0x000ea80000300800 */
[----:B------:R-:W2:Y:S01]  /*606c0*/  LDL.64 R42, [R1+0x168] ;  /* 0x00016800012a7983 */ /* 0x000ea20000100a00 */
[----:B0-----:R-:W-:Y:S01]  /*606d0*/  HMMA.16816.F32.BF16 R8, R44, R50, R36 ;  /* 0x000000322c08723c */ /* 0x001fe20000041824 */
[----:B------:R-:W-:-:S02]  /*606e0*/  IMAD.MOV.U32 R24, RZ, RZ, R50 ;  /* 0x000000ffff187224 */ /* 0x000fc400078e0032 */
[----:B------:R-:W-:Y:S01]  /*606f0*/  IMAD.MOV.U32 R25, RZ, RZ, R51 ;  /* 0x000000ffff197224 */ /* 0x000fe200078e0033 */
[----:B----4-:R-:W-:Y:S04]  /*60700*/  STL.64 [R1+0x2fa8], R22 ;  /* 0x002fa81601007387 */ /* 0x010fe80000100a00 */
[----:B------:R0:W-:Y:S04]  /*60710*/  STL.64 [R1+0x2fa0], R20 ;  /* 0x002fa01401007387 */ /* 0x0001e80000100a00 */
[----:B0-----:R-:W4:Y:S04]  /*60720*/  LDL.LU R20, [R1+0x960] ;  /* 0x0009600001147983 */ /* 0x001f280000300800 */
[----:B------:R-:W4:Y:S04]  /*60730*/  LDL.LU R21, [R1+0x964] ;  /* 0x0009640001157983 */ /* 0x000f280000300800 */
[----:B------:R-:W4:Y:S04]  /*60740*/  LDL.LU R22, [R1+0x968] ;  /* 0x0009680001167983 */ /* 0x000f280000300800 */
[----:B------:R-:W4:Y:S04]  /*60750*/  LDL.LU R23, [R1+0x96c] ;  /* 0x00096c0001177983 */ /* 0x000f280000300800 */
[----:B------:R0:W-:Y:S04]  /*60760*/  STL.64 [R1+0x980], R8 ;  /* 0x0009800801007387 */ /* 0x0001e80000100a00 */
[----:B------:R1:W-:Y:S04]  /*60770*/  STL.64 [R1+0x988], R10 ;  /* 0x0009880a01007387 */ /* 0x0003e80000100a00 */
[----:B------:R-:W3:Y:S04]  /*60780*/  LDL R0, [R1+0x272c] ;  /* 0x00272c0001007983 */ /* 0x000ee80000100800 */
[----:B0-----:R-:W3:Y:S04]  /*60790*/  LDL.LU R8, [R1+0x1140] ;  /* 0x0011400001087983 */ /* 0x001ee80000300800 */
[----:B------:R-:W3:Y:S04]  /*607a0*/  LDL.LU R9, [R1+0x1144] ;  /* 0x0011440001097983 */ /* 0x000ee80000300800 */
[----:B-1----:R-:W3:Y:S04]  /*607b0*/  LDL.LU R10, [R1+0x1148] ;  /* 0x00114800010a7983 */ /* 0x002ee80000300800 */
        /* <DEDUP_REMOVED lines=17> */
[----:B------:R0:W-:Y:S04]  /*608d0*/  STL.64 [R1+0x3008], R26 ;  /* 0x0030081a01007387 */ /* 0x0001e80000100a00 */
[----:B------:R-:W-:Y:S04]  /*608e0*/  STL.64 [R1+0x3000], R24 ;  /* 0x0030001801007387 */ /* 0x000fe80000100a00 */
[----:B0-----:R-:W3:Y:S01]  /*608f0*/  LDL.64 R26, [R1+0x178] ;  /* 0x00017800011a7983 */ /* 0x001ee20000100a00 */
[----:B--2---:R-:W-:-:S02]  /*60900*/  IMAD.MOV.U32 R60, RZ, RZ, R42 ;  /* 0x000000ffff3c7224 */ /* 0x004fc400078e002a */
[----:B------:R-:W-:Y:S01]  /*60910*/  IMAD.MOV.U32 R56, RZ, RZ, R43 ;  /* 0x000000ffff387224 */ /* 0x000fe200078e002b */
[----:B---3--:R-:W-:-:S15]  /*60920*/  HMMA.16816.F32.BF16 R4, R44, R26, R4 ;  /* 0x0000001a2c04723c */ /* 0x008fde0000041804 */
[----:B------:R-:W-:-:S04]  /*60930*/  NOP ;  /* 0x0000000000007918 */ /* 0x000fc80000000000 */
[----:B------:R-:W-:Y:S04]  /*60940*/  STL.64 [R1+0x970], R4 ;  /* 0x0009700401007387 */ /* 0x000fe80000100a00 */
[----:B------:R0:W-:Y:S04]  /*60950*/  STL.64 [R1+0x978], R6 ;  /* 0x0009780601007387 */ /* 0x0001e80000100a00 */
[----:B0-----:R-:W2:Y:S01]  /*60960*/  LDL.LU.64 R6, [R1+0x3108] ;  /* 0x0031080001067983 */ /* 0x001ea20000300a00 */
[C---:B----4-:R-:W-:Y:S03]  /*60970*/  HMMA.16816.F32.BF16 R20, R44.reuse, R42, R20 ;  /* 0x0000002a2c14723c */ /* 0x050fe60000041814 */
[----:B------:R-:W0:Y:S05]  /*60980*/  LDSM.16.MT88.4 R40, [R0+UR5+0x8800] ;  /* 0x008800050028783b */ /* 0x000e2a0008004200 */
[----:B------:R-:W-:Y:S01]  /*60990*/  HMMA.16816.F32.BF16 R8, R44, R54, R8 ;  /* 0x000000362c08723c */ /* 0x000fe20000041808 */
[----:B------:R-:W-:-:S02]  /*609a0*/  IMAD.MOV.U32 R4, RZ, RZ, R27 ;  /* 0x000000ffff047224 */ /* 0x000fc400078e001b */
[----:B------:R-:W-:-:S03]  /*609b0*/  IMAD.MOV.U32 R5, RZ, RZ, R26 ;  /* 0x000000ffff057224 */ /* 0x000fc600078e001a */
[----:B------:R-:W-:Y:S04]  /*609c0*/  STL [R1+0x2dcc], R4 ;  /* 0x002dcc0401007387 */ /* 0x000fe80000100800 */
[----:B------:R1:W-:Y:S04]  /*609d0*/  STL [R1+0x2dc8], R5 ;  /* 0x002dc80501007387 */ /* 0x0003e80000100800 */
[----:B------:R-:W-:Y:S04]  /*609e0*/  STL.64 [R1+0x960], R20 ;  /* 0x0009601401007387 */ /* 0x000fe80000100a00 */
[----:B------:R-:W-:Y:S04]  /*609f0*/  STL.64 [R1+0x968], R22 ;  /* 0x0009681601007387 */ /* 0x000fe80000100a00 */
[----:B------:R-:W-:Y:S04]  /*60a00*/  STL [R1+0x2dd4], R56 ;  /* 0x002dd43801007387 */ /* 0x000fe80000100800 */
[----:B------:R-:W-:Y:S01]  /*60a10*/  STL [R1+0x2dd0], R60 ;  /* 0x002dd03c01007387 */ /* 0x000fe20000100800 */
[----:B-1----:R-:W-:-:S02]  /*60a20*/  IMAD.MOV.U32 R5, RZ, RZ, R55 ;  /* 0x000000ffff057224 */ /* 0x002fc400078e0037 */
[----:B------:R-:W-:Y:S01]  /*60a30*/  IMAD.MOV.U32 R4, RZ, RZ, R54 ;  /* 0x000000ffff047224 */ /* 0x000fe200078e0036 */
[----:B0-----:R-:W-:Y:S04]  /*60a40*/  STL.64 [R1+0x3018], R42 ;  /* 0x0030182a01007387 */ /* 0x001fe80000100a00 */
[----:B------:R-:W-:Y:S04]  /*60a50*/  STL.64 [R1+0x3010], R40 ;  /* 0x0030102801007387 */ /* 0x000fe80000100a00 */
[----:B------:R-:W-:Y:S04]  /*60a60*/  STL.64 [R1+0x1140], R8 ;  /* 0x0011400801007387 */ /* 0x000fe80000100a00 */
[----:B------:R0:W-:Y:S02]  /*60a70*/  STL.64 [R1+0x1148], R10 ;  /* 0x0011480a01007387 */ /* 0x0001e40000100a00 */
[----:B0-----:R-:W-:Y:S02]  /*60a80*/  HMMA.16816.F32.BF16 R8, R44, R18, R12 ;  /* 0x000000122c08723c */ /* 0x001fe4000004180c */
[----:B------:R-:W-:Y:S04]  /*60a90*/  STL [R1+0x2ddc], R5 ;  /* 0x002ddc0501007387 */ /* 0x000fe80000100800 */
[----:B------:R-:W-:Y:S01]  /*60aa0*/  STL [R1+0x2dd8], R4 ;  /* 0x002dd80401007387 */ /* 0x000fe20000100800 */
[----:B------:R-:W-:-:S02]  /*60ab0*/  IMAD.MOV.U32 R60, RZ, RZ, R19 ;  /* 0x000000ffff3c7224 */ /* 0x000fc400078e0013 */
[----:B------:R-:W-:-:S10]  /*60ac0*/  IMAD.MOV.U32 R56, RZ, RZ, R18 ;  /* 0x000000ffff387224 */ /* 0x000fd400078e0012 */
[----:B------:R-:W-:Y:S04]  /*60ad0*/  STL.64 [R1+0x1130], R8 ;  /* 0x0011300801007387 */ /* 0x000fe80000100a00 */
[----:B------:R0:W-:Y:S02]  /*60ae0*/  STL.64 [R1+0x1138], R10 ;  /* 0x0011380a01007387 */ /* 0x0001e40000100a00 */
[----:B0-----:R-:W-:Y:S01]  /*60af0*/  HMMA.16816.F32.BF16 R8, R44, R34, R28 ;  /* 0x000000222c08723c */ /* 0x001fe2000004181c */
[----:B------:R-:W-:Y:S01]  /*60b00*/  IMAD.MOV.U32 R4, RZ, RZ, R35 ;  /* 0x000000ffff047224 */ /* 0x000fe200078e0023 */
[----:B------:R-:W-:Y:S01]  /*60b10*/  STL [R1+0x2de4], R60 ;  /* 0x002de43c01007387 */ /* 0x000fe20000100800 */
[----:B------:R-:W-:-:S03]  /*60b20*/  IMAD.MOV.U32 R5, RZ, RZ, R34 ;  /* 0x000000ffff057224 */ /* 0x000fc600078e0022 */
[----:B------:R-:W-:-:S13]  /*60b30*/  STL [R1+0x2de0], R56 ;  /* 0x002de03801007387 */ /* 0x000fda0000100800 */
[----:B------:R-:W-:Y:S04]  /*60b40*/  STL.64 [R1+0x1120], R8 ;  /* 0x0011200801007387 */ /* 0x000fe80000100a00 */
[----:B------:R-:W-:Y:S04]  /*60b50*/  STL.64 [R1+0x1128], R10 ;  /* 0x0011280a01007387 */ /* 0x000fe80000100a00 */
[----:B------:R-:W-:Y:S04]  /*60b60*/  STL [R1+0x2dec], R4 ;  /* 0x002dec0401007387 */ /* 0x000fe80000100800 */
[----:B------:R-:W-:Y:S04]  /*60b70*/  STL [R1+0x2de8], R5 ;  /* 0x002de80501007387 */ /* 0x000fe80000100800 */
[----:B--2---:R0:W-:Y:S02]  /*60b80*/  STL.64 [R1+0x3100], R6 ;  /* 0x0031000601007387 */ /* 0x0041e40000100a00 */
[----:B0-----:R-:W-:-:S15]  /*60b90*/  HMMA.16816.F32.BF16 R4, R44, R50, R36 ;  /* 0x000000322c04723c */ /* 0x001fde0000041824 */
[----:B------:R-:W-:-:S04]  /*60ba0*/  NOP ;  /* 0x0000000000007918 */ /* 0x000fc80000000000 */
[----:B------:R0:W-:Y:S04]  /*60bb0*/  STL.64 [R1+0x1110], R4 ;  /* 0x0011100401007387 */ /* 0x0001e80000100a00 */
[----:B------:R1:W-:Y:S04]  /*60bc0*/  STL.64 [R1+0x1118], R6 ;  /* 0x0011180601007387 */ /* 0x0003e80000100a00 */
[----:B0-----:R-:W2:Y:S04]  /*60bd0*/  LDL.LU R4, [R1+0x1100] ;  /* 0x0011000001047983 */ /* 0x001ea80000300800 */
[----:B------:R-:W2:Y:S04]  /*60be0*/  LDL.LU R5, [R1+0x1104] ;  /* 0x0011040001057983 */ /* 0x000ea80000300800 */
[----:B-1----:R-:W2:Y:S04]  /*60bf0*/  LDL.LU R6, [R1+0x1108] ;  /* 0x0011080001067983 */ /* 0x002ea80000300800 */
[----:B------:R-:W2:Y:S04]  /*60c00*/  LDL.LU R7, [R1+0x110c] ;  /* 0x00110c0001077983 */ /* 0x000ea80000300800 */
[----:B------:R-:W3:Y:S04]  /*60c10*/  LDL.64 R14, [R1+0x108] ;  /* 0x00010800010e7983 */ /* 0x000ee80000100a00 */
[----:B---3--:R0:W-:Y:S04]  /*60c20*/  STL.64 [R1+0x30f8], R14 ;  /* 0x0030f80e01007387 */ /* 0x0081e80000100a00 */
[----:B0-----:R-:W2:Y:S04]  /*60c30*/  LDL.64 R14, [R1+0x118] ;  /* 0x00011800010e7983 */ /* 0x001ea80000100a00 */
[----:B------:R-:W3:Y:S04]  /*60c40*/  LDL.LU R16, [R1+0x10e0] ;  /* 0x0010e00001107983 */ /* 0x000ee80000300800 */
[----:B------:R-:W3:Y:S04]  /*60c50*/  LDL.LU R17, [R1+0x10e4] ;  /* 0x0010e40001117983 */ /* 0x000ee80000300800 */
[----:B------:R-:W4:Y:S04]  /*60c60*/  LDL.LU R18, [R1+0x10e8] ;  /* 0x0010e80001127983 */ /* 0x000f280000300800 */
[----:B------:R-:W4:Y:S01]  /*60c70*/  LDL.LU R19, [R1+0x10ec] ;  /* 0x0010ec0001137983 */ /* 0x000f220000300800 */
[----:B------:R-:W-:-:S02]  /*60c80*/  IMAD.MOV.U32 R60, RZ, RZ, R50 ;  /* 0x000000ffff3c7224 */ /* 0x000fc400078e0032 */
[----:B------:R-:W-:Y:S01]  /*60c90*/  IMAD.MOV.U32 R56, RZ, RZ, R51 ;  /* 0x000000ffff387224 */ /* 0x000fe200078e0033 */
[----:B----4-:R-:W-:Y:S04]  /*60ca0*/  STL.64 [R1+0x30f0], R18 ;  /* 0x0030f01201007387 */ /* 0x010fe80000100a00 */
[----:B---3--:R0:W-:Y:S01]  /*60cb0*/  STL.64 [R1+0x30e8], R16 ;  /* 0x0030e81001007387 */ /* 0x0081e20000100a00 */
[----:B--2---:R-:W-:Y:S03]  /*60cc0*/  HMMA.16816.F32.BF16 R4, R44, R14, R4 ;  /* 0x0000000e2c04723c */ /* 0x004fe60000041804 */
        /* <DEDUP_REMOVED lines=25> */
[----:B------:R-:W-:Y:S04]  /*60e60*/  STL [R1+0x2df4], R56 ;  /* 0x002df43801007387 */ /* 0x000fe80000100800 */
[----:B------:R-:W-:Y:S04]  /*60e70*/  STL [R1+0x2df0], R60 ;  /* 0x002df03c01007387 */ /* 0x000fe80000100800 */
[----:B------:R0:W-:Y:S04]  /*60e80*/  STL.64 [R1+0x1100], R4 ;  /* 0x0011000401007387 */ /* 0x0001e80000100a00 */
[----:B------:R1:W-:Y:S01]  /*60e90*/  STL.64 [R1+0x1108], R6 ;  /* 0x0011080601007387 */ /* 0x0003e20000100a00 */
[----:B0-----:R-:W-:-:S03]  /*60ea0*/  IMAD.MOV.U32 R4, RZ, RZ, R14 ;  /* 0x000000ffff047224 */ /* 0x001fc600078e000e */
[----:B-1----:R-:W2:Y:S01]  /*60eb0*/  LDL.LU.64 R6, [R1+0x3100] ;  /* 0x0031000001067983 */ /* 0x002ea20000300a00 */
[----:B------:R-:W-:-:S03]  /*60ec0*/  IMAD.MOV.U32 R5, RZ, RZ, R15 ;  /* 0x000000ffff057224 */ /* 0x000fc600078e000f */
[----:B------:R-:W2:Y:S04]  /*60ed0*/  LDL.LU.64 R14, [R1+0x30f8] ;  /* 0x0030f800010e7983 */ /* 0x000ea80000300a00 */
[----:B------:R-:W-:Y:S04]  /*60ee0*/  STL [R1+0x2dfc], R5 ;  /* 0x002dfc0501007387 */ /* 0x000fe80000100800 */
[----:B------:R-:W-:Y:S01]  /*60ef0*/  STL [R1+0x2df8], R4 ;  /* 0x002df80401007387 */ /* 0x000fe20000100800 */
[----:B--2---:R-:W-:-:S15]  /*60f00*/  HMMA.16816.F32.BF16 R16, R44, R14, R16 ;  /* 0x0000000e2c10723c */ /* 0x004fde0000041810 */
[----:B------:R-:W-:-:S04]  /*60f10*/  NOP ;  /* 0x0000000000007918 */ /* 0x000fc80000000000 */
[----:B------:R-:W-:Y:S04]  /*60f20*/  STL.64 [R1+0x10f0], R16 ;  /* 0x0010f01001007387 */ /* 0x000fe80000100a00 */
[----:B------:R0:W-:Y:S04]  /*60f30*/  STL.64 [R1+0x10f8], R18 ;  /* 0x0010f81201007387 */ /* 0x0001e80000100a00 */
[----:B0-----:R-:W2:Y:S04]  /*60f40*/  LDL.LU.64 R18, [R1+0x30f0] ;  /* 0x0030f00001127983 */ /* 0x001ea80000300a00 */
[----:B------:R-:W2:Y:S01]  /*60f50*/  LDL.LU.64 R16, [R1+0x30e8] ;  /* 0x0030e80001107983 */ /* 0x000ea20000300a00 */
[----:B------:R-:W-:-:S02]  /*60f60*/  IMAD.MOV.U32 R60, RZ, RZ, R15 ;  /* 0x000000ffff3c7224 */ /* 0x000fc400078e000f */
[----:B------:R-:W-:Y:S01]  /*60f70*/  IMAD.MOV.U32 R56, RZ, RZ, R14 ;  /* 0x000000ffff387224 */ /* 0x000fe200078e000e */
[----:B------:R-:W2:Y:S04]  /*60f80*/  LDL.LU.64 R12, [R1+0x30e0] ;  /* 0x0030e000010c7983 */ /* 0x000ea80000300a00 */
[----:B------:R-:W-:Y:S04]  /*60f90*/  STL [R1+0x2e04], R60 ;  /* 0x002e043c01007387 */ /* 0x000fe80000100800 */
[----:B------:R-:W-:Y:S01]  /*60fa0*/  STL [R1+0x2e00], R56 ;  /* 0x002e003801007387 */ /* 0x000fe20000100800 */
[----:B----4-:R-:W-:Y:S01]  /*60fb0*/  HMMA.16816.F32.BF16 R48, R44, R42, R48 ;  /* 0x0000002a2c30723c */ /* 0x010fe20000041830 */
[----:B---3--:R-:W-:-:S02]  /*60fc0*/  IMAD.MOV.U32 R0, RZ, RZ, R39 ;  /* 0x000000ffff007224 */ /* 0x008fc400078e0027 */
[----:B------:R-:W-:Y:S02]  /*60fd0*/  IMAD.MOV.U32 R2, RZ, RZ, R38 ;  /* 0x000000ffff027224 */ /* 0x000fe400078e0026 */
[----:B------:R-:W-:Y:S02]  /*60fe0*/  IMAD.MOV.U32 R5, RZ, RZ, R42 ;  /* 0x000000ffff057224 */ /* 0x000fe400078e002a */
[----:B------:R-:W-:Y:S01]  /*60ff0*/  IMAD.MOV.U32 R4, RZ, RZ, R43 ;  /* 0x000000ffff047224 */ /* 0x000fe200078e002b */
[----:B--2---:R-:W-:-:S15]  /*61000*/  HMMA.16816.F32.BF16 R16, R44, R38, R16 ;  /* 0x000000262c10723c */ /* 0x004fde0000041810 */
[----:B------:R-:W-:-:S04]  /*61010*/  NOP ;  /* 0x0000000000007918 */ /* 0x000fc80000000000 */
[----:B------:R0:W-:Y:S04]  /*61020*/  STL.64 [R1+0x10e0], R16 ;  /* 0x0010e01001007387 */ /* 0x0001e80000100a00 */
[----:B------:R-:W-:Y:S04]  /*61030*/  STL.64 [R1+0x10e8], R18 ;  /* 0x0010e81201007387 */ /* 0x000fe80000100a00 */
[----:B0-----:R-:W2:Y:S04]  /*61040*/  LDL.LU.64 R16, [R1+0x30d8] ;  /* 0x0030d80001107983 */ /* 0x001ea80000300a00 */
[----:B------:R-:W3:Y:S04]  /*61050*/  LDL.LU R37, [R1+0x30d0] ;  /* 0x0030d00001257983 */ /* 0x000ee80000300800 */
[----:B------:R-:W-:Y:S04]  /*61060*/  STL [R1+0x2dc4], R0 ;  /* 0x002dc40001007387 */ /* 0x000fe80000100800 */
[----:B------:R-:W-:Y:S04]  /*61070*/  STL [R1+0x2dc0], R2 ;  /* 0x002dc00201007387 */ /* 0x000fe80000100800 */
[----:B------:R0:W-:Y:S04]  /*61080*/  STL.64 [R1+0x10d0], R48 ;  /* 0x0010d03001007387 */ /* 0x0001e80000100a00 */
[----:B------:R-:W-:Y:S04]  /*61090*/  STL.64 [R1+0x10d8], R50 ;  /* 0x0010d83201007387 */ /* 0x000fe80000100a00 */
[----:B0-----:R-:W4:Y:S04]  /*610a0*/  LDL.LU R49, [R1+0x30cc] ;  /* 0x0030cc0001317983 */ /* 0x001f280000300800 */
[----:B------:R-:W-:Y:S04]  /*610b0*/  STL.64 [R1+0x3090], R6 ;  /* 0x0030900601007387 */ /* 0x000fe80000100a00 */
[----:B------:R0:W-:Y:S02]  /*610c0*/  STL.64 [R1+0x3088], R4 ;  /* 0x0030880401007387 */ /* 0x0001e40000100a00 */
[----:B0-----:R-:W-:Y:S01]  /*610d0*/  HMMA.16816.F32.BF16 R4, R44, R22, R24 ;  /* 0x000000162c04723c */ /* 0x001fe20000041818 */
[----:B------:R-:W-:-:S15]  /*610e0*/  IMAD.MOV.U32 R56, RZ, RZ, R23 ;  /* 0x000000ffff387224 */ /* 0x000fde00078e0017 */
[----:B------:R-:W-:-:S03]  /*610f0*/  NOP ;  /* 0x0000000000007918 */ /* 0x000fc60000000000 */
[----:B------:R-:W-:Y:S04]  /*61100*/  STL.64 [R1+0x10c0], R4 ;  /* 0x0010c00401007387 */ /* 0x000fe80000100a00 */
[----:B------:R0:W-:Y:S02]  /*61110*/  STL.64 [R1+0x10c8], R6 ;  /* 0x0010c80601007387 */ /* 0x0001e40000100a00 */
[----:B0-----:R-:W-:Y:S02]  /*61120*/  HMMA.16816.F32.BF16 R4, R44, R54, R8 ;  /* 0x000000362c04723c */ /* 0x001fe40000041808 */
[----:B------:R-:W-:Y:S04]  /*61130*/  STL.64 [R1+0x3028], R58 ;  /* 0x0030283a01007387 */ /* 0x000fe80000100a00 */
[----:B------:R-:W-:-:S13]  /*61140*/  STL [R1+0x3020], R56 ;  /* 0x0030203801007387 */ /* 0x000fda0000100800 */
[----:B------:R-:W-:Y:S04]  /*61150*/  STL.64 [R1+0x10b0], R4 ;  /* 0x0010b00401007387 */ /* 0x000fe80000100a00 */
[----:B------:R0:W-:Y:S02]  /*61160*/  STL.64 [R1+0x10b8], R6 ;  /* 0x0010b80601007387 */ /* 0x0001e40000100a00 */
[----:B0-----:R-:W-:Y:S01]  /*61170*/  HMMA.16816.F32.BF16 R4, R44, R34, R28 ;  /* 0x000000222c04723c */ /* 0x001fe2000004181c */
[----:B------:R-:W-:-:S15]  /*61180*/  IMAD.MOV.U32 R10, RZ, RZ, R57 ;  /* 0x000000ffff0a7224 */ /* 0x000fde00078e0039 */
[----:B------:R-:W-:-:S03]  /*61190*/  NOP ;  /* 0x0000000000007918 */ /* 0x000fc60000000000 */
[----:B------:R-:W-:Y:S04]  /*611a0*/  STL.64 [R1+0x10a0], R4 ;  /* 0x0010a00401007387 */ /* 0x000fe80000100a00 */
[----:B------:R-:W-:Y:S04]  /*611b0*/  STL.64 [R1+0x10a8], R6 ;  /* 0x0010a80601007387 */ /* 0x000fe80000100a00 */
[----:B------:R-:W2:Y:S01]  /*611c0*/  LDL.LU R57, [R1+0x30c8] ;  /* 0x0030c80001397983 */ /* 0x000ea20000300800 */
[----:B---3--:R-:W-:-:S05]  /*611d0*/  IMAD.MOV.U32 R11, RZ, RZ, R37 ;  /* 0x000000ffff0b7224 */ /* 0x008fca00078e0025 */
[----:B------:R-:W-:Y:S04]  /*611e0*/  STL.64 [R1+0x3030], R10 ;  /* 0x0030300a01007387 */ /* 0x000fe80000100a00 */
[----:B------:R-:W3:Y:S04]  /*611f0*/  LDL.LU R36, [R1+0xff0] ;  /* 0x000ff00001247983 */ /* 0x000ee80000300800 */
[----:B------:R-:W3:Y:S04]  /*61200*/  LDL.LU R37, [R1+0xff4] ;  /* 0x000ff40001257983 */ /* 0x000ee80000300800 */
[----:B------:R-:W2:Y:S04]  /*61210*/  LDL.LU R38, [R1+0xff8] ;  /* 0x000ff80001267983 */ /* 0x000ea80000300800 */
[----:B------:R-:W2:Y:S01]  /*61220*/  LDL.LU R39, [R1+0xffc] ;  /* 0x000ffc0001277983 */ /* 0x000ea20000300800 */
[----:B------:R-:W-:-:S02]  /*61230*/  IMAD.MOV.U32 R0, RZ, RZ, R34 ;  /* 0x000000ffff007224 */ /* 0x000fc400078e0022 */
[----:B------:R-:W-:Y:S02]  /*61240*/  IMAD.MOV.U32 R2, RZ, RZ, R35 ;  /* 0x000000ffff027224 */ /* 0x000fe400078e0023 */
[----:B------:R-:W-:Y:S02]  /*61250*/  IMAD.MOV.U32 R34, RZ, RZ, R13 ;  /* 0x000000ffff227224 */ /* 0x000fe400078e000d */
[----:B------:R-:W-:Y:S01]  /*61260*/  IMAD.MOV.U32 R35, RZ, RZ, R12 ;  /* 0x000000ffff237224 */ /* 0x000fe200078e000c */
[----:B--2---:R0:W-:Y:S04]  /*61270*/  STL.64 [R1+0x3040], R38 ;  /* 0x0030402601007387 */ /* 0x0041e80000100a00 */
[----:B---3--:R-:W-:Y:S04]  /*61280*/  STL.64 [R1+0x3038], R36 ;  /* 0x0030382401007387 */ /* 0x008fe80000100a00 */
[----:B------:R-:W2:Y:S04]  /*61290*/  LDL.LU R13, [R1+0x30c4] ;  /* 0x0030c400010d7983 */ /* 0x000ea80000300800 */
[----:B------:R-:W3:Y:S04]  /*612a0*/  LDL.LU R12, [R1+0x30c0] ;  /* 0x0030c000010c7983 */ /* 0x000ee80000300800 */
[----:B------:R1:W-:Y:S04]  /*612b0*/  STL.64 [R1+0x3048], R34 ;  /* 0x0030482201007387 */ /* 0x0003e80000100a00 */
[----:B------:R-:W2:Y:S04]  /*612c0*/  LDL.LU R28, [R1+0x1000] ;  /* 0x00100000011c7983 */ /* 0x000ea80000300800 */
[----:B------:R-:W2:Y:S04]  /*612d0*/  LDL.LU R29, [R1+0x1004] ;  /* 0x00100400011d7983 */ /* 0x000ea80000300800 */
[----:B------:R-:W2:Y:S04]  /*612e0*/  LDL.LU R30, [R1+0x1008] ;  /* 0x00100800011e7983 */ /* 0x000ea80000300800 */
[----:B------:R-:W2:Y:S01]  /*612f0*/  LDL.LU R31, [R1+0x100c] ;  /* 0x00100c00011f7983 */ /* 0x000ea20000300800 */
[----:B------:R-:W-:-:S02]  /*61300*/  IMAD.MOV.U32 R60, RZ, RZ, R22 ;  /* 0x000000ffff3c7224 */ /* 0x000fc400078e0016 */
[----:B------:R-:W-:Y:S02]  /*61310*/  IMAD.MOV.U32 R22, RZ, RZ, R57 ;  /* 0x000000ffff167224 */ /* 0x000fe400078e0039 */
[----:B----4-:R-:W-:Y:S01]  /*61320*/  IMAD.MOV.U32 R23, RZ, RZ, R49 ;  /* 0x000000ffff177224 */ /* 0x010fe200078e0031 */
[----:B--2---:R2:W-:Y:S04]  /*61330*/  STL.64 [R1+0x3058], R30 ;  /* 0x0030581e01007387 */ /* 0x0045e80000100a00 */
[----:B------:R-:W-:Y:S04]  /*61340*/  STL.64 [R1+0x3050], R28 ;  /* 0x0030501c01007387 */ /* 0x000fe80000100a00 */
[----:B------:R-:W0:Y:S04]  /*61350*/  LDL.LU R57, [R1+0x30bc] ;  /* 0x0030bc0001397983 */ /* 0x000e280000300800 */
[----:B------:R-:W4:Y:S04]  /*61360*/  LDL.LU R49, [R1+0x30b8] ;  /* 0x0030b80001317983 */ /* 0x000f280000300800 */
[----:B------:R-:W-:Y:S04]  /*61370*/  STL.64 [R1+0x3060], R22 ;  /* 0x0030601601007387 */ /* 0x000fe80000100a00 */
[----:B------:R-:W2:Y:S04]  /*61380*/  LDL.LU R40, [R1+0x1020] ;  /* 0x0010200001287983 */ /* 0x000ea80000300800 */
[----:B------:R-:W2:Y:S04]  /*61390*/  LDL.LU R41, [R1+0x1024] ;  /* 0x0010240001297983 */ /* 0x000ea80000300800 */
[----:B------:R-:W2:Y:S04]  /*613a0*/  LDL.LU R42, [R1+0x1028] ;  /* 0x00102800012a7983 */ /* 0x000ea80000300800 */
[----:B------:R-:W2:Y:S01]  /*613b0*/  LDL.LU R43, [R1+0x102c] ;  /* 0x00102c00012b7983 */ /* 0x000ea20000300800 */
[----:B---3--:R-:W-:-:S02]  /*613c0*/  IMAD.MOV.U32 R58, RZ, RZ, R12 ;  /* 0x000000ffff3a7224 */ /* 0x008fc400078e000c */
[----:B------:R-:W-:Y:S02]  /*613d0*/  IMAD.MOV.U32 R59, RZ, RZ, R13 ;  /* 0x000000ffff3b7224 */ /* 0x000fe400078e000d */
[----:B0-----:R-:W-:Y:S02]  /*613e0*/  IMAD.MOV.U32 R39, RZ, RZ, R57 ;  /* 0x000000ffff277224 */ /* 0x001fe400078e0039 */
[----:B----4-:R-:W-:Y:S01]  /*613f0*/  IMAD.MOV.U32 R38, RZ, RZ, R49 ;  /* 0x000000ffff267224 */ /* 0x010fe200078e0031 */
[----:B--2---:R-:W-:Y:S04]  /*61400*/  STL.64 [R1+0x3070], R42 ;  /* 0x0030702a01007387 */ /* 0x004fe80000100a00 */
[----:B------:R-:W-:Y:S04]  /*61410*/  STL.64 [R1+0x3068], R40 ;  /* 0x0030682801007387 */ /* 0x000fe80000100a00 */
[----:B------:R-:W2:Y:S04]  /*61420*/  LDL.LU R12, [R1+0x30b4] ;  /* 0x0030b400010c7983 */ /* 0x000ea80000300800 */
[----:B------:R-:W3:Y:S04]  /*61430*/  LDL.LU R13, [R1+0x30b0] ;  /* 0x0030b000010d7983 */ /* 0x000ee80000300800 */
[----:B------:R-:W-:Y:S04]  /*61440*/  STL.64 [R1+0x3078], R58 ;  /* 0x0030783a01007387 */ /* 0x000fe80000100a00 */
[----:B------:R-:W4:Y:S04]  /*61450*/  LDL.LU R49, [R1+0x30ac] ;  /* 0x0030ac0001317983 */ /* 0x000f280000300800 */
[----:B------:R-:W4:Y:S04]  /*61460*/  LDL.LU R57, [R1+0x30a8] ;  /* 0x0030a80001397983 */ /* 0x000f280000300800 */
[----:B------:R-:W-:Y:S04]  /*61470*/  STL.64 [R1+0x3080], R38 ;  /* 0x0030802601007387 */ /* 0x000fe80000100a00 */
[----:B------:R-:W4:Y:S04]  /*61480*/  LDL.LU R32, [R1+0x1040] ;  /* 0x0010400001207983 */ /* 0x000f280000300800 */
[----:B------:R-:W4:Y:S04]  /*61490*/  LDL.LU R33, [R1+0x1044] ;  /* 0x0010440001217983 */ /* 0x000f280000300800 */
[----:B-1----:R-:W4:Y:S04]  /*614a0*/  LDL.LU R34, [R1+0x1048] ;  /* 0x0010480001227983 */ /* 0x002f280000300800 */
[----:B------:R-:W4:Y:S01]  /*614b0*/  LDL.LU R35, [R1+0x104c] ;  /* 0x00104c0001237983 */ /* 0x000f220000300800 */
[----:B--2---:R-:W-:-:S02]  /*614c0*/  IMAD.MOV.U32 R31, RZ, RZ, R12 ;  /* 0x000000ffff1f7224 */ /* 0x004fc400078e000c */
[----:B---3--:R-:W-:Y:S01]  /*614d0*/  IMAD.MOV.U32 R30, RZ, RZ, R13 ;  /* 0x000000ffff1e7224 */ /* 0x008fe200078e000d */
[----:B----4-:R-:W-:Y:S04]  /*614e0*/  STL.64 [R1+0x30a0], R34 ;  /* 0x0030a02201007387 */ /* 0x010fe80000100a00 */
[----:B------:R0:W-:Y:S04]  /*614f0*/  STL.64 [R1+0x3098], R32 ;  /* 0x0030982001007387 */ /* 0x0001e80000100a00 */
[----:B------:R-:W2:Y:S04]  /*61500*/  LDL.LU R12, [R1+0x1080] ;  /* 0x00108000010c7983 */ /* 0x000ea80000300800 */
[----:B------:R-:W2:Y:S04]  /*61510*/  LDL.LU R13, [R1+0x1084] ;  /* 0x00108400010d7983 */ /* 0x000ea80000300800 */
[----:B------:R-:W2:Y:S04]  /*61520*/  LDL.LU R14, [R1+0x1088] ;  /* 0x00108800010e7983 */ /* 0x000ea80000300800 */
[----:B------:R-:W2:Y:S04]  /*61530*/  LDL.LU R15, [R1+0x108c] ;  /* 0x00108c00010f7983 */ /* 0x000ea80000300800 */
[----:B------:R-:W3:Y:S04]  /*61540*/  LDL R6, [R1+0xa8] ;  /* 0x0000a80001067983 */ /* 0x000ee80000100800 */
[----:B------:R-:W3:Y:S04]  /*61550*/  LDL R7, [R1+0xac] ;  /* 0x0000ac0001077983 */ /* 0x000ee80000100800 */
[----:B0-----:R-:W3:Y:S04]  /*61560*/  LDL.LU R32, [R1+0x1090] ;  /* 0x0010900001207983 */ /* 0x001ee80000300800 */
[----:B------:R-:W3:Y:S04]  /*61570*/  LDL.LU R33, [R1+0x1094] ;  /* 0x0010940001217983 */ /* 0x000ee80000300800 */
[----:B------:R-:W3:Y:S04]  /*61580*/  LDL.LU R34, [R1+0x1098] ;  /* 0x0010980001227983 */ /* 0x000ee80000300800 */
[----:B------:R-:W3:Y:S04]  /*61590*/  LDL.LU R35, [R1+0x109c] ;  /* 0x00109c0001237983 */ /* 0x000ee80000300800 */
[----:B------:R-:W4:Y:S04]  /*615a0*/  LDL.LU R20, [R1+0x1050] ;  /* 0x0010500001147983 */ /* 0x000f280000300800 */
[----:B------:R-:W4:Y:S04]  /*615b0*/  LDL.LU R21, [R1+0x1054] ;  /* 0x0010540001157983 */ /* 0x000f280000300800 */
[----:B------:R-:W4:Y:S04]  /*615c0*/  LDL.LU R22, [R1+0x1058] ;  /* 0x0010580001167983 */ /* 0x000f280000300800 */
[----:B------:R-:W4:Y:S04]  /*615d0*/  LDL.LU R23, [R1+0x105c] ;  /* 0x00105c0001177983 */ /* 0x000f280000300800 */
[----:B------:R-:W2:Y:S04]  /*615e0*/  LDL.LU R36, [R1+0x1070] ;  /* 0x0010700001247983 */ /* 0x000ea80000300800 */
[----:B------:R-:W2:Y:S04]  /*615f0*/  LDL.LU R37, [R1+0x1074] ;  /* 0x0010740001257983 */ /* 0x000ea80000300800 */
[----:B------:R-:W2:Y:S04]  /*61600*/  LDL.LU R38, [R1+0x1078] ;  /* 0x0010780001267983 */ /* 0x000ea80000300800 */
[----:B------:R-:W2:Y:S01]  /*61610*/  LDL.LU R39, [R1+0x107c] ;  /* 0x00107c0001277983 */ /* 0x000ea20000300800 */
[----:B------:R-:W-:-:S03]  /*61620*/  IMAD.MOV.U32 R42, RZ, RZ, R57 ;  /* 0x000000ffff2a7224 */ /* 0x000fc600078e0039 */
        /* <DEDUP_REMOVED lines=12> */
[----:B------:R-:W-:-:S03]  /*616f0*/  IMAD.MOV.U32 R43, RZ, RZ, R49 ;  /* 0x000000ffff2b7224 */ /* 0x000fc600078e0031 */
[----:B------:R-:W2:Y:S04]  /*61700*/  LDL.LU R48, [R1+0xfe0] ;  /* 0x000fe00001307983 */ /* 0x000ea80000300800 */
[----:B------:R-:W2:Y:S01]  /*61710*/  LDL.LU R49, [R1+0xfe4] ;  /* 0x000fe40001317983 */ /* 0x000ea20000300800 */
[----:B------:R-:W-:-:S03]  /*61720*/  IMAD.MOV.U32 R3, RZ, RZ, R55 ;  /* 0x000000ffff037224 */ /* 0x000fc600078e0037 */
[----:B------:R-:W2:Y:S01]  /*61730*/  LDL.LU R50, [R1+0xfe8] ;  /* 0x000fe80001327983 */ /* 0x000ea20000300800 */
[----:B------:R-:W-:Y:S02]  /*61740*/  IMAD.MOV.U32 R61, RZ, RZ, R54 ;  /* 0x000000ffff3d7224 */ /* 0x000fe400078e0036 */
[----:B------:R-:W-:Y:S01]  /*61750*/  IMAD.MOV.U32 R55, RZ, RZ, R16 ;  /* 0x000000ffff377224 */ /* 0x000fe200078e0010 */
[----:B------:R-:W2:Y:S01]  /*61760*/  LDL.LU R51, [R1+0xfec] ;  /* 0x000fec0001337983 */ /* 0x000ea20000300800 */
[----:B------:R-:W-:-:S03]  /*61770*/  IMAD.MOV.U32 R54, RZ, RZ, R17 ;  /* 0x000000ffff367224 */ /* 0x000fc600078e0011 */
[----:B------:R-:W2:Y:S04]  /*61780*/  LDL.LU R16, [R1+0xfd0] ;  /* 0x000fd00001107983 */ /* 0x000ea80000300800 */
[----:B------:R-:W2:Y:S04]  /*61790*/  LDL.LU R17, [R1+0xfd4] ;  /* 0x000fd40001117983 */ /* 0x000ea80000300800 */
[----:B------:R-:W2:Y:S04]  /*617a0*/  LDL.LU R18, [R1+0xfd8] ;  /* 0x000fd80001127983 */ /* 0x000ea80000300800 */
[----:B------:R-:W2:Y:S01]  /*617b0*/  LDL.LU R19, [R1+0xfdc] ;  /* 0x000fdc0001137983 */ /* 0x000ea20000300800 */
[----:B---3--:R-:W-:Y:S03]  /*617c0*/  HMMA.16816.F32.BF16 R4, R44, R6, R32 ;  /* 0x000000062c04723c */ /* 0x008fe60000041820 */
[----:B------:R-:W3:Y:S04]  /*617d0*/  LDL.LU.64 R34, [R1+0x30a0] ;  /* 0x0030a00001227983 */ /* 0x000ee80000300a00 */
[----:B------:R-:W3:-:S12]  /*617e0*/  LDL.LU.64 R32, [R1+0x3098] ;  /* 0x0030980001207983 */ /* 0x000ed80000300a00 */
[----:B------:R-:W-:Y:S04]  /*617f0*/  STL.64 [R1+0x1090], R4 ;  /* 0x0010900401007387 */ /* 0x000fe80000100a00 */
[----:B------:R0:W-:Y:S04]  /*61800*/  STL.64 [R1+0x1098], R6 ;  /* 0x0010980601007387 */ /* 0x0001e80000100a00 */
[----:B0-----:R-:W2:Y:S04]  /*61810*/  LDL.LU.64 R6, [R1+0x3090] ;  /* 0x0030900001067983 */ /* 0x001ea80000300a00 */
[----:B------:R-:W3:Y:S01]  /*61820*/  LDL.LU.64 R4, [R1+0x3088] ;  /* 0x0030880001047983 */ /* 0x000ee20000300a00 */
[----:B--2---:R-:W-:-:S15]  /*61830*/  HMMA.16816.F32.BF16 R12, R44, R6, R12 ;  /* 0x000000062c0c723c */ /* 0x004fde000004180c */
[----:B------:R-:W-:-:S04]  /*61840*/  NOP ;  /* 0x0000000000007918 */ /* 0x000fc80000000000 */
[----:B------:R0:W-:Y:S04]  /*61850*/  STL.64 [R1+0x1080], R12 ;  /* 0x0010800c01007387 */ /* 0x0001e80000100a00 */
[----:B------:R1:W-:Y:S04]  /*61860*/  STL.64 [R1+0x1088], R14 ;  /* 0x0010880e01007387 */ /* 0x0003e80000100a00 */
[----:B0-----:R-:W2:Y:S04]  /*61870*/  LDL.LU R12, [R1+0xfb0] ;  /* 0x000fb000010c7983 */ /* 0x001ea80000300800 */
[----:B------:R-:W2:Y:S04]  /*61880*/  LDL.LU R13, [R1+0xfb4] ;  /* 0x000fb400010d7983 */ /* 0x000ea80000300800 */
[----:B-1----:R-:W2:Y:S04]  /*61890*/  LDL.LU R14, [R1+0xfb8] ;  /* 0x000fb800010e7983 */ /* 0x002ea80000300800 */
[----:B------:R-:W2:Y:S04]  /*618a0*/  LDL.LU R15, [R1+0xfbc] ;  /* 0x000fbc00010f7983 */ /* 0x000ea80000300800 */
[----:B------:R0:W-:Y:S04]  /*618b0*/  STL.64 [R1+0x2d08], R6 ;  /* 0x002d080601007387 */ /* 0x0001e80000100a00 */
[----:B---3--:R1:W-:Y:S04]  /*618c0*/  STL.64 [R1+0x2e08], R4 ;  /* 0x002e080401007387 */ /* 0x0083e80000100a00 */
[----:B0-----:R-:W1:Y:S04]  /*618d0*/  LDL R6, [R1+0x88] ;  /* 0x0000880001067983 */ /* 0x001e680000100800 */
[----:B------:R-:W1:Y:S01]  /*618e0*/  LDL R7, [R1+0x8c] ;  /* 0x00008c0001077983 */ /* 0x000e620000100800 */
[C---:B------:R-:W-:Y:S08]  /*618f0*/  HMMA.16816.F32.BF16 R40, R44.reuse, R42, R56 ;  /* 0x0000002a2c28723c */ /* 0x040ff00000041838 */
[C---:B----4-:R-:W-:Y:S08]  /*61900*/  HMMA.16816.F32.BF16 R28, R44.reuse, R30, R20 ;  /* 0x0000001e2c1c723c */ /* 0x050ff00000041814 */
[----:B-1----:R-:W-:Y:S01]  /*61910*/  HMMA.16816.F32.BF16 R4, R44, R6, R36 ;  /* 0x000000062c04723c */ /* 0x002fe20000041824 */
[----:B------:R-:W3:-:S15]  /*61920*/  LDL.LU.64 R38, [R1+0x3080] ;  /* 0x0030800001267983 */ /* 0x000ede0000300a00 */
[----:B------:R-:W-:-:S03]  /*61930*/  NOP ;  /* 0x0000000000007918 */ /* 0x000fc60000000000 */
[----:B------:R0:W-:Y:S04]  /*61940*/  STL.64 [R1+0x1070], R4 ;  /* 0x0010700401007387 */ /* 0x0001e80000100a00 */
[----:B------:R1:W-:Y:S04]  /*61950*/  STL.64 [R1+0x1078], R6 ;  /* 0x0010780601007387 */ /* 0x0003e80000100a00 */
[----:B0-----:R-:W4:Y:S04]  /*61960*/  LDL.LU R4, [R1+0xfa0] ;  /* 0x000fa00001047983 */ /* 0x001f280000300800 */
[----:B------:R-:W4:Y:S04]  /*61970*/  LDL.LU R5, [R1+0xfa4] ;  /* 0x000fa40001057983 */ /* 0x000f280000300800 */
[----:B-1----:R-:W4:Y:S04]  /*61980*/  LDL.LU R6, [R1+0xfa8] ;  /* 0x000fa80001067983 */ /* 0x002f280000300800 */
[----:B------:R-:W4:Y:S04]  /*61990*/  LDL.LU R7, [R1+0xfac] ;  /* 0x000fac0001077983 */ /* 0x000f280000300800 */
[----:B------:R-:W2:Y:S04]  /*619a0*/  LDL.LU.64 R58, [R1+0x3078] ;  /* 0x00307800013a7983 */ /* 0x000ea80000300a00 */
[----:B------:R-:W-:Y:S04]  /*619b0*/  STL.64 [R1+0x1060], R40 ;  /* 0x0010602801007387 */ /* 0x000fe80000100a00 */
[----:B------:R0:W-:Y:S04]  /*619c0*/  STL.64 [R1+0x1068], R42 ;  /* 0x0010682a01007387 */ /* 0x0001e80000100a00 */
[----:B0-----:R-:W4:Y:S04]  /*619d0*/  LDL.LU.64 R42, [R1+0x3070] ;  /* 0x00307000012a7983 */ /* 0x001f280000300a00 */
[----:B------:R-:W4:Y:S04]  /*619e0*/  LDL.LU.64 R40, [R1+0x3068] ;  /* 0x0030680001287983 */ /* 0x000f280000300a00 */
[----:B------:R-:W4:Y:S04]  /*619f0*/  LDL.LU.64 R22, [R1+0x3060] ;  /* 0x0030600001167983 */ /* 0x000f280000300a00 */
[----:B------:R-:W-:Y:S04]  /*61a00*/  STL.64 [R1+0x1050], R28 ;  /* 0x0010501c01007387 */ /* 0x000fe80000100a00 */
[----:B------:R0:W-:Y:S01]  /*61a10*/  STL.64 [R1+0x1058], R30 ;  /* 0x0010581e01007387 */ /* 0x0001e20000100a00 */
[C---:B------:R-:W-:Y:S03]  /*61a20*/  HMMA.16816.F32.BF16 R52, R44.reuse, R54, R24 ;  /* 0x000000362c34723c */ /* 0x040fe60000041818 */
[----:B0-----:R-:W4:Y:S04]  /*61a30*/  LDL.LU.64 R30, [R1+0x3058] ;  /* 0x00305800011e7983 */ /* 0x001f280000300a00 */
[----:B------:R-:W4:Y:S01]  /*61a40*/  LDL.LU.64 R28, [R1+0x3050] ;  /* 0x00305000011c7983 */ /* 0x000f220000300a00 */
[----:B---3--:R-:W-:Y:S03]  /*61a50*/  HMMA.16816.F32.BF16 R36, R44, R38, R32 ;  /* 0x000000262c24723c */ /* 0x008fe60000041820 */
[----:B------:R-:W3:-:S15]  /*61a60*/  LDL.LU.64 R34, [R1+0x3048] ;  /* 0x0030480001227983 */ /* 0x000ede0000300a00 */
[----:B------:R-:W-:Y:S01]  /*61a70*/  NOP ;  /* 0x0000000000007918 */ /* 0x000fe20000000000 */
[----:B------:R-:W-:Y:S01]  /*61a80*/  STL.64 [R1+0x1040], R36 ;  /* 0x0010402401007387 */ /* 0x000fe20000100a00 */
[C---:B--2---:R-:W-:Y:S03]  /*61a90*/  HMMA.16816.F32.BF16 R56, R44.reuse, R58, R8 ;  /* 0x0000003a2c38723c */ /* 0x044fe60000041808 */
[----:B------:R0:W-:Y:S04]  /*61aa0*/  STL.64 [R1+0x1048], R38 ;  /* 0x0010482601007387 */ /* 0x0001e80000100a00 */
[----:B0-----:R-:W2:Y:S04]  /*61ab0*/  LDL.LU.64 R38, [R1+0x3040] ;  /* 0x0030400001267983 */ /* 0x001ea80000300a00 */
[----:B------:R-:W2:Y:S04]  /*61ac0*/  LDL.LU.64 R36, [R1+0x3038] ;  /* 0x0030380001247983 */ /* 0x000ea80000300a00 */
[----:B------:R-:W2:Y:S01]  /*61ad0*/  LDL.LU.64 R10, [R1+0x3030] ;  /* 0x00303000010a7983 */ /* 0x000ea20000300a00 */
[C---:B----4-:R-:W-:Y:S03]  /*61ae0*/  HMMA.16816.F32.BF16 R20, R44.reuse, R22, R40 ;  /* 0x000000162c14723c */ /* 0x050fe60000041828 */
[----:B------:R-:W-:Y:S04]  /*61af0*/  STL.64 [R1+0x1030], R56 ;  /* 0x0010303801007387 */ /* 0x000fe80000100a00 */
[----:B------:R0:W-:Y:S04]  /*61b00*/  STL.64 [R1+0x1038], R58 ;  /* 0x0010383a01007387 */ /* 0x0001e80000100a00 */
[----:B0-----:R-:W4:Y:S04]  /*61b10*/  LDL.LU.64 R58, [R1+0x3028] ;  /* 0x00302800013a7983 */ /* 0x001f280000300a00 */
[----:B------:R-:W4:Y:S04]  /*61b20*/  LDL.LU R56, [R1+0x3020] ;  /* 0x0030200001387983 */ /* 0x000f280000300800 */
[----:B------:R-:W4:Y:S04]  /*61b30*/  LDL.LU.64 R42, [R1+0x3018] ;  /* 0x00301800012a7983 */ /* 0x000f280000300a00 */
[----:B------:R-:W4:Y:S04]  /*61b40*/  LDL.LU.64 R40, [R1+0x3010] ;  /* 0x0030100001287983 */ /* 0x000f280000300a00 */
[----:B------:R0:W-:Y:S04]  /*61b50*/  STL.64 [R1+0x1020], R20 ;  /* 0x0010201401007387 */ /* 0x0001e80000100a00 */
[----:B------:R1:W-:Y:S04]  /*61b60*/  STL.64 [R1+0x1028], R22 ;  /* 0x0010281601007387 */ /* 0x0003e80000100a00 */
[----:B0-----:R-:W4:Y:S04]  /*61b70*/  LDL.LU R20, [R1+0xf90] ;  /* 0x000f900001147983 */ /* 0x001f280000300800 */
[----:B------:R-:W4:Y:S04]  /*61b80*/  LDL.LU R21, [R1+0xf94] ;  /* 0x000f940001157983 */ /* 0x000f280000300800 */
[----:B-1----:R-:W4:Y:S04]  /*61b90*/  LDL.LU R22, [R1+0xf98] ;  /* 0x000f980001167983 */ /* 0x002f280000300800 */
[----:B------:R-:W4:Y:S04]  /*61ba0*/  LDL.LU R23, [R1+0xf9c] ;  /* 0x000f9c0001177983 */ /* 0x000f280000300800 */
[----:B------:R-:W4:Y:S04]  /*61bb0*/  LDL.LU.64 R26, [R1+0x3008] ;  /* 0x00300800011a7983 */ /* 0x000f280000300a00 */
[----:B------:R-:W4:Y:S04]  /*61bc0*/  LDL.LU.64 R24, [R1+0x3000] ;  /* 0x0030000001187983 */ /* 0x000f280000300a00 */
[----:B------:R-:W-:Y:S04]  /*61bd0*/  STL.64 [R1+0x1010], R52 ;  /* 0x0010103401007387 */ /* 0x000fe80000100a00 */
[----:B------:R0:W-:Y:S04]  /*61be0*/  STL.64 [R1+0x1018], R54 ;  /* 0x0010183601007387 */ /* 0x0001e80000100a00 */
[----:B0-----:R-:W4:Y:S04]  /*61bf0*/  LDL.LU.64 R54, [R1+0x2ff8] ;  /* 0x002ff80001367983 */ /* 0x001f280000300a00 */
[----:B------:R-:W4:Y:S01]  /*61c00*/  LDL.LU.64 R52, [R1+0x2ff0] ;  /* 0x002ff00001347983 */ /* 0x000f220000300a00 */
[----:B---3--:R-:W-:Y:S03]  /*61c10*/  HMMA.16816.F32.BF16 R32, R44, R34, R28 ;  /* 0x000000222c20723c */ /* 0x008fe6000004181c */
[----:B------:R-:W3:Y:S04]  /*61c20*/  LDL.LU.64 R30, [R1+0x2fe8] ;  /* 0x002fe800011e7983 */ /* 0x000ee80000300a00 */
[----:B------:R-:W3:-:S12]  /*61c30*/  LDL.LU.64 R28, [R1+0x2fe0] ;  /* 0x002fe000011c7983 */ /* 0x000ed80000300a00 */
[----:B------:R-:W-:Y:S04]  /*61c40*/  STL.64 [R1+0x1000], R32 ;  /* 0x0010002001007387 */ /* 0x000fe80000100a00 */
[----:B------:R0:W-:Y:S04]  /*61c50*/  STL.64 [R1+0x1008], R34 ;  /* 0x0010082201007387 */ /* 0x0001e80000100a00 */
[----:B0-----:R-:W3:Y:S04]  /*61c60*/  LDL.LU.64 R34, [R1+0x2fd8] ;  /* 0x002fd80001227983 */ /* 0x001ee80000300a00 */
[----:B------:R-:W3:Y:S01]  /*61c70*/  LDL.LU.64 R32, [R1+0x2fd0] ;  /* 0x002fd00001207983 */ /* 0x000ee20000300a00 */
[C---:B--2---:R-:W-:Y:S03]  /*61c80*/  HMMA.16816.F32.BF16 R8, R44.reuse, R10, R36 ;  /* 0x0000000a2c08723c */ /* 0x044fe60000041824 */
[----:B------:R-:W2:Y:S04]  /*61c90*/  LDL.LU.64 R38, [R1+0x2fc8] ;  /* 0x002fc80001267983 */ /* 0x000ea80000300a00 */
[----:B------:R-:W2:Y:S01]  /*61ca0*/  LDL.LU R36, [R1+0x2fc0] ;  /* 0x002fc00001247983 */ /* 0x000ea20000300800 */
[C---:B----4-:R-:W-:Y:S11]  /*61cb0*/  HMMA.16816.F32.BF16 R48, R44.reuse, R58, R48 ;  /* 0x0000003a2c30723c */ /* 0x050ff60000041830 */
[----:B------:R0:W-:Y:S04]  /*61cc0*/  STL.64 [R1+0xff0], R8 ;  /* 0x000ff00801007387 */ /* 0x0001e80000100a00 */
[----:B------:R1:W-:Y:S04]  /*61cd0*/  STL.64 [R1+0xff8], R10 ;  /* 0x000ff80a01007387 */ /* 0x0003e80000100a00 */
[----:B0-----:R-:W4:Y:S04]  /*61ce0*/  LDL.LU R8, [R1+0xf80] ;  /* 0x000f800001087983 */ /* 0x001f280000300800 */
[----:B------:R-:W4:Y:S04]  /*61cf0*/  LDL.LU R9, [R1+0xf84] ;  /* 0x000f840001097983 */ /* 0x000f280000300800 */
[----:B-1----:R-:W4:Y:S04]  /*61d00*/  LDL.LU R10, [R1+0xf88] ;  /* 0x000f8800010a7983 */ /* 0x002f280000300800 */
[----:B------:R-:W4:Y:S04]  /*61d10*/  LDL.LU R11, [R1+0xf8c] ;  /* 0x000f8c00010b7983 */ /* 0x000f280000300800 */
[----:B------:R-:W-:Y:S01]  /*61d20*/  STL.64 [R1+0xfe0], R48 ;  /* 0x000fe03001007387 */ /* 0x000fe20000100a00 */
[C---:B------:R-:W-:Y:S03]  /*61d30*/  HMMA.16816.F32.BF16 R16, R44.reuse, R54, R16 ;  /* 0x000000362c10723c */ /* 0x040fe60000041810 */
[----:B------:R0:W-:Y:S04]  /*61d40*/  STL.64 [R1+0xfe8], R50 ;  /* 0x000fe83201007387 */ /* 0x0001e80000100a00 */
[----:B0-----:R-:W2:Y:S04]  /*61d50*/  LDL.LU.64 R50, [R1+0x2fb8] ;  /* 0x002fb80001327983 */ /* 0x001ea80000300a00 */
[----:B------:R-:W2:Y:S08]  /*61d60*/  LDL.LU R48, [R1+0x2fb0] ;  /* 0x002fb00001307983 */ /* 0x000eb00000300800 */
[----:B------:R0:W-:Y:S04]  /*61d70*/  STL.64 [R1+0xfd0], R16 ;  /* 0x000fd01001007387 */ /* 0x0001e80000100a00 */
[----:B------:R1:W-:Y:S04]  /*61d80*/  STL.64 [R1+0xfd8], R18 ;  /* 0x000fd81201007387 */ /* 0x0003e80000100a00 */
[----:B0-----:R-:W2:Y:S04]  /*61d90*/  LDL.LU R16, [R1+0xf70] ;  /* 0x000f700001107983 */ /* 0x001ea80000300800 */
[----:B------:R-:W2:Y:S04]  /*61da0*/  LDL.LU R17, [R1+0xf74] ;  /* 0x000f740001117983 */ /* 0x000ea80000300800 */
[----:B-1----:R-:W2:Y:S04]  /*61db0*/  LDL.LU R18, [R1+0xf78] ;  /* 0x000f780001127983 */ /* 0x002ea80000300800 */
[----:B------:R-:W2:Y:S04]  /*61dc0*/  LDL.LU R19, [R1+0xf7c] ;  /* 0x000f7c0001137983 */ /* 0x000ea80000300800 */
[----:B------:R-:W-:Y:S04]  /*61dd0*/  STL.64 [R1+0x2c90], R54 ;  /* 0x002c903601007387 */ /* 0x000fe80000100a00 */
[----:B------:R0:W-:Y:S04]  /*61de0*/  STL.64 [R1+0x2c88], R52 ;  /* 0x002c883401007387 */ /* 0x0001e80000100a00 */
[----:B0-----:R-:W2:Y:S04]  /*61df0*/  LDL.LU R52, [R1+0xfc0] ;  /* 0x000fc00001347983 */ /* 0x001ea80000300800 */
[----:B------:R-:W2:Y:S04]  /*61e00*/  LDL.LU R53, [R1+0xfc4] ;  /* 0x000fc40001357983 */ /* 0x000ea80000300800 */
[----:B------:R-:W2:Y:S04]  /*61e10*/  LDL.LU R54, [R1+0xfc8] ;  /* 0x000fc80001367983 */ /* 0x000ea80000300800 */
[----:B------:R-:W2:Y:S01]  /*61e20*/  LDL.LU R55, [R1+0xfcc] ;  /* 0x000fcc0001377983 */ /* 0x000ea20000300800 */
[C---:B---3--:R-:W-:Y:S08]  /*61e30*/  HMMA.16816.F32.BF16 R20, R44.reuse, R30, R20 ;  /* 0x0000001e2c14723c */ /* 0x048ff00000041814 */
[C---:B------:R-:W-:Y:S08]  /*61e40*/  HMMA.16816.F32.BF16 R4, R44.reuse, R34, R4 ;  /* 0x000000222c04723c */ /* 0x040ff00000041804 */
[----:B--2---:R-:W-:-:S15]  /*61e50*/  HMMA.16816.F32.BF16 R52, R44, R50, R52 ;  /* 0x000000322c34723c */ /* 0x004fde0000041834 */
[----:B------:R-:W-:-:S04]  /*61e60*/  NOP ;  /* 0x0000000000007918 */ /* 0x000fc80000000000 */
[----:B------:R-:W-:Y:S04]  /*61e70*/  STL.64 [R1+0xfc0], R52 ;  /* 0x000fc03401007387 */ /* 0x000fe80000100a00 */
[----:B------:R0:W-:Y:S02]  /*61e80*/  STL.64 [R1+0xfc8], R54 ;  /* 0x000fc83601007387 */ /* 0x0001e40000100a00 */
[----:B0-----:R-:W-:Y:S02]  /*61e90*/  HMMA.16816.F32.BF16 R52, R44, R38, R12 ;  /* 0x000000262c34723c */ /* 0x001fe4000004180c */
[----:B------:R-:W2:-:S15]  /*61ea0*/  LDL.LU R12, [R1+0xf60] ;  /* 0x000f6000010c7983 */ /* 0x000e9e0000300800 */
[----:B------:R-:W-:Y:S02]  /*61eb0*/  NOP ;  /* 0x0000000000007918 */ /* 0x000fe40000000000 */
[----:B------:R0:W-:Y:S04]  /*61ec0*/  STL.64 [R1+0xfb0], R52 ;  /* 0x000fb03401007387 */ /* 0x0001e80000100a00 */
[----:B------:R1:W-:Y:S04]  /*61ed0*/  STL.64 [R1+0xfb8], R54 ;  /* 0x000fb83601007387 */ /* 0x0003e80000100a00 */
[----:B------:R-:W2:Y:S04]  /*61ee0*/  LDL.LU R13, [R1+0xf64] ;  /* 0x000f6400010d7983 */ /* 0x000ea80000300800 */
[----:B------:R-:W2:Y:S04]  /*61ef0*/  LDL.LU R14, [R1+0xf68] ;  /* 0x000f6800010e7983 */ /* 0x000ea80000300800 */
[----:B------:R-:W2:Y:S04]  /*61f00*/  LDL.LU R15, [R1+0xf6c] ;  /* 0x000f6c00010f7983 */ /* 0x000ea80000300800 */
[----:B0-----:R-:W3:Y:S04]  /*61f10*/  LDL.LU R52, [R1+0x930] ;  /* 0x0009300001347983 */ /* 0x001ee80000300800 */
[----:B------:R-:W-:Y:S04]  /*61f20*/  STL.64 [R1+0xfa0], R4 ;  /* 0x000fa00401007387 */ /* 0x000fe80000100a00 */
[----:B------:R0:W-:Y:S04]  /*61f30*/  STL.64 [R1+0xfa8], R6 ;  /* 0x000fa80601007387 */ /* 0x0001e80000100a00 */
[----:B------:R-:W3:Y:S04]  /*61f40*/  LDL.LU R53, [R1+0x934] ;  /* 0x0009340001357983 */ /* 0x000ee80000300800 */
[----:B-1----:R-:W3:Y:S04]  /*61f50*/  LDL.LU R54, [R1+0x938] ;  /* 0x0009380001367983 */ /* 0x002ee80000300800 */
[----:B------:R-:W3:Y:S04]  /*61f60*/  LDL.LU R55, [R1+0x93c] ;  /* 0x00093c0001377983 */ /* 0x000ee80000300800 */
[----:B0-----:R-:W3:Y:S04]  /*61f70*/  LDL.LU.64 R6, [R1+0x338] ;  /* 0x0003380001067983 */ /* 0x001ee80000300a00 */
[----:B------:R0:W-:Y:S04]  /*61f80*/  STL.64 [R1+0x2c70], R34 ;  /* 0x002c702201007387 */ /* 0x0001e80000100a00 */
[----:B------:R-:W-:Y:S04]  /*61f90*/  STL.64 [R1+0x2c68], R32 ;  /* 0x002c682001007387 */ /* 0x000fe80000100a00 */
[----:B0-----:R-:W2:Y:S04]  /*61fa0*/  LDL.LU.64 R34, [R1+0x348] ;  /* 0x0003480001227983 */ /* 0x001ea80000300a00 */
[----:B------:R-:W-:Y:S04]  /*61fb0*/  STL.64 [R1+0xf90], R20 ;  /* 0x000f901401007387 */ /* 0x000fe80000100a00 */
[----:B------:R0:W-:Y:S04]  /*61fc0*/  STL.64 [R1+0xf98], R22 ;  /* 0x000f981601007387 */ /* 0x0001e80000100a00 */
[----:B0-----:R-:W2:Y:S01]  /*61fd0*/  LDL.LU.64 R22, [R1+0x2fa8] ;  /* 0x002fa80001167983 */ /* 0x001ea20000300a00 */
[C---:B----4-:R-:W-:Y:S03]  /*61fe0*/  HMMA.16816.F32.BF16 R8, R44.reuse, R26, R8 ;  /* 0x0000001a2c08723c */ /* 0x050fe60000041808 */
[----:B------:R-:W4:Y:S04]  /*61ff0*/  LDL.LU.64 R20, [R1+0x2fa0] ;  /* 0x002fa00001147983 */ /* 0x000f280000300a00 */
[----:B------:R-:W-:Y:S04]  /*62000*/  STL.64 [R1+0x2c80], R30 ;  /* 0x002c801e01007387 */ /* 0x000fe80000100a00 */
[----:B------:R0:W-:Y:S04]  /*62010*/  STL.64 [R1+0x2c78], R28 ;  /* 0x002c781c01007387 */ /* 0x0001e80000100a00 */
[----:B0-----:R-:W3:Y:S04]  /*62020*/  LDL.LU R28, [R1+0x940] ;  /* 0x00094000011c7983 */ /* 0x001ee80000300800 */
[----:B------:R-:W3:Y:S04]  /*62030*/  LDL.LU R29, [R1+0x944] ;  /* 0x00094400011d7983 */ /* 0x000ee80000300800 */
[----:B------:R-:W3:Y:S04]  /*62040*/  LDL.LU R30, [R1+0x948] ;  /* 0x00094800011e7983 */ /* 0x000ee80000300800 */
[----:B------:R-:W3:Y:S04]  /*62050*/  LDL.LU R31, [R1+0x94c] ;  /* 0x00094c00011f7983 */ /* 0x000ee80000300800 */
[----:B------:R-:W-:Y:S04]  /*62060*/  STL.64 [R1+0xf80], R8 ;  /* 0x000f800801007387 */ /* 0x000fe80000100a00 */
[----:B------:R0:W-:Y:S04]  /*62070*/  STL.64 [R1+0xf88], R10 ;  /* 0x000f880a01007387 */ /* 0x0001e80000100a00 */
[----:B0-----:R-:W3:Y:S04]  /*62080*/  LDL.LU.64 R10, [R1+0x2f98] ;  /* 0x002f9800010a7983 */ /* 0x001ee80000300a00 */
[----:B------:R-:W3:Y:S04]  /*62090*/  LDL.LU.64 R8, [R1+0x2f90] ;  /* 0x002f900001087983 */ /* 0x000ee80000300a00 */
[----:B------:R-:W-:Y:S04]  /*620a0*/  STL.64 [R1+0x2ef0], R26 ;  /* 0x002ef01a01007387 */ /* 0x000fe80000100a00 */
[----:B------:R0:W-:Y:S04]  /*620b0*/  STL.64 [R1+0x2f48], R24 ;  /* 0x002f481801007387 */ /* 0x0001e80000100a00 */
[----:B0-----:R-:W3:Y:S04]  /*620c0*/  LDL.LU R24, [R1+0x950] ;  /* 0x0009500001187983 */ /* 0x001ee80000300800 */
[----:B------:R-:W3:Y:S04]  /*620d0*/  LDL.LU R25, [R1+0x954] ;  /* 0x0009540001197983 */ /* 0x000ee80000300800 */
[----:B------:R-:W3:Y:S04]  /*620e0*/  LDL.LU R26, [R1+0x958] ;  /* 0x00095800011a7983 */ /* 0x000ee80000300800 */
[----:B------:R-:W3:Y:S01]  /*620f0*/  LDL.LU R27, [R1+0x95c] ;  /* 0x00095c00011b7983 */ /* 0x000ee20000300800 */
[----:B--2---:R-:W-:-:S15]  /*62100*/  HMMA.16816.F32.BF16 R16, R44, R22, R16 ;  /* 0x000000162c10723c */ /* 0x004fde0000041810 */
[----:B------:R-:W-:-:S04]  /*62110*/  NOP ;  /* 0x0000000000007918 */ /* 0x000fc80000000000 */
[----:B------:R-:W-:Y:S04]  /*62120*/  STL.64 [R1+0xf70], R16 ;  /* 0x000f701001007387 */ /* 0x000fe80000100a00 */
[----:B------:R0:W-:Y:S04]  /*62130*/  STL.64 [R1+0xf78], R18 ;  /* 0x000f781201007387 */ /* 0x0001e80000100a00 */
[----:B0-----:R-:W2:Y:S04]  /*62140*/  LDL.LU.64 R18, [R1+0x2f88] ;  /* 0x002f880001127983 */ /* 0x001ea80000300a00 */
[----:B------:R-:W-:Y:S04]  /*62150*/  STL.64 [R1+0x2f58], R22 ;  /* 0x002f581601007387 */ /* 0x000fe80000100a00 */
[----:B----4-:R0:W-:Y:S04]  /*62160*/  STL.64 [R1+0x2f50], R20 ;  /* 0x002f501401007387 */ /* 0x0101e80000100a00 */
[----:B0-----:R-:W4:Y:S04]  /*62170*/  LDL.LU R20, [R1+0xf50] ;  /* 0x000f500001147983 */ /* 0x001f280000300800 */
[----:B------:R-:W4:Y:S04]  /*62180*/  LDL.LU R21, [R1+0xf54] ;  /* 0x000f540001157983 */ /* 0x000f280000300800 */
[----:B------:R-:W4:Y:S04]  /*62190*/  LDL.LU R22, [R1+0xf58] ;  /* 0x000f580001167983 */ /* 0x000f280000300800 */
[----:B------:R-:W4:Y:S01]  /*621a0*/  LDL.LU R23, [R1+0xf5c] ;  /* 0x000f5c0001177983 */ /* 0x000f220000300800 */
[----:B--2---:R-:W-:-:S15]  /*621b0*/  HMMA.16816.F32.BF16 R12, R44, R18, R12 ;  /* 0x000000122c0c723c */ /* 0x004fde000004180c */
[----:B------:R-:W-:-:S04]  /*621c0*/  NOP ;  /* 0x0000000000007918 */ /* 0x000fc80000000000 */
[----:B------:R-:W-:Y:S04]  /*621d0*/  STL.64 [R1+0xf60], R12 ;  /* 0x000f600c01007387 */ /* 0x000fe80000100a00 */
[----:B------:R0:W-:Y:S04]  /*621e0*/  STL.64 [R1+0xf68], R14 ;  /* 0x000f680e01007387 */ /* 0x0001e80000100a00 */
[----:B0-----:R-:W4:Y:S02]  /*621f0*/  LDL.LU.64 R14, [R1+0x2f80] ;  /* 0x002f8000010e7983 */ /* 0x001f240000300a00 */
[C---:B----4-:R-:W-:Y:S02]  /*62200*/  HMMA.16816.F32.BF16 R20, R44.reuse, R14, R20 ;  /* 0x0000000e2c14723c */ /* 0x050fe40000041814 */
[----:B------:R-:W-:Y:S04]  /*62210*/  STL [R1+0x2c2c], R14 ;  /* 0x002c2c0e01007387 */ /* 0x000fe80000100800 */
[----:B------:R3:W-:Y:S02]  /*62220*/  STL [R1+0x2c28], R15 ;  /* 0x002c280f01007387 */ /* 0x0007e40000100800 */
[----:B---3--:R-:W-:Y:S11]  /*62230*/  HMMA.16816.F32.BF16 R12, R44, R10, R24 ;  /* 0x0000000a2c0c723c */ /* 0x008ff60000041818 */
[----:B------:R-:W-:Y:S04]  /*62240*/  STL.64 [R1+0xf50], R20 ;  /* 0x000f501401007387 */ /* 0x000fe80000100a00 */
[----:B------:R0:W-:Y:S02]  /*62250*/  STL.64 [R1+0xf58], R22 ;  /* 0x000f581601007387 */ /* 0x0001e40000100a00 */
[----:B0-----:R-:W-:Y:S02]  /*62260*/  HMMA.16816.F32.BF16 R20, R40, R34, R28 ;  /* 0x000000222814723c */ /* 0x001fe4000004181c */
[----:B------:R-:W-:Y:S04]  /*62270*/  STL.64 [R1+0x2f60], R10 ;  /* 0x002f600a01007387 */ /* 0x000fe80000100a00 */
[----:B------:R0:W-:Y:S04]  /*62280*/  STL.64 [R1+0x950], R12 ;  /* 0x0009500c01007387 */ /* 0x0001e80000100a00 */
[----:B------:R-:W-:Y:S09]  /*62290*/  STL.64 [R1+0x958], R14 ;  /* 0x0009580e01007387 */ /* 0x000ff20000100a00 */
[----:B------:R-:W-:Y:S01]  /*622a0*/  IMAD.MOV.U32 R57, RZ, RZ, R21 ;  /* 0x000000ffff397224 */ /* 0x000fe200078e0015 */
[----:B------:R-:W-:Y:S04]  /*622b0*/  STL.64 [R1+0x940], R20 ;  /* 0x0009401401007387 */ /* 0x000fe80000100a00 */
[----:B------:R-:W-:Y:S01]  /*622c0*/  STL.64 [R1+0x948], R22 ;  /* 0x0009481601007387 */ /* 0x000fe20000100a00 */
[----:B------:R-:W-:-:S03]  /*622d0*/  IMAD.MOV.U32 R37, RZ, RZ, R20 ;  /* 0x000000ffff257224 */ /* 0x000fc600078e0014 */
[----:B------:R-:W-:Y:S01]  /*622e0*/  STL.64 [R1+0x2d00], R58 ;  /* 0x002d003a01007387 */ /* 0x000fe20000100a00 */
[----:B------:R-:W-:-:S03]  /*622f0*/  IMAD.MOV.U32 R49, RZ, RZ, R22 ;  /* 0x000000ffff317224 */ /* 0x000fc600078e0016 */
[----:B------:R-:W-:Y:S01]  /*62300*/  STL [R1+0x2cf8], R57 ;  /* 0x002cf83901007387 */ /* 0x000fe20000100800 */
[----:B0-----:R-:W-:-:S03]  /*62310*/  IMAD.MOV.U32 R13, RZ, RZ, R35 ;  /* 0x000000ffff0d7224 */ /* 0x001fc600078e0023 */
[----:B------:R-:W-:Y:S01]  /*62320*/  STL [R1+0x2e10], R56 ;  /* 0x002e103801007387 */ /* 0x000fe20000100800 */
[----:B------:R-:W-:-:S03]  /*62330*/  IMAD.MOV.U32 R12, RZ, RZ, R34 ;  /* 0x000000ffff0c7224 */ /* 0x000fc600078e0022 */
[----:B------:R-:W-:Y:S04]  /*62340*/  STL.64 [R1+0x2cb0], R38 ;  /* 0x002cb02601007387 */ /* 0x000fe80000100a00 */
[----:B------:R-:W-:Y:S04]  /*62350*/  STL.64 [R1+0x2ca8], R36 ;  /* 0x002ca82401007387 */ /* 0x000fe80000100a00 */
[----:B------:R-:W-:Y:S04]  /*62360*/  STL.64 [R1+0x2ca0], R50 ;  /* 0x002ca03201007387 */ /* 0x000fe80000100a00 */
[----:B------:R-:W-:Y:S04]  /*62370*/  STL.64 [R1+0x2c98], R48 ;  /* 0x002c983001007387 */ /* 0x000fe80000100a00 */
[----:B------:R-:W-:Y:S04]  /*62380*/  STL [R1+0x2c34], R13 ;  /* 0x002c340d01007387 */ /* 0x000fe80000100800 */
[----:B------:R0:W-:Y:S02]  /*62390*/  STL [R1+0x2c30], R12 ;  /* 0x002c300c01007387 */ /* 0x0001e40000100800 */
[----:B0-----:R-:W-:-:S15]  /*623a0*/  HMMA.16816.F32.BF16 R12, R40, R6, R52 ;  /* 0x00000006280c723c */ /* 0x001fde0000041834 */
[----:B------:R-:W-:-:S04]  /*623b0*/  NOP ;  /* 0x0000000000007918 */ /* 0x000fc80000000000 */
[----:B------:R0:W-:Y:S04]  /*623c0*/  STL.64 [R1+0x930], R12 ;  /* 0x0009300c01007387 */ /* 0x0001e80000100a00 */
[----:B------:R1:W-:Y:S04]  /*623d0*/  STL.64 [R1+0x938], R14 ;  /* 0x0009380e01007387 */ /* 0x0003e80000100a00 */
[----:B------:R-:W2:Y:S04]  /*623e0*/  LDL.LU R28, [R1+0x8c0] ;  /* 0x0008c000011c7983 */ /* 0x000ea80000300800 */
[----:B------:R-:W2:Y:S04]  /*623f0*/  LDL.LU R29, [R1+0x8c4] ;  /* 0x0008c400011d7983 */ /* 0x000ea80000300800 */
[----:B------:R-:W3:Y:S04]  /*62400*/  LDL.LU R30, [R1+0x8c8] ;  /* 0x0008c800011e7983 */ /* 0x000ee80000300800 */
[----:B------:R-:W3:Y:S04]  /*62410*/  LDL.LU R31, [R1+0x8cc] ;  /* 0x0008cc00011f7983 */ /* 0x000ee80000300800 */
[----:B0-----:R-:W4:Y:S04]  /*62420*/  LDL.LU R12, [R1+0x920] ;  /* 0x00092000010c7983 */ /* 0x001f280000300800 */
[----:B------:R-:W4:Y:S04]  /*62430*/  LDL.LU R13, [R1+0x924] ;  /* 0x00092400010d7983 */ /* 0x000f280000300800 */
[----:B-1----:R-:W4:Y:S04]  /*62440*/  LDL.LU R14, [R1+0x928] ;  /* 0x00092800010e7983 */ /* 0x002f280000300800 */
[----:B------:R-:W4:Y:S04]  /*62450*/  LDL.LU R15, [R1+0x92c] ;  /* 0x00092c00010f7983 */ /* 0x000f280000300800 */
[----:B---3--:R0:W-:Y:S04]  /*62460*/  STL.64 [R1+0x2f70], R30 ;  /* 0x002f701e01007387 */ /* 0x0081e80000100a00 */
[----:B--2---:R-:W-:Y:S04]  /*62470*/  STL.64 [R1+0x2f68], R28 ;  /* 0x002f681c01007387 */ /* 0x004fe80000100a00 */
[----:B0-----:R-:W2:Y:S01]  /*62480*/  LDL.LU.64 R30, [R1+0x318] ;  /* 0x00031800011e7983 */ /* 0x001ea20000300a00 */
[----:B------:R-:W-:-:S02]  /*62490*/  IMAD.MOV.U32 R47, RZ, RZ, R8 ;  /* 0x000000ffff2f7224 */ /* 0x000fc400078e0008 */
[----:B------:R-:W-:Y:S01]  /*624a0*/  IMAD.MOV.U32 R46, RZ, RZ, R9 ;  /* 0x000000ffff2e7224 */ /* 0x000fe200078e0009 */
[----:B--2---:R0:W-:Y:S04]  /*624b0*/  STL.64 [R1+0x2f78], R30 ;  /* 0x002f781e01007387 */ /* 0x0041e80000100a00 */
[----:B0-----:R-:W4:Y:S04]  /*624c0*/  LDL.LU.64 R30, [R1+0x328] ;  /* 0x00032800011e7983 */ /* 0x001f280000300a00 */
[----:B------:R-:W2:Y:S04]  /*624d0*/  LDL.LU R8, [R1+0x900] ;  /* 0x0009000001087983 */ /* 0x000ea80000300800 */
[----:B------:R-:W2:Y:S04]  /*624e0*/  LDL.LU R9, [R1+0x904] ;  /* 0x0009040001097983 */ /* 0x000ea80000300800 */
[----:B------:R-:W2:Y:S04]  /*624f0*/  LDL.LU R10, [R1+0x908] ;  /* 0x00090800010a7983 */ /* 0x000ea80000300800 */
[----:B------:R-:W2:Y:S04]  /*62500*/  LDL.LU R11, [R1+0x90c] ;  /* 0x00090c00010b7983 */ /* 0x000ea80000300800 */
[----:B------:R-:W2:Y:S04]  /*62510*/  LDL.LU.64 R22, [R1+0x308] ;  /* 0x0003080001167983 */ /* 0x000ea80000300a00 */
[----:B------:R-:W3:Y:S04]  /*62520*/  LDL.LU.64 R26, [R1+0x2f8] ;  /* 0x0002f800011a7983 */ /* 0x000ee80000300a00 */
[----:B------:R-:W2:Y:S04]  /*62530*/  LDL.LU R48, [R1+0x8e0] ;  /* 0x0008e00001307983 */ /* 0x000ea80000300800 */
[----:B------:R-:W2:Y:S04]  /*62540*/  LDL.LU R49, [R1+0x8e4] ;  /* 0x0008e40001317983 */ /* 0x000ea80000300800 */
[----:B------:R-:W2:Y:S04]  /*62550*/  LDL.LU R50, [R1+0x8e8] ;  /* 0x0008e80001327983 */ /* 0x000ea80000300800 */
[----:B------:R-:W2:Y:S04]  /*62560*/  LDL.LU R51, [R1+0x8ec] ;  /* 0x0008ec0001337983 */ /* 0x000ea80000300800 */
[----:B------:R-:W2:Y:S04]  /*62570*/  LDL.LU.64 R38, [R1+0x2e8] ;  /* 0x0002e80001267983 */ /* 0x000ea80000300a00 */
[----:B------:R-:W2:Y:S04]  /*62580*/  LDL.LU R56, [R1+0x8d0] ;  /* 0x0008d00001387983 */ /* 0x000ea80000300800 */
[----:B------:R-:W2:Y:S04]  /*62590*/  LDL.LU R57, [R1+0x8d4] ;  /* 0x0008d40001397983 */ /* 0x000ea80000300800 */
[----:B------:R-:W2:Y:S04]  /*625a0*/  LDL.LU R58, [R1+0x8d8] ;  /* 0x0008d800013a7983 */ /* 0x000ea80000300800 */
[----:B------:R-:W2:Y:S04]  /*625b0*/  LDL.LU R59, [R1+0x8dc] ;  /* 0x0008dc00013b7983 */ /* 0x000ea80000300800 */
[----:B------:R-:W2:Y:S01]  /*625c0*/  LDL.LU.64 R34, [R1+0x2c8] ;  /* 0x0002c80001227983 */ /* 0x000ea20000300a00 */
[----:B------:R-:W-:-:S03]  /*625d0*/  IMAD.MOV.U32 R17, RZ, RZ, R7 ;  /* 0x000000ffff117224 */ /* 0x000fc600078e0007 */
[----:B------:R-:W2:Y:S01]  /*625e0*/  LDL.LU R52, [R1+0x8b0] ;  /* 0x0008b00001347983 */ /* 0x000ea20000300800 */
[----:B------:R-:W-:-:S03]  /*625f0*/  IMAD.MOV.U32 R16, RZ, RZ, R6 ;  /* 0x000000ffff107224 */ /* 0x000fc600078e0006 */
[----:B------:R-:W2:Y:S04]  /*62600*/  LDL.LU R53, [R1+0x8b4] ;  /* 0x0008b40001357983 */ /* 0x000ea80000300800 */
[----:B------:R-:W2:Y:S04]  /*62610*/  LDL.LU R54, [R1+0x8b8] ;  /* 0x0008b80001367983 */ /* 0x000ea80000300800 */
[----:B------:R-:W2:Y:S04]  /*62620*/  LDL.LU R55, [R1+0x8bc] ;  /* 0x0008bc0001377983 */ /* 0x000ea80000300800 */
[----:B------:R-:W2:Y:S04]  /*62630*/  LDL.LU.64 R6, [R1+0x2b8] ;  /* 0x0002b80001067983 */ /* 0x000ea80000300a00 */
[----:B------:R-:W-:Y:S04]  /*62640*/  STL [R1+0x2c3c], R17 ;  /* 0x002c3c1101007387 */ /* 0x000fe80000100800 */
[----:B------:R-:W-:Y:S01]  /*62650*/  STL [R1+0x2c38], R16 ;  /* 0x002c381001007387 */ /* 0x000fe20000100800 */
[----:B----4-:R-:W-:-:S15]  /*62660*/  HMMA.16816.F32.BF16 R12, R40, R30, R12 ;  /* 0x0000001e280c723c */ /* 0x010fde000004180c */
[----:B------:R-:W-:-:S04]  /*62670*/  NOP ;  /* 0x0000000000007918 */ /* 0x000fc80000000000 */
[----:B------:R-:W-:Y:S04]  /*62680*/  STL.64 [R1+0x920], R12 ;  /* 0x0009200c01007387 */ /* 0x000fe80000100a00 */
[----:B------:R0:W-:Y:S02]  /*62690*/  STL.64 [R1+0x928], R14 ;  /* 0x0009280e01007387 */ /* 0x0001e40000100a00 */
[----:B0-----:R-:W-:Y:S02]  /*626a0*/  IMAD.MOV.U32 R15, RZ, RZ, R31 ;  /* 0x000000ffff0f7224 */ /* 0x001fe400078e001f */
[----:B------:R-:W-:Y:S02]  /*626b0*/  IMAD.MOV.U32 R14, RZ, RZ, R30 ;  /* 0x000000ffff0e7224 */ /* 0x000fe400078e001e */
[----:B------:R-:W4:Y:S04]  /*626c0*/  LDL.LU.64 R30, [R1+0x2f78] ;  /* 0x002f7800011e7983 */ /* 0x000f280000300a00 */
[----:B------:R-:W-:Y:S04]  /*626d0*/  STL [R1+0x2c44], R15 ;  /* 0x002c440f01007387 */ /* 0x000fe80000100800 */
[----:B------:R0:W-:Y:S04]  /*626e0*/  STL [R1+0x2c40], R14 ;  /* 0x002c400e01007387 */ /* 0x0001e80000100800 */
[----:B------:R-:W4:Y:S04]  /*626f0*/  LDL.LU R12, [R1+0x910] ;  /* 0x00091000010c7983 */ /* 0x000f280000300800 */
[----:B------:R-:W4:Y:S04]  /*62700*/  LDL.LU R13, [R1+0x914] ;  /* 0x00091400010d7983 */ /* 0x000f280000300800 */
[----:B0-----:R-:W4:Y:S04]  /*62710*/  LDL.LU R14, [R1+0x918] ;  /* 0x00091800010e7983 */ /* 0x001f280000300800 */
[----:B------:R-:W4:Y:S02]  /*62720*/  LDL.LU R15, [R1+0x91c] ;  /* 0x00091c00010f7983 */ /* 0x000f240000300800 */
[----:B----4-:R-:W-:-:S15]  /*62730*/  HMMA.16816.F32.BF16 R12, R40, R30, R12 ;  /* 0x0000001e280c723c */ /* 0x010fde000004180c */
[----:B------:R-:W-:-:S04]  /*62740*/  NOP ;  /* 0x0000000000007918 */ /* 0x000fc80000000000 */
[----:B------:R0:W-:Y:S04]  /*62750*/  STL.64 [R1+0x910], R12 ;  /* 0x0009100c01007387 */ /* 0x0001e80000100a00 */
[----:B------:R-:W-:Y:S01]  /*62760*/  STL.64 [R1+0x918], R14 ;  /* 0x0009180e01007387 */ /* 0x000fe20000100a00 */
[----:B0-----:R-:W-:Y:S02]  /*62770*/  IMAD.MOV.U32 R12, RZ, RZ, R31 ;  /* 0x000000ffff0c7224 */ /* 0x001fe400078e001f */
[----:B------:R-:W-:Y:S02]  /*62780*/  IMAD.MOV.U32 R13, RZ, RZ, R30 ;  /* 0x000000ffff0d7224 */ /* 0x000fe400078e001e */
[----:B------:R-:W4:Y:S04]  /*62790*/  LDL.LU.64 R30, [R1+0x2f70] ;  /* 0x002f7000011e7983 */ /* 0x000f280000300a00 */
[----:B------:R-:W4:Y:S04]  /*627a0*/  LDL.LU.64 R28, [R1+0x2f68] ;  /* 0x002f6800011c7983 */ /* 0x000f280000300a00 */
[----:B------:R0:W-:Y:S04]  /*627b0*/  STL [R1+0x2c4c], R12 ;  /* 0x002c4c0c01007387 */ /* 0x0001e80000100800 */
[----:B------:R1:W-:Y:S04]  /*627c0*/  STL [R1+0x2c48], R13 ;  /* 0x002c480d01007387 */ /* 0x0003e80000100800 */
[----:B0-----:R-:W3:Y:S04]  /*627d0*/  LDL.LU R12, [R1+0x8f0] ;  /* 0x0008f000010c7983 */ /* 0x001ee80000300800 */
[----:B-1----:R-:W3:Y:S04]  /*627e0*/  LDL.LU R13, [R1+0x8f4] ;  /* 0x0008f400010d7983 */ /* 0x002ee80000300800 */
[----:B------:R-:W3:Y:S04]  /*627f0*/  LDL.LU R14, [R1+0x8f8] ;  /* 0x0008f800010e7983 */ /* 0x000ee80000300800 */
[----:B------:R-:W3:Y:S01]  /*62800*/  LDL.LU R15, [R1+0x8fc] ;  /* 0x0008fc00010f7983 */ /* 0x000ee20000300800 */
[----:B--2---:R-:W-:Y:S01]  /*62810*/  HMMA.16816.F32.BF16 R8, R40, R22, R8 ;  /* 0x000000162808723c */ /* 0x004fe20000041808 */
        /* <DEDUP_REMOVED lines=8> */
[----:B------:R-:W-:Y:S04]  /*628a0*/  STL [R1+0x2c54], R16 ;  /* 0x002c541001007387 */ /* 0x000fe80000100800 */
[----:B------:R-:W-:Y:S01]  /*628b0*/  STL [R1+0x2c50], R17 ;  /* 0x002c501101007387 */ /* 0x000fe20000100800 */
[C---:B------:R-:W-:Y:S08]  /*628c0*/  HMMA.16816.F32.BF16 R48, R40.reuse, R38, R48 ;  /* 0x000000262830723c */ /* 0x040ff00000041830 */
[----:B---3--:R-:W-:-:S15]  /*628d0*/  HMMA.16816.F32.BF16 R12, R40, R26, R12 ;  /* 0x0000001a280c723c */ /* 0x008fde000004180c */
[----:B------:R-:W-:-:S04]  /*628e0*/  NOP ;  /* 0x0000000000007918 */ /* 0x000fc80000000000 */
[----:B------:R0:W-:Y:S04]  /*628f0*/  STL.64 [R1+0x8f0], R12 ;  /* 0x0008f00c01007387 */ /* 0x0001e80000100a00 */
[----:B------:R1:W-:Y:S04]  /*62900*/  STL.64 [R1+0x8f8], R14 ;  /* 0x0008f80e01007387 */ /* 0x0003e80000100a00 */
[----:B------:R-:W3:Y:S04]  /*62910*/  LDL.LU.64 R24, [R1+0x2f48] ;  /* 0x002f480001187983 */ /* 0x000ee80000300a00 */
[----:B------:R-:W-:Y:S04]  /*62920*/  STL.64 [R1+0x8e0], R48 ;  /* 0x0008e03001007387 */ /* 0x000fe80000100a00 */
[----:B------:R-:W-:Y:S01]  /*62930*/  STL.64 [R1+0x8e8], R50 ;  /* 0x0008e83201007387 */ /* 0x000fe20000100a00 */
[----:B0-----:R-:W-:-:S02]  /*62940*/  IMAD.MOV.U32 R12, RZ, RZ, R38 ;  /* 0x000000ffff0c7224 */ /* 0x001fc400078e0026 */
[----:B-1----:R-:W-:Y:S02]  /*62950*/  IMAD.MOV.U32 R15, RZ, RZ, R26 ;  /* 0x000000ffff0f7224 */ /* 0x002fe400078e001a */
[----:B------:R-:W-:Y:S02]  /*62960*/  IMAD.MOV.U32 R14, RZ, RZ, R27 ;  /* 0x000000ffff0e7224 */ /* 0x000fe400078e001b */
[----:B------:R-:W-:Y:S02]  /*62970*/  IMAD.MOV.U32 R13, RZ, RZ, R39 ;  /* 0x000000ffff0d7224 */ /* 0x000fe400078e0027 */
[C---:B------:R-:W-:Y:S01]  /*62980*/  HMMA.16816.F32.BF16 R36, R40.reuse, R46, R56 ;  /* 0x0000002e2824723c */ /* 0x040fe20000041838 */
[----:B------:R-:W-:Y:S04]  /*62990*/  STL.64 [R1+0x2cc0], R14 ;  /* 0x002cc00e01007387 */ /* 0x000fe80000100a00 */
[----:B------:R4:W-:Y:S03]  /*629a0*/  STL.64 [R1+0x2cb8], R12 ;  /* 0x002cb80c01007387 */ /* 0x0009e60000100a00 */
[----:B----4-:R-:W-:Y:S01]  /*629b0*/  HMMA.16816.F32.BF16 R12, R40, R34, R28 ;  /* 0x00000022280c723c */ /* 0x010fe2000004181c */
[----:B------:R-:W-:-:S02]  /*629c0*/  IMAD.MOV.U32 R8, RZ, RZ, R34 ;  /* 0x000000ffff087224 */ /* 0x000fc400078e0022 */
[----:B------:R-:W-:-:S08]  /*629d0*/  IMAD.MOV.U32 R9, RZ, RZ, R35 ;  /* 0x000000ffff097224 */ /* 0x000fd000078e0023 */
[----:B------:R-:W-:Y:S04]  /*629e0*/  STL.64 [R1+0x8d0], R36 ;  /* 0x0008d02401007387 */ /* 0x000fe80000100a00 */
[----:B------:R-:W-:Y:S04]  /*629f0*/  STL.64 [R1+0x8d8], R38 ;  /* 0x0008d82601007387 */ /* 0x000fe80000100a00 */
[----:B------:R-:W-:Y:S04]  /*62a00*/  STL.64 [R1+0x8c0], R12 ;  /* 0x0008c00c01007387 */ /* 0x000fe80000100a00 */
[----:B------:R-:W-:Y:S04]  /*62a10*/  STL.64 [R1+0x8c8], R14 ;  /* 0x0008c80e01007387 */ /* 0x000fe80000100a00 */
[----:B--2---:R-:W-:Y:S04]  /*62a20*/  STL.64 [R1+0x2c10], R10 ;  /* 0x002c100a01007387 */ /* 0x004fe80000100a00 */
[----:B------:R0:W-:Y:S02]  /*62a30*/  STL.64 [R1+0x2c08], R8 ;  /* 0x002c080801007387 */ /* 0x0001e40000100a00 */
[----:B0-----:R-:W-:-:S15]  /*62a40*/  HMMA.16816.F32.BF16 R8, R40, R6, R52 ;  /* 0x000000062808723c */ /* 0x001fde0000041834 */
[----:B------:R-:W-:-:S04]  /*62a50*/  NOP ;  /* 0x0000000000007918 */ /* 0x000fc80000000000 */
[----:B------:R-:W-:Y:S04]  /*62a60*/  STL.64 [R1+0x8b0], R8 ;  /* 0x0008b00801007387 */ /* 0x000fe80000100a00 */
[----:B------:R0:W-:Y:S01]  /*62a70*/  STL.64 [R1+0x8b8], R10 ;  /* 0x0008b80a01007387 */ /* 0x0001e20000100a00 */
[----:B---3--:R-:W-:Y:S02]  /*62a80*/  IMAD.MOV.U32 R54, RZ, RZ, R24 ;  /* 0x000000ffff367224 */ /* 0x008fe400078e0018 */
[----:B------:R-:W-:Y:S01]  /*62a90*/  IMAD.MOV.U32 R55, RZ, RZ, R25 ;  /* 0x000000ffff377224 */ /* 0x000fe200078e0019 */
[----:B------:R-:W2:Y:S04]  /*62aa0*/  LDL.LU R24, [R1+0x2f44] ;  /* 0x002f440001187983 */ /* 0x000ea80000300800 */
[----:B------:R-:W3:Y:S04]  /*62ab0*/  LDL.LU R25, [R1+0x2f40] ;  /* 0x002f400001197983 */ /* 0x000ee80000300800 */
[----:B------:R-:W-:Y:S04]  /*62ac0*/  STL.64 [R1+0x2e18], R54 ;  /* 0x002e183601007387 */ /* 0x000fe80000100a00 */
[----:B------:R-:W4:Y:S04]  /*62ad0*/  LDL.LU R32, [R1+0x780] ;  /* 0x0007800001207983 */ /* 0x000f280000300800 */
[----:B------:R-:W4:Y:S04]  /*62ae0*/  LDL.LU R33, [R1+0x784] ;  /* 0x0007840001217983 */ /* 0x000f280000300800 */
[----:B------:R-:W2:Y:S04]  /*62af0*/  LDL.LU R34, [R1+0x788] ;  /* 0x0007880001227983 */ /* 0x000ea80000300800 */
[----:B------:R-:W2:Y:S04]  /*62b00*/  LDL.LU R35, [R1+0x78c] ;  /* 0x00078c0001237983 */ /* 0x000ea80000300800 */
[----:B------:R-:W0:Y:S04]  /*62b10*/  LDL.LU R56, [R1+0x8a0] ;  /* 0x0008a00001387983 */ /* 0x000e280000300800 */
[----:B------:R-:W0:Y:S04]  /*62b20*/  LDL.LU R57, [R1+0x8a4] ;  /* 0x0008a40001397983 */ /* 0x000e280000300800 */
[----:B------:R-:W0:Y:S01]  /*62b30*/  LDL.LU R58, [R1+0x8a8] ;  /* 0x0008a800013a7983 */ /* 0x000e220000300800 */
[----:B------:R-:W-:-:S02]  /*62b40*/  IMAD.MOV.U32 R16, RZ, RZ, R6 ;  /* 0x000000ffff107224 */ /* 0x000fc400078e0006 */
[----:B------:R-:W-:Y:S01]  /*62b50*/  IMAD.MOV.U32 R17, RZ, RZ, R7 ;  /* 0x000000ffff117224 */ /* 0x000fe200078e0007 */
[----:B------:R-:W0:Y:S04]  /*62b60*/  LDL.LU R59, [R1+0x8ac] ;  /* 0x0008ac00013b7983 */ /* 0x000e280000300800 */
[----:B------:R-:W0:Y:S01]  /*62b70*/  LDL.LU.64 R6, [R1+0x2a8] ;  /* 0x0002a80001067983 */ /* 0x000e220000300a00 */
[----:B------:R-:W-:Y:S02]  /*62b80*/  IMAD.MOV.U32 R30, RZ, RZ, R20 ;  /* 0x000000ffff1e7224 */ /* 0x000fe400078e0014 */
[----:B------:R-:W-:Y:S01]  /*62b90*/  IMAD.MOV.U32 R31, RZ, RZ, R21 ;  /* 0x000000ffff1f7224 */ /* 0x000fe200078e0015 */
[----:B--2---:R-:W-:Y:S04]  /*62ba0*/  STL.64 [R1+0x2e28], R34 ;  /* 0x002e282201007387 */ /* 0x004fe80000100a00 */
        /* <DEDUP_REMOVED lines=10> */
[----:B--2---:R-:W-:Y:S04]  /*62c50*/  STL.64 [R1+0x2e40], R46 ;  /* 0x002e402e01007387 */ /* 0x004fe80000100a00 */
[----:B------:R-:W-:Y:S04]  /*62c60*/  STL.64 [R1+0x2e38], R44 ;  /* 0x002e382c01007387 */ /* 0x000fe80000100a00 */
[----:B------:R-:W2:Y:S04]  /*62c70*/  LDL.LU R25, [R1+0x2f34] ;  /* 0x002f340001197983 */ /* 0x000ea80000300800 */
[----:B------:R-:W3:Y:S04]  /*62c80*/  LDL.LU R24, [R1+0x2f30] ;  /* 0x002f300001187983 */ /* 0x000ee80000300800 */
[----:B------:R-:W-:Y:S04]  /*62c90*/  STL.64 [R1+0x2e48], R38 ;  /* 0x002e482601007387 */ /* 0x000fe80000100a00 */
[----:B------:R-:W2:Y:S04]  /*62ca0*/  LDL.LU R48, [R1+0x7a0] ;  /* 0x0007a00001307983 */ /* 0x000ea80000300800 */
[----:B------:R-:W2:Y:S04]  /*62cb0*/  LDL.LU R49, [R1+0x7a4] ;  /* 0x0007a40001317983 */ /* 0x000ea80000300800 */
[----:B------:R-:W2:Y:S04]  /*62cc0*/  LDL.LU R50, [R1+0x7a8] ;  /* 0x0007a80001327983 */ /* 0x000ea80000300800 */
[----:B------:R-:W2:Y:S01]  /*62cd0*/  LDL.LU R51, [R1+0x7ac] ;  /* 0x0007ac0001337983 */ /* 0x000ea20000300800 */
[----:B----4-:R-:W-:-:S02]  /*62ce0*/  IMAD.MOV.U32 R14, RZ, RZ, R21 ;  /* 0x000000ffff0e7224 */ /* 0x010fc400078e0015 */
[----:B------:R-:W-:Y:S01]  /*62cf0*/  IMAD.MOV.U32 R15, RZ, RZ, R20 ;  /* 0x000000ffff0f7224 */ /* 0x000fe200078e0014 */
[----:B0-----:R-:W-:Y:S01]  /*62d00*/  HMMA.16816.F32.BF16 R8, R40, R6, R56 ;  /* 0x000000062808723c */ /* 0x001fe20000041838 */
[----:B--2---:R-:W-:Y:S04]  /*62d10*/  STL.64 [R1+0x2e58], R50 ;  /* 0x002e583201007387 */ /* 0x004fe80000100a00 */
[----:B------:R-:W-:Y:S04]  /*62d20*/  STL.64 [R1+0x2e50], R48 ;  /* 0x002e503001007387 */ /* 0x000fe80000100a00 */
[----:B------:R-:W-:Y:S04]  /*62d30*/  STL.64 [R1+0x2e60], R14 ;  /* 0x002e600e01007387 */ /* 0x000fe80000100a00 */
[----:B------:R-:W-:Y:S04]  /*62d40*/  STL.64 [R1+0x2cd0], R18 ;  /* 0x002cd01201007387 */ /* 0x000fe80000100a00 */
[----:B------:R0:W-:Y:S04]  /*62d50*/  STL.64 [R1+0x2cc8], R16 ;  /* 0x002cc81001007387 */ /* 0x0001e80000100a00 */
[----:B0-----:R-:W2:Y:S04]  /*62d60*/  LDL.LU R16, [R1+0x7b0] ;  /* 0x0007b00001107983 */ /* 0x001ea80000300800 */
[----:B------:R-:W2:Y:S04]  /*62d70*/  LDL.LU R17, [R1+0x7b4] ;  /* 0x0007b40001117983 */ /* 0x000ea80000300800 */
[----:B------:R-:W4:Y:S04]  /*62d80*/  LDL.LU R18, [R1+0x7b8] ;  /* 0x0007b80001127983 */ /* 0x000f280000300800 */
[----:B------:R-:W4:Y:S01]  /*62d90*/  LDL.LU R19, [R1+0x7bc] ;  /* 0x0007bc0001137983 */ /* 0x000f220000300800 */
[----:B------:R-:W-:-:S02]  /*62da0*/  IMAD.MOV.U32 R20, RZ, RZ, R6 ;  /* 0x000000ffff147224 */ /* 0x000fc400078e0006 */
[----:B------:R-:W-:Y:S01]  /*62db0*/  IMAD.MOV.U32 R21, RZ, RZ, R7 ;  /* 0x000000ffff157224 */ /* 0x000fe200078e0007 */
[----:B----4-:R0:W-:Y:S04]  /*62dc0*/  STL.64 [R1+0x2e70], R18 ;  /* 0x002e701201007387 */ /* 0x0101e80000100a00 */
[----:B--2---:R-:W-:Y:S04]  /*62dd0*/  STL.64 [R1+0x2e68], R16 ;  /* 0x002e681001007387 */ /* 0x004fe80000100a00 */
[----:B------:R-:W-:Y:S04]  /*62de0*/  STL.64 [R1+0x8a0], R8 ;  /* 0x0008a00801007387 */ /* 0x000fe80000100a00 */
[----:B------:R-:W-:Y:S04]  /*62df0*/  STL.64 [R1+0x8a8], R10 ;  /* 0x0008a80a01007387 */ /* 0x000fe80000100a00 */
[----:B------:R-:W2:Y:S04]  /*62e00*/  LDL.LU R4, [R1+0x7d0] ;  /* 0x0007d00001047983 */ /* 0x000ea80000300800 */
[----:B------:R-:W2:Y:S04]  /*62e10*/  LDL.LU R5, [R1+0x7d4] ;  /* 0x0007d40001057983 */ /* 0x000ea80000300800 */
[----:B------:R-:W4:Y:S04]  /*62e20*/  LDL.LU R6, [R1+0x7d8] ;  /* 0x0007d80001067983 */ /* 0x000f280000300800 */
[----:B------:R-:W4:Y:S04]  /*62e30*/  LDL.LU R7, [R1+0x7dc] ;  /* 0x0007dc0001077983 */ /* 0x000f280000300800 */
[----:B----4-:R-:W-:Y:S04]  /*62e40*/  STL.64 [R1+0x2e80], R6 ;  /* 0x002e800601007387 */ /* 0x010fe80000100a00 */
[----:B--2---:R1:W-:Y:S04]  /*62e50*/  STL.64 [R1+0x2e78], R4 ;  /* 0x002e780401007387 */ /* 0x0043e80000100a00 */
[----:B------:R-:W2:Y:S04]  /*62e60*/  LDL R58, [R1+0x1e8] ;  /* 0x0001e800013a7983 */ /* 0x000ea80000100800 */
[----:B------:R-:W2:Y:S04]  /*62e70*/  LDL R59, [R1+0x1ec] ;  /* 0x0001ec00013b7983 */ /* 0x000ea80000100800 */
[----:B--2---:R2:W-:Y:S04]  /*62e80*/  STL.64 [R1+0x2e88], R58 ;  /* 0x002e883a01007387 */ /* 0x0045e80000100a00 */
[----:B------:R-:W4:Y:S04]  /*62e90*/  LDL.LU R52, [R1+0x7e0] ;  /* 0x0007e00001347983 */ /* 0x000f280000300800 */
[----:B------:R-:W4:Y:S04]  /*62ea0*/  LDL.LU R53, [R1+0x7e4] ;  /* 0x0007e40001357983 */ /* 0x000f280000300800 */
[----:B------:R-:W2:Y:S04]  /*62eb0*/  LDL.LU R54, [R1+0x7e8] ;  /* 0x0007e80001367983 */ /* 0x000ea80000300800 */
[----:B------:R-:W2:Y:S01]  /*62ec0*/  LDL.LU R55, [R1+0x7ec] ;  /* 0x0007ec0001377983 */ /* 0x000ea20000300800 */
[----:B---3--:R-:W-:-:S02]  /*62ed0*/  IMAD.MOV.U32 R34, RZ, RZ, R24 ;  /* 0x000000ffff227224 */ /* 0x008fc400078e0018 */
[----:B------:R-:W-:Y:S01]  /*62ee0*/  IMAD.MOV.U32 R35, RZ, RZ, R25 ;  /* 0x000000ffff237224 */ /* 0x000fe200078e0019 */
[----:B--2---:R-:W-:Y:S04]  /*62ef0*/  STL.64 [R1+0x2e98], R54 ;  /* 0x002e983601007387 */ /* 0x004fe80000100a00 */
[----:B----4-:R-:W-:Y:S04]  /*62f00*/  STL.64 [R1+0x2e90], R52 ;  /* 0x002e903401007387 */ /* 0x010fe80000100a00 */
[----:B------:R-:W2:Y:S04]  /*62f10*/  LDL.LU R24, [R1+0x2f2c] ;  /* 0x002f2c0001187983 */ /* 0x000ea80000300800 */
[----:B------:R-:W3:Y:S04]  /*62f20*/  LDL.LU R25, [R1+0x2f28] ;  /* 0x002f280001197983 */ /* 0x000ee80000300800 */
[----:B------:R4:W-:Y:S04]  /*62f30*/  STL.64 [R1+0x2ea0], R34 ;  /* 0x002ea02201007387 */ /* 0x0009e80000100a00 */
[----:B------:R-:W2:Y:S04]  /*62f40*/  LDL R46, [R1+0x208] ;  /* 0x00020800012e7983 */ /* 0x000ea80000100800 */
[----:B------:R-:W2:Y:S04]  /*62f50*/  LDL R47, [R1+0x20c] ;  /* 0x00020c00012f7983 */ /* 0x000ea80000100800 */
[----:B--2---:R2:W-:Y:S04]  /*62f60*/  STL.64 [R1+0x2ea8], R46 ;  /* 0x002ea82e01007387 */ /* 0x0045e80000100a00 */
        /* <DEDUP_REMOVED lines=8> */
[----:B------:R-:W3:Y:S04]  /*62ff0*/  LDL.LU R25, [R1+0x2f24] ;  /* 0x002f240001197983 */ /* 0x000ee80000300800 */
[----:B------:R-:W2:Y:S04]  /*63000*/  LDL.LU R24, [R1+0x2f20] ;  /* 0x002f200001187983 */ /* 0x000ea80000300800 */
[----:B------:R-:W-:Y:S04]  /*63010*/  STL.64 [R1+0x2ec0], R50 ;  /* 0x002ec03201007387 */ /* 0x000fe80000100a00 */
[----:B------:R-:W2:Y:S04]  /*63020*/  LDL.LU R12, [R1+0x810] ;  /* 0x00081000010c7983 */ /* 0x000ea80000300800 */
[----:B------:R-:W2:Y:S04]  /*63030*/  LDL.LU R13, [R1+0x814] ;  /* 0x00081400010d7983 */ /* 0x000ea80000300800 */
[----:B------:R-:W2:Y:S04]  /*63040*/  LDL.LU R14, [R1+0x818] ;  /* 0x00081800010e7983 */ /* 0x000ea80000300800 */
[----:B------:R-:W2:Y:S04]  /*63050*/  LDL.LU R15, [R1+0x81c] ;  /* 0x00081c00010f7983 */ /* 0x000ea80000300800 */
[----:B--2---:R-:W-:Y:S04]  /*63060*/  STL.64 [R1+0x2ed0], R14 ;  /* 0x002ed00e01007387 */ /* 0x004fe80000100a00 */
[----:B------:R-:W-:Y:S04]  /*63070*/  STL.64 [R1+0x2ec8], R12 ;  /* 0x002ec80c01007387 */ /* 0x000fe80000100a00 */
[----:B0-----:R-:W2:Y:S04]  /*63080*/  LDL R18, [R1+0x228] ;  /* 0x0002280001127983 */ /* 0x001ea80000100800 */
[----:B------:R-:W2:Y:S04]  /*63090*/  LDL R19, [R1+0x22c] ;  /* 0x00022c0001137983 */ /* 0x000ea80000100800 */
[----:B--2---:R-:W-:Y:S04]  /*630a0*/  STL.64 [R1+0x2ed8], R18 ;  /* 0x002ed81201007387 */ /* 0x004fe80000100a00 */
[----:B-1----:R-:W2:Y:S04]  /*630b0*/  LDL.LU R4, [R1+0x820] ;  /* 0x0008200001047983 */ /* 0x002ea80000300800 */
[----:B------:R-:W2:Y:S04]  /*630c0*/  LDL.LU R5, [R1+0x824] ;  /* 0x0008240001057983 */ /* 0x000ea80000300800 */
[----:B------:R-:W2:Y:S04]  /*630d0*/  LDL.LU R6, [R1+0x828] ;  /* 0x0008280001067983 */ /* 0x000ea80000300800 */
[----:B------:R-:W2:Y:S01]  /*630e0*/  LDL.LU R7, [R1+0x82c] ;  /* 0x00082c0001077983 */ /* 0x000ea20000300800 */
[----:B------:R-:W-:-:S02]  /*630f0*/  IMAD.MOV.U32 R58, RZ, RZ, R24 ;  /* 0x000000ffff3a7224 */ /* 0x000fc400078e0018 */
[----:B---3--:R-:W-:Y:S01]  /*63100*/  IMAD.MOV.U32 R59, RZ, RZ, R25 ;  /* 0x000000ffff3b7224 */ /* 0x008fe200078e0019 */
[----:B--2---:R-:W-:Y:S04]  /*63110*/  STL.64 [R1+0x2ee8], R6 ;  /* 0x002ee80601007387 */ /* 0x004fe80000100a00 */
[----:B------:R-:W-:Y:S04]  /*63120*/  STL.64 [R1+0x2ee0], R4 ;  /* 0x002ee00401007387 */ /* 0x000fe80000100a00 */
[----:B------:R-:W2:Y:S04]  /*63130*/  LDL.LU R24, [R1+0x2f1c] ;  /* 0x002f1c0001187983 */ /* 0x000ea80000300800 */
[----:B------:R-:W3:Y:S04]  /*63140*/  LDL.LU R25, [R1+0x2f18] ;  /* 0x002f180001197983 */ /* 0x000ee80000300800 */
[----:B------:R-:W-:Y:S04]  /*63150*/  STL.64 [R1+0x2ef8], R58 ;  /* 0x002ef83a01007387 */ /* 0x000fe80000100a00 */
[----:B----4-:R-:W4:Y:S04]  /*63160*/  LDL R34, [R1+0x248] ;  /* 0x0002480001227983 */ /* 0x010f280000100800 */
[----:B------:R-:W4:Y:S04]  /*63170*/  LDL R35, [R1+0x24c] ;  /* 0x00024c0001237983 */ /* 0x000f280000100800 */
[----:B----4-:R-:W-:Y:S04]  /*63180*/  STL.64 [R1+0x2f00], R34 ;  /* 0x002f002201007387 */ /* 0x010fe80000100a00 */
[----:B------:R-:W4:Y:S04]  /*63190*/  LDL.LU R44, [R1+0x840] ;  /* 0x00084000012c7983 */ /* 0x000f280000300800 */
[----:B------:R-:W4:Y:S04]  /*631a0*/  LDL.LU R45, [R1+0x844] ;  /* 0x00084400012d7983 */ /* 0x000f280000300800 */
[----:B------:R-:W4:Y:S04]  /*631b0*/  LDL.LU R46, [R1+0x848] ;  /* 0x00084800012e7983 */ /* 0x000f280000300800 */
[----:B------:R-:W4:Y:S01]  /*631c0*/  LDL.LU R47, [R1+0x84c] ;  /* 0x00084c00012f7983 */ /* 0x000f220000300800 */
[----:B--2---:R-:W-:-:S02]  /*631d0*/  IMAD.MOV.U32 R39, RZ, RZ, R24 ;  /* 0x000000ffff277224 */ /* 0x004fc400078e0018 */
[----:B---3--:R-:W-:Y:S01]  /*631e0*/  IMAD.MOV.U32 R38, RZ, RZ, R25 ;  /* 0x000000ffff267224 */ /* 0x008fe200078e0019 */
[----:B----4-:R0:W-:Y:S04]  /*631f0*/  STL.64 [R1+0x2f10], R46 ;  /* 0x002f102e01007387 */ /* 0x0101e80000100a00 */
[----:B------:R-:W-:Y:S04]  /*63200*/  STL.64 [R1+0x2f08], R44 ;  /* 0x002f082c01007387 */ /* 0x000fe80000100a00 */
[----:B------:R-:W2:Y:S04]  /*63210*/  LDL.LU R8, [R1+0x890] ;  /* 0x0008900001087983 */ /* 0x000ea80000300800 */
[----:B------:R-:W2:Y:S04]  /*63220*/  LDL.LU R9, [R1+0x894] ;  /* 0x0008940001097983 */ /* 0x000ea80000300800 */
[----:B------:R-:W2:Y:S04]  /*63230*/  LDL.LU R10, [R1+0x898] ;  /* 0x00089800010a7983 */ /* 0x000ea80000300800 */
[----:B------:R-:W2:Y:S04]  /*63240*/  LDL.LU R11, [R1+0x89c] ;  /* 0x00089c00010b7983 */ /* 0x000ea80000300800 */
[----:B0-----:R-:W2:Y:S04]  /*63250*/  LDL.LU.64 R46, [R1+0x298] ;  /* 0x00029800012e7983 */ /* 0x001ea80000300a00 */
[----:B------:R-:W3:Y:S04]  /*63260*/  LDL.LU R32, [R1+0x880] ;  /* 0x0008800001207983 */ /* 0x000ee80000300800 */
[----:B------:R-:W3:Y:S04]  /*63270*/  LDL.LU R33, [R1+0x884] ;  /* 0x0008840001217983 */ /* 0x000ee80000300800 */
[----:B------:R-:W3:Y:S04]  /*63280*/  LDL.LU R34, [R1+0x888] ;  /* 0x0008880001227983 */ /* 0x000ee80000300800 */
[----:B------:R-:W3:Y:S04]  /*63290*/  LDL.LU R35, [R1+0x88c] ;  /* 0x00088c0001237983 */ /* 0x000ee80000300800 */
[----:B------:R-:W3:Y:S04]  /*632a0*/  LDL.LU.64 R58, [R1+0x288] ;  /* 0x00028800013a7983 */ /* 0x000ee80000300a00 */
        /* <DEDUP_REMOVED lines=8> */
[----:B------:R-:W4:Y:S04]  /*63330*/  LDL.LU.64 R6, [R1+0x278] ;  /* 0x0002780001067983 */ /* 0x000f280000300a00 */
        /* <DEDUP_REMOVED lines=14> */
[----:B------:R0:W-:Y:S04]  /*63420*/  STL.64 [R1+0x2ce0], R22 ;  /* 0x002ce01601007387 */ /* 0x0001e80000100a00 */
[----:B------:R-:W-:Y:S04]  /*63430*/  STL.64 [R1+0x2cd8], R20 ;  /* 0x002cd81401007387 */ /* 0x000fe80000100a00 */
[----:B0-----:R-:W4:Y:S04]  /*63440*/  LDL R22, [R1+0x1c8] ;  /* 0x0001c80001167983 */ /* 0x001f280000100800 */
[----:B------:R-:W4:Y:S01]  /*63450*/  LDL R23, [R1+0x1cc] ;  /* 0x0001cc0001177983 */ /* 0x000f220000100800 */
[C---:B--2---:R-:W-:Y:S08]  /*63460*/  HMMA.16816.F32.BF16 R8, R40.reuse, R46, R8 ;  /* 0x0000002e2808723c */ /* 0x044ff00000041808 */
[C---:B---3--:R-:W-:Y:S08]  /*63470*/  HMMA.16816.F32.BF16 R32, R40.reuse, R58, R32 ;  /* 0x0000003a2820723c */ /* 0x048ff00000041820 */
[----:B----4-:R-:W-:Y:S03]  /*63480*/  HMMA.16816.F32.BF16 R24, R40, R6, R24 ;  /* 0x000000062818723c */ /* 0x010fe60000041818 */
[----:B------:R0:W-:Y:S04]  /*63490*/  STL.64 [R1+0x890], R8 ;  /* 0x0008900801007387 */ /* 0x0001e80000100a00 */
[----:B------:R1:W-:Y:S01]  /*634a0*/  STL.64 [R1+0x898], R10 ;  /* 0x0008980a01007387 */ /* 0x0003e20000100a00 */
[----:B0-----:R-:W-:-:S02]  /*634b0*/  IMAD.MOV.U32 R9, RZ, RZ, R46 ;  /* 0x000000ffff097224 */ /* 0x001fc400078e002e */
[----:B------:R-:W-:Y:S02]  /*634c0*/  IMAD.MOV.U32 R8, RZ, RZ, R47 ;  /* 0x000000ffff087224 */ /* 0x000fe400078e002f */
[----:B-1----:R-:W-:Y:S01]  /*634d0*/  IMAD.MOV.U32 R11, RZ, RZ, R58 ;  /* 0x000000ffff0b7224 */ /* 0x002fe200078e003a */
[----:B------:R-:W2:Y:S04]  /*634e0*/  LDL.LU.64 R46, [R1+0x2f10] ;  /* 0x002f1000012e7983 */ /* 0x000ea80000300a00 */
[----:B------:R-:W2:Y:S01]  /*634f0*/  LDL.LU.64 R44, [R1+0x2f08] ;  /* 0x002f0800012c7983 */ /* 0x000ea20000300a00 */
[----:B------:R-:W-:-:S03]  /*63500*/  IMAD.MOV.U32 R10, RZ, RZ, R59 ;  /* 0x000000ffff0a7224 */ /* 0x000fc600078e003b */
[----:B------:R-:W-:Y:S04]  /*63510*/  STL.64 [R1+0x880], R32 ;  /* 0x0008802001007387 */ /* 0x000fe80000100a00 */
[----:B------:R0:W-:Y:S04]  /*63520*/  STL.64 [R1+0x888], R34 ;  /* 0x0008882201007387 */ /* 0x0001e80000100a00 */
[----:B0-----:R-:W2:Y:S04]  /*63530*/  LDL.LU.64 R34, [R1+0x2f00] ;  /* 0x002f000001227983 */ /* 0x001ea80000300a00 */
[----:B------:R-:W3:Y:S04]  /*63540*/  LDL.LU.64 R58, [R1+0x2ef8] ;  /* 0x002ef800013a7983 */ /* 0x000ee80000300a00 */
[----:B------:R-:W-:Y:S04]  /*63550*/  STL.64 [R1+0x2cf0], R10 ;  /* 0x002cf00a01007387 */ /* 0x000fe80000100a00 */
[----:B------:R0:W-:Y:S04]  /*63560*/  STL.64 [R1+0x2ce8], R8 ;  /* 0x002ce80801007387 */ /* 0x0001e80000100a00 */
[----:B0-----:R-:W4:Y:S04]  /*63570*/  LDL.LU R8, [R1+0x7c0] ;  /* 0x0007c00001087983 */ /* 0x001f280000300800 */
[----:B------:R-:W4:Y:S04]  /*63580*/  LDL.LU R9, [R1+0x7c4] ;  /* 0x0007c40001097983 */ /* 0x000f280000300800 */
[----:B------:R-:W4:Y:S04]  /*63590*/  LDL.LU R10, [R1+0x7c8] ;  /* 0x0007c800010a7983 */ /* 0x000f280000300800 */
[----:B------:R-:W4:Y:S04]  /*635a0*/  LDL.LU R11, [R1+0x7cc] ;  /* 0x0007cc00010b7983 */ /* 0x000f280000300800 */
[----:B------:R-:W-:Y:S04]  /*635b0*/  STL.64 [R1+0x870], R24 ;  /* 0x0008701801007387 */ /* 0x000fe80000100a00 */
[----:B------:R0:W-:Y:S04]  /*635c0*/  STL.64 [R1+0x878], R26 ;  /* 0x0008781a01007387 */ /* 0x0001e80000100a00 */
[----:B0-----:R-:W2:Y:S01]  /*635d0*/  LDL.LU.64 R26, [R1+0x2ef0] ;  /* 0x002ef000011a7983 */ /* 0x001ea20000300a00 */
[----:B------:R-:W-:-:S02]  /*635e0*/  IMAD.MOV.U32 R24, RZ, RZ, R6 ;  /* 0x000000ffff187224 */ /* 0x000fc400078e0006 */
[----:B------:R-:W-:Y:S02]  /*635f0*/  IMAD.MOV.U32 R25, RZ, RZ, R7 ;  /* 0x000000ffff197224 */ /* 0x000fe400078e0007 */
[----:B------:R-:W3:Y:S04]  /*63600*/  LDL.LU.64 R6, [R1+0x2ee8] ;  /* 0x002ee80001067983 */ /* 0x000ee80000300a00 */
[----:B------:R-:W3:Y:S01]  /*63610*/  LDL.LU.64 R4, [R1+0x2ee0] ;  /* 0x002ee00001047983 */ /* 0x000ee20000300a00 */
[C---:B------:R-:W-:Y:S08]  /*63620*/  HMMA.16816.F32.BF16 R12, R40.reuse, R14, R16 ;  /* 0x0000000e280c723c */ /* 0x040ff00000041810 */
[C---:B------:R-:W-:Y:S01]  /*63630*/  HMMA.16816.F32.BF16 R36, R40.reuse, R38, R48 ;  /* 0x000000262824723c */ /* 0x040fe20000041830 */
[----:B--2---:R0:W-:Y:S04]  /*63640*/  STL.64 [R1+0x2d18], R26 ;  /* 0x002d181a01007387 */ /* 0x0041e80000100a00 */
[----:B------:R-:W-:Y:S04]  /*63650*/  STL.64 [R1+0x2d10], R24 ;  /* 0x002d101801007387 */ /* 0x000fe80000100a00 */
[----:B0-----:R-:W2:Y:S04]  /*63660*/  LDL R26, [R1+0x1d8] ;  /* 0x0001d800011a7983 */ /* 0x001ea80000100800 */
[----:B------:R-:W2:Y:S04]  /*63670*/  LDL R27, [R1+0x1dc] ;  /* 0x0001dc00011b7983 */ /* 0x000ea80000100800 */
[----:B------:R-:W2:Y:S01]  /*63680*/  LDL.LU.64 R18, [R1+0x2ed8] ;  /* 0x002ed80001127983 */ /* 0x000ea20000300a00 */
[C---:B------:R-:W-:Y:S03]  /*63690*/  HMMA.16816.F32.BF16 R32, R40.reuse, R34, R44 ;  /* 0x000000222820723c */ /* 0x040fe6000004182c */
[----:B------:R-:W-:Y:S04]  /*636a0*/  STL.64 [R1+0x860], R12 ;  /* 0x0008600c01007387 */ /* 0x000fe80000100a00 */
[----:B------:R0:W-:Y:S01]  /*636b0*/  STL.64 [R1+0x868], R14 ;  /* 0x0008680e01007387 */ /* 0x0001e20000100a00 */
[C---:B---3--:R-:W-:Y:S03]  /*636c0*/  HMMA.16816.F32.BF16 R56, R40.reuse, R58, R52 ;  /* 0x0000003a2838723c */ /* 0x048fe60000041834 */
[----:B0-----:R-:W3:Y:S04]  /*636d0*/  LDL.LU.64 R14, [R1+0x2ed0] ;  /* 0x002ed000010e7983 */ /* 0x001ee80000300a00 */
[----:B------:R-:W3:Y:S04]  /*636e0*/  LDL.LU.64 R12, [R1+0x2ec8] ;  /* 0x002ec800010c7983 */ /* 0x000ee80000300a00 */
[----:B------:R-:W3:Y:S04]  /*636f0*/  LDL.LU.64 R50, [R1+0x2ec0] ;  /* 0x002ec00001327983 */ /* 0x000ee80000300a00 */
[----:B------:R-:W-:Y:S04]  /*63700*/  STL.64 [R1+0x850], R36 ;  /* 0x0008502401007387 */ /* 0x000fe80000100a00 */
[----:B------:R0:W-:Y:S04]  /*63710*/  STL.64 [R1+0x858], R38 ;  /* 0x0008582601007387 */ /* 0x0001e80000100a00 */
[----:B0-----:R-:W4:Y:S04]  /*63720*/  LDL.LU.64 R38, [R1+0x2eb8] ;  /* 0x002eb80001267983 */ /* 0x001f280000300a00 */
[----:B------:R-:W4:Y:S04]  /*63730*/  LDL.LU.64 R36, [R1+0x2eb0] ;  /* 0x002eb00001247983 */ /* 0x000f280000300a00 */
[----:B------:R-:W4:Y:S04]  /*63740*/  LDL.LU.64 R46, [R1+0x2ea8] ;  /* 0x002ea800012e7983 */ /* 0x000f280000300a00 */
[----:B------:R-:W-:Y:S04]  /*63750*/  STL.64 [R1+0x840], R32 ;  /* 0x0008402001007387 */ /* 0x000fe80000100a00 */
[----:B------:R0:W-:Y:S04]  /*63760*/  STL.64 [R1+0x848], R34 ;  /* 0x0008482201007387 */ /* 0x0001e80000100a00 */
[----:B0-----:R-:W4:Y:S04]  /*63770*/  LDL.LU.64 R34, [R1+0x2ea0] ;  /* 0x002ea00001227983 */ /* 0x001f280000300a00 */
[----:B------:R-:W4:Y:S04]  /*63780*/  LDL.LU.64 R54, [R1+0x2e98] ;  /* 0x002e980001367983 */ /* 0x000f280000300a00 */
[----:B------:R-:W4:Y:S04]  /*63790*/  LDL.LU.64 R52, [R1+0x2e90] ;  /* 0x002e900001347983 */ /* 0x000f280000300a00 */
[----:B------:R-:W-:Y:S04]  /*637a0*/  STL.64 [R1+0x830], R56 ;  /* 0x0008303801007387 */ /* 0x000fe80000100a00 */
[----:B------:R0:W-:Y:S04]  /*637b0*/  STL.64 [R1+0x838], R58 ;  /* 0x0008383a01007387 */ /* 0x0001e80000100a00 */
[----:B0-----:R-:W4:Y:S01]  /*637c0*/  LDL.LU.64 R58, [R1+0x2e88] ;  /* 0x002e8800013a7983 */ /* 0x001f220000300a00 */
[C---:B--2---:R-:W-:Y:S03]  /*637d0*/  HMMA.16816.F32.BF16 R16, R40.reuse, R18, R4 ;  /* 0x000000122810723c */ /* 0x044fe60000041804 */
[----:B------:R-:W2:Y:S04]  /*637e0*/  LDL.LU.64 R6, [R1+0x2e80] ;  /* 0x002e800001067983 */ /* 0x000ea80000300a00 */
[----:B------:R-:W2:Y:S01]  /*637f0*/  LDL.LU.64 R4, [R1+0x2e78] ;  /* 0x002e780001047983 */ /* 0x000ea20000300a00 */
[C---:B---3--:R-:W-:Y:S11]  /*63800*/  HMMA.16816.F32.BF16 R48, R40.reuse, R50, R12 ;  /* 0x000000322830723c */ /* 0x048ff6000004180c */
[----:B------:R-:W-:Y:S04]  /*63810*/  STL.64 [R1+0x820], R16 ;  /* 0x0008201001007387 */ /* 0x000fe80000100a00 */
[----:B------:R0:W-:Y:S04]  /*63820*/  STL.64 [R1+0x828], R18 ;  /* 0x0008281201007387 */ /* 0x0001e80000100a00 */
[----:B0-----:R-:W3:Y:S01]  /*63830*/  LDL.LU.64 R18, [R1+0x2e70] ;  /* 0x002e700001127983 */ /* 0x001ee20000300a00 */
[C---:B----4-:R-:W-:Y:S03]  /*63840*/  HMMA.16816.F32.BF16 R44, R40.reuse, R46, R36 ;  /* 0x0000002e282c723c */ /* 0x050fe60000041824 */
[----:B------:R-:W3:Y:S04]  /*63850*/  LDL.LU.64 R16, [R1+0x2e68] ;  /* 0x002e680001107983 */ /* 0x000ee80000300a00 */
[----:B------:R-:W3:Y:S04]  /*63860*/  LDL.LU.64 R14, [R1+0x2e60] ;  /* 0x002e6000010e7983 */ /* 0x000ee80000300a00 */
[----:B------:R-:W-:Y:S04]  /*63870*/  STL.64 [R1+0x810], R48 ;  /* 0x0008103001007387 */ /* 0x000fe80000100a00 */
[----:B------:R0:W-:Y:S01]  /*63880*/  STL.64 [R1+0x818], R50 ;  /* 0x0008183201007387 */ /* 0x0001e20000100a00 */
[C---:B------:R-:W-:Y:S03]  /*63890*/  HMMA.16816.F32.BF16 R32, R40.reuse, R34, R28 ;  /* 0x000000222820723c */ /* 0x040fe6000004181c */
        /* <DEDUP_REMOVED lines=8> */
[----:B------:R-:W-:Y:S01]  /*63920*/  STL.64 [R1+0x7f0], R32 ;  /* 0x0007f02001007387 */ /* 0x000fe20000100a00 */
[C---:B------:R-:W-:Y:S03]  /*63930*/  HMMA.16816.F32.BF16 R56, R40.reuse, R58, R52 ;  /* 0x0000003a2838723c */ /* 0x040fe60000041834 */
[----:B------:R0:W-:Y:S04]  /*63940*/  STL.64 [R1+0x7f8], R34 ;  /* 0x0007f82201007387 */ /* 0x0001e80000100a00 */
[----:B0-----:R-:W4:Y:S04]  /*63950*/  LDL.LU.64 R34, [R1+0x2e28] ;  /* 0x002e280001227983 */ /* 0x001f280000300a00 */
[----:B------:R-:W4:Y:S04]  /*63960*/  LDL.LU.64 R32, [R1+0x2e20] ;  /* 0x002e200001207983 */ /* 0x000f280000300a00 */
[----:B------:R-:W4:Y:S04]  /*63970*/  LDL.LU.64 R54, [R1+0x2e18] ;  /* 0x002e180001367983 */ /* 0x000f280000300a00 */
[----:B------:R0:W-:Y:S04]  /*63980*/  STL.64 [R1+0x7e0], R56 ;  /* 0x0007e03801007387 */ /* 0x0001e80000100a00 */
[----:B------:R-:W-:Y:S04]  /*63990*/  STL.64 [R1+0x7e8], R58 ;  /* 0x0007e83a01007387 */ /* 0x000fe80000100a00 */
[----:B0-----:R-:W4:Y:S01]  /*639a0*/  LDL.LU R56, [R1+0x2e10] ;  /* 0x002e100001387983 */ /* 0x001f220000300800 */
[C---:B--2---:R-:W-:Y:S03]  /*639b0*/  HMMA.16816.F32.BF16 R24, R40.reuse, R26, R4 ;  /* 0x0000001a2818723c */ /* 0x044fe60000041804 */
[----:B------:R-:W2:Y:S05]  /*639c0*/  LDL.LU.64 R4, [R1+0x2e08] ;  /* 0x002e080001047983 */ /* 0x000eaa0000300a00 */
[C---:B------:R-:W-:Y:S08]  /*639d0*/  HMMA.16816.F32.BF16 R20, R40.reuse, R22, R8 ;  /* 0x000000162814723c */ /* 0x040ff00000041808 */
[C---:B---3--:R-:W-:Y:S03]  /*639e0*/  HMMA.16816.F32.BF16 R8, R40.reuse, R14, R16 ;  /* 0x0000000e2808723c */ /* 0x048fe60000041810 */
[----:B------:R-:W-:Y:S04]  /*639f0*/  STL.64 [R1+0x7d0], R24 ;  /* 0x0007d01801007387 */ /* 0x000fe80000100a00 */
[----:B------:R-:W-:Y:S04]  /*63a00*/  STL.64 [R1+0x7d8], R26 ;  /* 0x0007d81a01007387 */ /* 0x000fe80000100a00 */
[----:B------:R-:W-:Y:S04]  /*63a10*/  STL.64 [R1+0x7c0], R20 ;  /* 0x0007c01401007387 */ /* 0x000fe80000100a00 */
[----:B------:R-:W-:Y:S01]  /*63a20*/  STL.64 [R1+0x7c8], R22 ;  /* 0x0007c81601007387 */ /* 0x000fe20000100a00 */
[C---:B----4-:R-:W-:Y:S03]  /*63a30*/  HMMA.16816.F32.BF16 R16, R40.reuse, R38, R48 ;  /* 0x000000262810723c */ /* 0x050fe60000041830 */
[----:B------:R-:W-:Y:S04]  /*63a40*/  STL.64 [R1+0x7b0], R8 ;  /* 0x0007b00801007387 */ /* 0x000fe80000100a00 */
[----:B------:R0:W-:Y:S01]  /*63a50*/  STL.64 [R1+0x7b8], R10 ;  /* 0x0007b80a01007387 */ /* 0x0001e20000100a00 */
[C---:B------:R-:W-:Y:S11]  /*63a60*/  HMMA.16816.F32.BF16 R12, R40.reuse, R30, R44 ;  /* 0x0000001e280c723c */ /* 0x040ff6000004182c */
[----:B------:R-:W-:Y:S01]  /*63a70*/  STL.64 [R1+0x7a0], R16 ;  /* 0x0007a01001007387 */ /* 0x000fe20000100a00 */
[----:B0-----:R-:W-:Y:S03]  /*63a80*/  HMMA.16816.F32.BF16 R8, R40, R54, R32 ;  /* 0x000000362808723c */ /* 0x001fe60000041820 */
[----:B------:R-:W-:Y:S04]  /*63a90*/  STL.64 [R1+0x7a8], R18 ;  /* 0x0007a81201007387 */ /* 0x000fe80000100a00 */
[----:B------:R-:W-:Y:S01]  /*63aa0*/  STL.64 [R1+0x790], R12 ;  /* 0x0007900c01007387 */ /* 0x000fe20000100a00 */
[----:B------:R-:W-:-:S03]  /*63ab0*/  IMAD.MOV.U32 R34, RZ, RZ, R60 ;  /* 0x000000ffff227224 */ /* 0x000fc600078e003c */
[----:B------:R-:W-:Y:S04]  /*63ac0*/  STL.64 [R1+0x798], R14 ;  /* 0x0007980e01007387 */ /* 0x000fe80000100a00 */
[----:B------:R-:W3:Y:S01]  /*63ad0*/  LDL.LU R60, [R1+0x2e04] ;  /* 0x002e0400013c7983 */ /* 0x000ee20000300800 */
[----:B------:R-:W-:-:S03]  /*63ae0*/  IMAD.MOV.U32 R35, RZ, RZ, R56 ;  /* 0x000000ffff237224 */ /* 0x000fc600078e0038 */
[----:B------:R0:W-:Y:S04]  /*63af0*/  STL.64 [R1+0x780], R8 ;  /* 0x0007800801007387 */ /* 0x0001e80000100a00 */
[----:B------:R1:W-:Y:S04]  /*63b00*/  STL.64 [R1+0x788], R10 ;  /* 0x0007880a01007387 */ /* 0x0003e80000100a00 */
[----:B------:R-:W4:Y:S04]  /*63b10*/  LDL.LU R56, [R1+0x2e00] ;  /* 0x002e000001387983 */ /* 0x000f280000300800 */
[----:B------:R0:W-:Y:S01]  /*63b20*/  STL.64 [R1+0x2d20], R34 ;  /* 0x002d202201007387 */ /* 0x0001e20000100a00 */
[----:B--2---:R-:W-:-:S02]  /*63b30*/  IMAD.MOV.U32 R58, RZ, RZ, R5 ;  /* 0x000000ffff3a7224 */ /* 0x004fc400078e0005 */
[----:B------:R-:W-:Y:S01]  /*63b40*/  IMAD.MOV.U32 R59, RZ, RZ, R4 ;  /* 0x000000ffff3b7224 */ /* 0x000fe200078e0004 */
[----:B------:R-:W2:Y:S04]  /*63b50*/  LDL.LU R5, [R1+0x2dfc] ;  /* 0x002dfc0001057983 */ /* 0x000ea80000300800 */
[----:B------:R-:W2:Y:S04]  /*63b60*/  LDL.LU R4, [R1+0x2df8] ;  /* 0x002df80001047983 */ /* 0x000ea80000300800 */
[----:B------:R2:W-:Y:S04]  /*63b70*/  STL.64 [R1+0x2d28], R58 ;  /* 0x002d283a01007387 */ /* 0x0005e80000100a00 */
[----:B0-----:R-:W2:Y:S04]  /*63b80*/  LDL.LU R8, [R1+0xed0] ;  /* 0x000ed00001087983 */ /* 0x001ea80000300800 */
[----:B------:R-:W2:Y:S04]  /*63b90*/  LDL.LU R9, [R1+0xed4] ;  /* 0x000ed40001097983 */ /* 0x000ea80000300800 */
[----:B-1----:R-:W2:Y:S04]  /*63ba0*/  LDL.LU R10, [R1+0xed8] ;  /* 0x000ed800010a7983 */ /* 0x002ea80000300800 */
[----:B------:R-:W2:Y:S04]  /*63bb0*/  LDL.LU R11, [R1+0xedc] ;  /* 0x000edc00010b7983 */ /* 0x000ea80000300800 */
[----:B--2---:R-:W-:Y:S04]  /*63bc0*/  STL.64 [R1+0x2d38], R10 ;  /* 0x002d380a01007387 */ /* 0x004fe80000100a00 */
[----:B------:R0:W-:Y:S04]  /*63bd0*/  STL.64 [R1+0x2d30], R8 ;  /* 0x002d300801007387 */ /* 0x0001e80000100a00 */
[----:B------:R-:W2:Y:S04]  /*63be0*/  LDL.LU R28, [R1+0xec0] ;  /* 0x000ec000011c7983 */ /* 0x000ea80000300800 */
[----:B------:R-:W2:Y:S04]  /*63bf0*/  LDL.LU R29, [R1+0xec4] ;  /* 0x000ec400011d7983 */ /* 0x000ea80000300800 */
[----:B------:R-:W2:Y:S04]  /*63c00*/  LDL.LU R30, [R1+0xec8] ;  /* 0x000ec800011e7983 */ /* 0x000ea80000300800 */
[----:B------:R-:W2:Y:S01]  /*63c10*/  LDL.LU R31, [R1+0xecc] ;  /* 0x000ecc00011f7983 */ /* 0x000ea20000300800 */
[----:B----4-:R-:W-:-:S02]  /*63c20*/  IMAD.MOV.U32 R26, RZ, RZ, R56 ;  /* 0x000000ffff1a7224 */ /* 0x010fc400078e0038 */
[----:B---3--:R-:W-:Y:S01]  /*63c30*/  IMAD.MOV.U32 R27, RZ, RZ, R60 ;  /* 0x000000ffff1b7224 */ /* 0x008fe200078e003c */
[----:B--2---:R1:W-:Y:S04]  /*63c40*/  STL.64 [R1+0x2d48], R30 ;  /* 0x002d481e01007387 */ /* 0x0043e80000100a00 */
[----:B------:R-:W-:Y:S04]  /*63c50*/  STL.64 [R1+0x2d40], R28 ;  /* 0x002d401c01007387 */ /* 0x000fe80000100a00 */
[----:B------:R-:W2:Y:S04]  /*63c60*/  LDL.LU R56, [R1+0x2df4] ;  /* 0x002df40001387983 */ /* 0x000ea80000300800 */
[----:B------:R-:W1:Y:S04]  /*63c70*/  LDL.LU R60, [R1+0x2df0] ;  /* 0x002df000013c7983 */ /* 0x000e680000300800 */
[----:B------:R3:W-:Y:S04]  /*63c80*/  STL.64 [R1+0x2d50], R26 ;  /* 0x002d501a01007387 */ /* 0x0007e80000100a00 */
[----:B------:R-:W4:Y:S04]  /*63c90*/  LDL.LU R32, [R1+0xef0] ;  /* 0x000ef00001207983 */ /* 0x000f280000300800 */
[----:B------:R-:W4:Y:S04]  /*63ca0*/  LDL.LU R33, [R1+0xef4] ;  /* 0x000ef40001217983 */ /* 0x000f280000300800 */
[----:B------:R-:W2:Y:S04]  /*63cb0*/  LDL.LU R34, [R1+0xef8] ;  /* 0x000ef80001227983 */ /* 0x000ea80000300800 */
[----:B------:R-:W2:Y:S01]  /*63cc0*/  LDL.LU R35, [R1+0xefc] ;  /* 0x000efc0001237983 */ /* 0x000ea20000300800 */
[----:B------:R-:W-:-:S02]  /*63cd0*/  IMAD.MOV.U32 R58, RZ, RZ, R4 ;  /* 0x000000ffff3a7224 */ /* 0x000fc400078e0004 */
[----:B------:R-:W-:Y:S01]  /*63ce0*/  IMAD.MOV.U32 R59, RZ, RZ, R5 ;  /* 0x000000ffff3b7224 */ /* 0x000fe200078e0005 */
[----:B--2---:R2:W-:Y:S04]  /*63cf0*/  STL.64 [R1+0x2d60], R34 ;  /* 0x002d602201007387 */ /* 0x0045e80000100a00 */
[----:B----4-:R-:W-:Y:S04]  /*63d00*/  STL.64 [R1+0x2d58], R32 ;  /* 0x002d582001007387 */ /* 0x010fe80000100a00 */
[----:B------:R-:W4:Y:S04]  /*63d10*/  LDL.LU R4, [R1+0x2dec] ;  /* 0x002dec0001047983 */ /* 0x000f280000300800 */
[----:B------:R-:W2:Y:S04]  /*63d20*/  LDL.LU R5, [R1+0x2de8] ;  /* 0x002de80001057983 */ /* 0x000ea80000300800 */
[----:B------:R-:W-:Y:S04]  /*63d30*/  STL.64 [R1+0x2d68], R58 ;  /* 0x002d683a01007387 */ /* 0x000fe80000100a00 */
[----:B0-----:R-:W2:Y:S04]  /*63d40*/  LDL.LU R8, [R1+0xf00] ;  /* 0x000f000001087983 */ /* 0x001ea80000300800 */
[----:B------:R-:W2:Y:S04]  /*63d50*/  LDL.LU R9, [R1+0xf04] ;  /* 0x000f040001097983 */ /* 0x000ea80000300800 */
[----:B------:R-:W2:Y:S04]  /*63d60*/  LDL.LU R10, [R1+0xf08] ;  /* 0x000f0800010a7983 */ /* 0x000ea80000300800 */
[----:B------:R-:W2:Y:S01]  /*63d70*/  LDL.LU R11, [R1+0xf0c] ;  /* 0x000f0c00010b7983 */ /* 0x000ea20000300800 */
[----:B-1----:R-:W-:-:S02]  /*63d80*/  IMAD.MOV.U32 R30, RZ, RZ, R60 ;  /* 0x000000ffff1e7224 */ /* 0x002fc400078e003c */
[----:B------:R-:W-:Y:S01]  /*63d90*/  IMAD.MOV.U32 R31, RZ, RZ, R56 ;  /* 0x000000ffff1f7224 */ /* 0x000fe200078e0038 */
[----:B--2---:R0:W-:Y:S04]  /*63da0*/  STL.64 [R1+0x2d78], R10 ;  /* 0x002d780a01007387 */ /* 0x0041e80000100a00 */
[----:B------:R-:W-:Y:S04]  /*63db0*/  STL.64 [R1+0x2d70], R8 ;  /* 0x002d700801007387 */ /* 0x000fe80000100a00 */
[----:B------:R-:W0:Y:S04]  /*63dc0*/  LDL.LU R60, [R1+0x2de4] ;  /* 0x002de400013c7983 */ /* 0x000e280000300800 */
[----:B------:R-:W2:Y:S04]  /*63dd0*/  LDL.LU R56, [R1+0x2de0] ;  /* 0x002de00001387983 */ /* 0x000ea80000300800 */
[----:B------:R1:W-:Y:S04]  /*63de0*/  STL.64 [R1+0x2d80], R30 ;  /* 0x002d801e01007387 */ /* 0x0003e80000100a00 */
[----:B------:R-:W2:Y:S04]  /*63df0*/  LDL.LU R24, [R1+0xf10] ;  /* 0x000f100001187983 */ /* 0x000ea80000300800 */
[----:B------:R-:W2:Y:S04]  /*63e00*/  LDL.LU R25, [R1+0xf14] ;  /* 0x000f140001197983 */ /* 0x000ea80000300800 */
[----:B---3--:R-:W3:Y:S04]  /*63e10*/  LDL.LU R26, [R1+0xf18] ;  /* 0x000f1800011a7983 */ /* 0x008ee80000300800 */
[----:B------:R-:W3:Y:S01]  /*63e20*/  LDL.LU R27, [R1+0xf1c] ;  /* 0x000f1c00011b7983 */ /* 0x000ee20000300800 */
[----:B------:R-:W-:-:S02]  /*63e30*/  IMAD.MOV.U32 R34, RZ, RZ, R5 ;  /* 0x000000ffff227224 */ /* 0x000fc400078e0005 */
[----:B----4-:R-:W-:Y:S02]  /*63e40*/  IMAD.MOV.U32 R35, RZ, RZ, R4 ;  /* 0x000000ffff237224 */ /* 0x010fe400078e0004 */
[----:B0-----:R-:W-:Y:S02]  /*63e50*/  IMAD.MOV.U32 R11, RZ, RZ, R60 ;  /* 0x000000ffff0b7224 */ /* 0x001fe400078e003c */
[----:B--2---:R-:W-:Y:S01]  /*63e60*/  IMAD.MOV.U32 R10, RZ, RZ, R56 ;  /* 0x000000ffff0a7224 */ /* 0x004fe200078e0038 */
[----:B---3--:R0:W-:Y:S04]  /*63e70*/  STL.64 [R1+0x2d90], R26 ;  /* 0x002d901a01007387 */ /* 0x0081e80000100a00 */
[----:B------:R-:W-:Y:S04]  /*63e80*/  STL.64 [R1+0x2d88], R24 ;  /* 0x002d881801007387 */ /* 0x000fe80000100a00 */
[----:B------:R-:W0:Y:S04]  /*63e90*/  LDL.LU R5, [R1+0x2ddc] ;  /* 0x002ddc0001057983 */ /* 0x000e280000300800 */
[----:B------:R-:W2:Y:S04]  /*63ea0*/  LDL.LU R4, [R1+0x2dd8] ;  /* 0x002dd80001047983 */ /* 0x000ea80000300800 */
[----:B------:R-:W-:Y:S04]  /*63eb0*/  STL.64 [R1+0x2d98], R34 ;  /* 0x002d982201007387 */ /* 0x000fe80000100a00 */
[----:B------:R-:W3:Y:S04]  /*63ec0*/  LDL.LU R56, [R1+0x2dd4] ;  /* 0x002dd40001387983 */ /* 0x000ee80000300800 */
[----:B------:R-:W4:Y:S04]  /*63ed0*/  LDL.LU R60, [R1+0x2dd0] ;  /* 0x002dd000013c7983 */ /* 0x000f280000300800 */
[----:B------:R0:W-:Y:S04]  /*63ee0*/  STL.64 [R1+0x2da0], R10 ;  /* 0x002da00a01007387 */ /* 0x0001e80000100a00 */
[----:B------:R-:W3:Y:S04]  /*63ef0*/  LDL.LU R28, [R1+0xf30] ;  /* 0x000f3000011c7983 */ /* 0x000ee80000300800 */
[----:B------:R-:W3:Y:S04]  /*63f00*/  LDL.LU R29, [R1+0xf34] ;  /* 0x000f3400011d7983 */ /* 0x000ee80000300800 */
[----:B-1----:R-:W3:Y:S04]  /*63f10*/  LDL.LU R30, [R1+0xf38] ;  /* 0x000f3800011e7983 */ /* 0x002ee80000300800 */
[----:B------:R-:W3:Y:S01]  /*63f20*/  LDL.LU R31, [R1+0xf3c] ;  /* 0x000f3c00011f7983 */ /* 0x000ee20000300800 */
[----:B0-----:R-:W-:-:S02]  /*63f30*/  IMAD.MOV.U32 R27, RZ, RZ, R5 ;  /* 0x000000ffff1b7224 */ /* 0x001fc400078e0005 */
[----:B--2---:R-:W-:Y:S01]  /*63f40*/  IMAD.MOV.U32 R26, RZ, RZ, R4 ;  /* 0x000000ffff1a7224 */ /* 0x004fe200078e0004 */
[----:B---3--:R-:W-:Y:S04]  /*63f50*/  STL.64 [R1+0x2db0], R30 ;  /* 0x002db01e01007387 */ /* 0x008fe80000100a00 */
[----:B------:R-:W-:Y:S04]  /*63f60*/  STL.64 [R1+0x2da8], R28 ;  /* 0x002da81c01007387 */ /* 0x000fe80000100a00 */
[----:B------:R-:W2:Y:S04]  /*63f70*/  LDL.LU R4, [R1+0x2dcc] ;  /* 0x002dcc0001047983 */ /* 0x000ea80000300800 */
[----:B------:R-:W3:Y:S04]  /*63f80*/  LDL.LU R5, [R1+0x2dc8] ;  /* 0x002dc80001057983 */ /* 0x000ee80000300800 */
[----:B------:R0:W-:Y:S04]  /*63f90*/  STL.64 [R1+0x2db8], R26 ;  /* 0x002db81a01007387 */ /* 0x0001e80000100a00 */
[----:B------:R-:W3:Y:S04]  /*63fa0*/  LDL.LU R8, [R1+0x760] ;  /* 0x0007600001087983 */ /* 0x000ee80000300800 */
[----:B------:R-:W3:Y:S04]  /*63fb0*/  LDL.LU R9, [R1+0x764] ;  /* 0x0007640001097983 */ /* 0x000ee80000300800 */
[----:B------:R-:W3:Y:S04]  /*63fc0*/  LDL.LU R10, [R1+0x768] ;  /* 0x00076800010a7983 */ /* 0x000ee80000300800 */
[----:B------:R-:W3:Y:S04]  /*63fd0*/  LDL.LU R11, [R1+0x76c] ;  /* 0x00076c00010b7983 */ /* 0x000ee80000300800 */
[----:B------:R-:W3:Y:S04]  /*63fe0*/  LDL.LU R24, [R1+0x770] ;  /* 0x0007700001187983 */ /* 0x000ee80000300800 */
[----:B------:R-:W3:Y:S04]  /*63ff0*/  LDL.LU R25, [R1+0x774] ;  /* 0x0007740001197983 */ /* 0x000ee80000300800 */
[----:B0-----:R-:W3:Y:S04]  /*64000*/  LDL.LU R26, [R1+0x778] ;  /* 0x00077800011a7983 */ /* 0x001ee80000300800 */
[----:B------:R-:W3:Y:S01]  /*64010*/  LDL.LU R27, [R1+0x77c] ;  /* 0x00077c00011b7983 */ /* 0x000ee20000300800 */
[----:B----4-:R-:W-:-:S03]  /*64020*/  IMAD.MOV.U32 R46, RZ, RZ, R60 ;  /* 0x000000ffff2e7224 */ /* 0x010fc600078e003c */
[----:B------:R-:W4:Y:S04]  /*64030*/  LDL R60, [R1+0x2728] ;  /* 0x00272800013c7983 */ /* 0x000f280000100800 */
        /* <DEDUP_REMOVED lines=8> */
[----:B------:R-:W4:Y:S01]  /*640c0*/  LDL.LU R59, [R1+0xf2c] ;  /* 0x000f2c00013b7983 */ /* 0x000f220000300800 */
[----:B------:R-:W-:-:S02]  /*640d0*/  IMAD.MOV.U32 R50, RZ, RZ, R0 ;  /* 0x000000ffff327224 */ /* 0x000fc400078e0000 */
[----:B------:R-:W-:Y:S02]  /*640e0*/  IMAD.MOV.U32 R51, RZ, RZ, R2 ;  /* 0x000000ffff337224 */ /* 0x000fe400078e0002 */
[----:B--2---:R-:W-:Y:S02]  /*640f0*/  IMAD.MOV.U32 R31, RZ, RZ, R4 ;  /* 0x000000ffff1f7224 */ /* 0x004fe400078e0004 */
[----:B---3--:R-:W-:Y:S01]  /*64100*/  IMAD.MOV.U32 R30, RZ, RZ, R5 ;  /* 0x000000ffff1e7224 */ /* 0x008fe200078e0005 */
        /* <DEDUP_REMOVED lines=18> */
[----:B------:R-:W3:Y:S01]  /*64230*/  LDL.LU.64 R54, [R1+0xa8] ;  /* 0x0000a80001367983 */ /* 0x000ee20000300a00 */
[C---:B------:R-:W-:Y:S03]  /*64240*/  HMMA.16816.F32.BF16 R28, R40.reuse, R30, R24 ;  /* 0x0000001e281c723c */ /* 0x040fe60000041818 */
[----:B------:R-:W2:Y:S05]  /*64250*/  LDL.LU.64 R26, [R1+0x2db8] ;  /* 0x002db800011a7983 */ /* 0x000eaa0000300a00 */
[C---:B------:R-:W-:Y:S11]  /*64260*/  HMMA.16816.F32.BF16 R44, R40.reuse, R46, R8 ;  /* 0x0000002e282c723c */ /* 0x040ff60000041808 */
[----:B------:R-:W-:Y:S04]  /*64270*/  STL.64 [R1+0x770], R28 ;  /* 0x0007701c01007387 */ /* 0x000fe80000100a00 */
[----:B------:R0:W-:Y:S04]  /*64280*/  STL.64 [R1+0x778], R30 ;  /* 0x0007781e01007387 */ /* 0x0001e80000100a00 */
[----:B0-----:R-:W3:Y:S04]  /*64290*/  LDL.LU.64 R30, [R1+0x2db0] ;  /* 0x002db000011e7983 */ /* 0x001ee80000300a00 */
[----:B------:R-:W3:Y:S04]  /*642a0*/  LDL.LU.64 R28, [R1+0x2da8] ;  /* 0x002da800011c7983 */ /* 0x000ee80000300a00 */
[----:B------:R-:W3:Y:S04]  /*642b0*/  LDL.LU.64 R10, [R1+0x2da0] ;  /* 0x002da000010a7983 */ /* 0x000ee80000300a00 */
[----:B------:R-:W-:Y:S04]  /*642c0*/  STL.64 [R1+0x760], R44 ;  /* 0x0007602c01007387 */ /* 0x000fe80000100a00 */
[----:B------:R-:W-:Y:S04]  /*642d0*/  STL.64 [R1+0x768], R46 ;  /* 0x0007682e01007387 */ /* 0x000fe80000100a00 */
[----:B----4-:R-:W0:Y:S04]  /*642e0*/  LDSM.16.MT88.4 R44, [R60+UR5+0x8800] ;  /* 0x008800053c2c783b */ /* 0x010e280008004200 */
[----:B0-----:R-:W-:Y:S04]  /*642f0*/  STL.64 [R1+0x2bf8], R46 ;  /* 0x002bf82e01007387 */ /* 0x001fe80000100a00 */
[----:B------:R-:W-:Y:S01]  /*64300*/  STL.64 [R1+0x2bf0], R44 ;  /* 0x002bf02c01007387 */ /* 0x000fe20000100a00 */
[----:B--2---:R-:W-:Y:S03]  /*64310*/  HMMA.16816.F32.BF16 R24, R40, R26, R32 ;  /* 0x0000001a2818723c */ /* 0x004fe60000041820 */
[----:B------:R-:W2:-:S15]  /*64320*/  LDL.LU.64 R34, [R1+0x2d98] ;  /* 0x002d980001227983 */ /* 0x000e9e0000300a00 */
[----:B------:R-:W-:Y:S01]  /*64330*/  NOP ;  /* 0x0000000000007918 */ /* 0x000fe20000000000 */
[----:B------:R-:W-:Y:S04]  /*64340*/  STL.64 [R1+0xf40], R24 ;  /* 0x000f401801007387 */ /* 0x000fe80000100a00 */
[----:B------:R0:W-:Y:S04]  /*64350*/  STL.64 [R1+0xf48], R26 ;  /* 0x000f481a01007387 */ /* 0x0001e80000100a00 */
[----:B0-----:R-:W4:Y:S04]  /*64360*/  LDL.LU.64 R26, [R1+0x2d90] ;  /* 0x002d9000011a7983 */ /* 0x001f280000300a00 */
[----:B------:R-:W4:Y:S01]  /*64370*/  LDL.LU.64 R24, [R1+0x2d88] ;  /* 0x002d880001187983 */ /* 0x000f220000300a00 */
[----:B---3--:R-:W-:Y:S03]  /*64380*/  HMMA.16816.F32.BF16 R8, R40, R10, R28 ;  /* 0x0000000a2808723c */ /* 0x008fe6000004181c */
[----:B------:R-:W4:-:S15]  /*64390*/  LDL.LU.64 R30, [R1+0x2d80] ;  /* 0x002d8000011e7983 */ /* 0x000f1e0000300a00 */
[----:B------:R-:W-:Y:S01]  /*643a0*/  NOP ;  /* 0x0000000000007918 */ /* 0x000fe20000000000 */
[----:B------:R-:W-:Y:S04]  /*643b0*/  STL.64 [R1+0xf30], R8 ;  /* 0x000f300801007387 */ /* 0x000fe80000100a00 */
[----:B------:R0:W-:Y:S04]  /*643c0*/  STL.64 [R1+0xf38], R10 ;  /* 0x000f380a01007387 */ /* 0x0001e80000100a00 */
[----:B0-----:R-:W3:Y:S04]  /*643d0*/  LDL.LU.64 R10, [R1+0x2d78] ;  /* 0x002d7800010a7983 */ /* 0x001ee80000300a00 */
[----:B------:R-:W3:Y:S01]  /*643e0*/  LDL.LU.64 R8, [R1+0x2d70] ;  /* 0x002d700001087983 */ /* 0x000ee20000300a00 */
[----:B--2---:R-:W-:Y:S03]  /*643f0*/  HMMA.16816.F32.BF16 R32, R40, R34, R56 ;  /* 0x000000222820723c */ /* 0x004fe60000041838 */
[----:B------:R-:W3:-:S15]  /*64400*/  LDL.LU.64 R58, [R1+0x2d68] ;  /* 0x002d6800013a7983 */ /* 0x000ede0000300a00 */
[----:B------:R-:W-:Y:S01]  /*64410*/  NOP ;  /* 0x0000000000007918 */ /* 0x000fe20000000000 */
[----:B------:R-:W-:Y:S04]  /*64420*/  STL.64 [R1+0xf20], R32 ;  /* 0x000f202001007387 */ /* 0x000fe80000100a00 */
[----:B------:R0:W-:Y:S04]  /*64430*/  STL.64 [R1+0xf28], R34 ;  /* 0x000f282201007387 */ /* 0x0001e80000100a00 */
[----:B0-----:R-:W2:Y:S04]  /*64440*/  LDL.LU.64 R34, [R1+0x2d60] ;  /* 0x002d600001227983 */ /* 0x001ea80000300a00 */
[----:B------:R-:W2:Y:S01]  /*64450*/  LDL.LU.64 R32, [R1+0x2d58] ;  /* 0x002d580001207983 */ /* 0x000ea20000300a00 */
[----:B----4-:R-:W-:Y:S03]  /*64460*/  HMMA.16816.F32.BF16 R28, R40, R30, R24 ;  /* 0x0000001e281c723c */ /* 0x010fe60000041818 */
[----:B------:R-:W2:-:S15]  /*64470*/  LDL.LU.64 R26, [R1+0x2d50] ;  /* 0x002d5000011a7983 */ /* 0x000e9e0000300a00 */
[----:B------:R-:W-:Y:S01]  /*64480*/  NOP ;  /* 0x0000000000007918 */ /* 0x000fe20000000000 */
        /* <DEDUP_REMOVED lines=9> */
[----:B0-----:R-:W3:Y:S01]  /*64520*/  LDL.LU.64 R58, [R1+0x2d28] ;  /* 0x002d2800013a7983 */ /* 0x001ee20000300a00 */
[----:B--2---:R-:W-:Y:S03]  /*64530*/  HMMA.16816.F32.BF16 R24, R40, R26, R32 ;  /* 0x0000001a2818723c */ /* 0x004fe60000041820 */
[----:B------:R-:W4:Y:S01]  /*64540*/  LDL.LU.64 R34, [R1+0x2d20] ;  /* 0x002d200001227983 */ /* 0x000f220000300a00 */
[----:B------:R-:W-:-:S02]  /*64550*/  IMAD.MOV.U32 R46, RZ, RZ, R2 ;  /* 0x000000ffff2e7224 */ /* 0x000fc400078e0002 */
[----:B------:R-:W-:-:S07]  /*64560*/  IMAD.MOV.U32 R47, RZ, RZ, R0 ;  /* 0x000000ffff2f7224 */ /* 0x000fce00078e0000 */
[----:B------:R-:W-:Y:S06]  /*64570*/  HMMA.16816.F32.BF16 R44, R40, R46, R4 ;  /* 0x0000002e282c723c */ /* 0x000fec0000041804 */
[----:B------:R-:W-:Y:S04]  /*64580*/  STL.64 [R1+0xef0], R24 ;  /* 0x000ef01801007387 */ /* 0x000fe80000100a00 */
[----:B------:R0:W-:Y:S04]  /*64590*/  STL.64 [R1+0xef8], R26 ;  /* 0x000ef81a01007387 */ /* 0x0001e80000100a00 */
[----:B0-----:R-:W2:Y:S04]  /*645a0*/  LDL.LU.64 R26, [R1+0x2d18] ;  /* 0x002d1800011a7983 */ /* 0x001ea80000300a00 */
[----:B------:R-:W2:Y:S04]  /*645b0*/  LDL.LU.64 R24, [R1+0x2d10] ;  /* 0x002d100001187983 */ /* 0x000ea80000300a00 */
[----:B------:R-:W2:Y:S04]  /*645c0*/  LDL.LU.64 R6, [R1+0x2d08] ;  /* 0x002d080001067983 */ /* 0x000ea80000300a00 */
[----:B------:R-:W-:Y:S04]  /*645d0*/  STL.64 [R1+0xee0], R44 ;  /* 0x000ee02c01007387 */ /* 0x000fe80000100a00 */
[----:B------:R3:W-:Y:S04]  /*645e0*/  STL.64 [R1+0xee8], R46 ;  /* 0x000ee82e01007387 */ /* 0x0007e80000100a00 */
[----:B------:R-:W2:Y:S01]  /*645f0*/  LDL.LU R56, [R1+0xe80] ;  /* 0x000e800001387983 */ /* 0x000ea20000300800 */
[----:B------:R-:W-:-:S02]  /*64600*/  IMAD.MOV.U32 R18, RZ, RZ, R61 ;  /* 0x000000ffff127224 */ /* 0x000fc400078e003d */
[----:B------:R-:W-:-:S07]  /*64610*/  IMAD.MOV.U32 R19, RZ, RZ, R3 ;  /* 0x000000ffff137224 */ /* 0x000fce00078e0003 */
[C---:B------:R-:W-:Y:S08]  /*64620*/  HMMA.16816.F32.BF16 R20, R40.reuse, R18, R20 ;  /* 0x000000122814723c */ /* 0x040ff00000041814 */
[C---:B------:R-:W-:Y:S08]  /*64630*/  HMMA.16816.F32.BF16 R16, R40.reuse, R50, R12 ;  /* 0x000000322810723c */ /* 0x040ff0000004180c */
[----:B------:R-:W-:Y:S01]  /*64640*/  HMMA.16816.F32.BF16 R12, R40, R54, R36 ;  /* 0x00000036280c723c */ /* 0x000fe20000041824 */
[----:B------:R-:W-:-:S02]  /*64650*/  IMAD.MOV.U32 R0, RZ, RZ, R54 ;  /* 0x000000ffff007224 */ /* 0x000fc400078e0036 */
[----:B------:R-:W-:-:S05]  /*64660*/  IMAD.MOV.U32 R2, RZ, RZ, R55 ;  /* 0x000000ffff027224 */ /* 0x000fca00078e0037 */
[C---:B---3--:R-:W-:Y:S08]  /*64670*/  HMMA.16816.F32.BF16 R44, R40.reuse, R58, R8 ;  /* 0x0000003a282c723c */ /* 0x048ff00000041808 */
[C---:B----4-:R-:W-:Y:S11]  /*64680*/  HMMA.16816.F32.BF16 R8, R40.reuse, R34, R28 ;  /* 0x000000222808723c */ /* 0x050ff6000004181c */
[----:B------:R0:W-:Y:S04]  /*64690*/  STL.64 [R1+0xed0], R44 ;  /* 0x000ed02c01007387 */ /* 0x0001e80000100a00 */
[----:B------:R1:W-:Y:S04]  /*646a0*/  STL.64 [R1+0xed8], R46 ;  /* 0x000ed82e01007387 */ /* 0x0003e80000100a00 */
[----:B------:R-:W-:Y:S04]  /*646b0*/  STL.64 [R1+0xec0], R8 ;  /* 0x000ec00801007387 */ /* 0x000fe80000100a00 */
[----:B------:R3:W-:Y:S04]  /*646c0*/  STL.64 [R1+0xec8], R10 ;  /* 0x000ec80a01007387 */ /* 0x0007e80000100a00 */
[----:B------:R-:W2:Y:S04]  /*646d0*/  LDL.LU R57, [R1+0xe84] ;  /* 0x000e840001397983 */ /* 0x000ea80000300800 */
[----:B------:R-:W2:Y:S04]  /*646e0*/  LDL.LU R58, [R1+0xe88] ;  /* 0x000e8800013a7983 */ /* 0x000ea80000300800 */
[----:B------:R-:W2:Y:S04]  /*646f0*/  LDL.LU R59, [R1+0xe8c] ;  /* 0x000e8c00013b7983 */ /* 0x000ea80000300800 */
[----:B0-----:R-:W4:Y:S04]  /*64700*/  LDL.LU R44, [R1+0xe70] ;  /* 0x000e7000012c7983 */ /* 0x001f280000300800 */
[----:B------:R-:W4:Y:S04]  /*64710*/  LDL.LU R45, [R1+0xe74] ;  /* 0x000e7400012d7983 */ /* 0x000f280000300800 */
[----:B-1----:R-:W4:Y:S04]  /*64720*/  LDL.LU R46, [R1+0xe78] ;  /* 0x000e7800012e7983 */ /* 0x002f280000300800 */
[----:B------:R-:W4:Y:S04]  /*64730*/  LDL.LU R47, [R1+0xe7c] ;  /* 0x000e7c00012f7983 */ /* 0x000f280000300800 */
[----:B---3--:R-:W4:Y:S04]  /*64740*/  LDL.LU.64 R10, [R1+0x88] ;  /* 0x00008800010a7983 */ /* 0x008f280000300a00 */
[----:B------:R-:W3:Y:S04]  /*64750*/  LDL.LU R28, [R1+0xe60] ;  /* 0x000e6000011c7983 */ /* 0x000ee80000300800 */
[----:B------:R-:W3:Y:S04]  /*64760*/  LDL.LU R29, [R1+0xe64] ;  /* 0x000e6400011d7983 */ /* 0x000ee80000300800 */
[----:B------:R-:W3:Y:S04]  /*64770*/  LDL.LU R30, [R1+0xe68] ;  /* 0x000e6800011e7983 */ /* 0x000ee80000300800 */
[----:B------:R-:W3:Y:S04]  /*64780*/  LDL.LU R31, [R1+0xe6c] ;  /* 0x000e6c00011f7983 */ /* 0x000ee80000300800 */
[----:B------:R-:W3:Y:S04]  /*64790*/  LDL.LU.64 R34, [R1+0x78] ;  /* 0x0000780001227983 */ /* 0x000ee80000300a00 */
[----:B------:R0:W-:Y:S04]  /*647a0*/  STL.64 [R1+0xeb0], R20 ;  /* 0x000eb01401007387 */ /* 0x0001e80000100a00 */
[----:B------:R1:W-:Y:S04]  /*647b0*/  STL.64 [R1+0xeb8], R22 ;  /* 0x000eb81601007387 */ /* 0x0003e80000100a00 */
[----:B------:R-:W-:Y:S04]  /*647c0*/  STL.64 [R1+0xea0], R16 ;  /* 0x000ea01001007387 */ /* 0x000fe80000100a00 */
[----:B------:R0:W-:Y:S04]  /*647d0*/  STL.64 [R1+0xea8], R18 ;  /* 0x000ea81201007387 */ /* 0x0001e80000100a00 */
[----:B------:R1:W-:Y:S04]  /*647e0*/  STL.64 [R1+0xe90], R12 ;  /* 0x000e900c01007387 */ /* 0x0003e80000100a00 */
[----:B------:R1:W-:Y:S04]  /*647f0*/  STL.64 [R1+0xe98], R14 ;  /* 0x000e980e01007387 */ /* 0x0003e80000100a00 */
[----:B0-----:R-:W3:Y:S04]  /*64800*/  LDL.LU R20, [R1+0xe50] ;  /* 0x000e500001147983 */ /* 0x001ee80000300800 */
[----:B------:R-:W3:Y:S04]  /*64810*/  LDL.LU R21, [R1+0xe54] ;  /* 0x000e540001157983 */ /* 0x000ee80000300800 */
[----:B-1----:R-:W3:Y:S04]  /*64820*/  LDL.LU R22, [R1+0xe58] ;  /* 0x000e580001167983 */ /* 0x002ee80000300800 */
[----:B------:R-:W3:Y:S04]  /*64830*/  LDL.LU R23, [R1+0xe5c] ;  /* 0x000e5c0001177983 */ /* 0x000ee80000300800 */
[----:B------:R-:W3:Y:S04]  /*64840*/  LDL.LU.64 R18, [R1+0x68] ;  /* 0x0000680001127983 */ /* 0x000ee80000300a00 */
[----:B------:R-:W3:Y:S04]  /*64850*/  LDL.LU R12, [R1+0xe40] ;  /* 0x000e4000010c7983 */ /* 0x000ee80000300800 */
[----:B------:R-:W3:Y:S04]  /*64860*/  LDL.LU R13, [R1+0xe44] ;  /* 0x000e4400010d7983 */ /* 0x000ee80000300800 */
[----:B------:R-:W3:Y:S04]  /*64870*/  LDL.LU R14, [R1+0xe48] ;  /* 0x000e4800010e7983 */ /* 0x000ee80000300800 */
[----:B------:R-:W3:Y:S04]  /*64880*/  LDL.LU R15, [R1+0xe4c] ;  /* 0x000e4c00010f7983 */ /* 0x000ee80000300800 */
[----:B------:R-:W3:Y:S04]  /*64890*/  LDL.LU.64 R50, [R1+0x58] ;  /* 0x0000580001327983 */ /* 0x000ee80000300a00 */
[----:B------:R-:W3:Y:S04]  /*648a0*/  LDL.LU R36, [R1+0xe30] ;  /* 0x000e300001247983 */ /* 0x000ee80000300800 */
[----:B------:R-:W3:Y:S04]  /*648b0*/  LDL.LU R37, [R1+0xe34] ;  /* 0x000e340001257983 */ /* 0x000ee80000300800 */
[----:B------:R-:W3:Y:S04]  /*648c0*/  LDL.LU R38, [R1+0xe38] ;  /* 0x000e380001267983 */ /* 0x000ee80000300800 */
[----:B------:R-:W3:Y:S04]  /*648d0*/  LDL.LU R39, [R1+0xe3c] ;  /* 0x000e3c0001277983 */ /* 0x000ee80000300800 */
[----:B------:R-:W3:Y:S04]  /*648e0*/  LDL.LU.64 R54, [R1+0x48] ;  /* 0x0000480001367983 */ /* 0x000ee80000300a00 */
[----:B------:R-:W-:Y:S04]  /*648f0*/  STL [R1+0x2924], R2 ;  /* 0x0029240201007387 */ /* 0x000fe80000100800 */
[----:B------:R-:W-:Y:S01]  /*64900*/  STL [R1+0x2920], R0 ;  /* 0x0029200001007387 */ /* 0x000fe20000100800 */
[C---:B--2---:R-:W-:Y:S08]  /*64910*/  HMMA.16816.F32.BF16 R56, R40.reuse, R6, R56 ;  /* 0x000000062838723c */ /* 0x044ff00000041838 */
[----:B----4-:R-:W-:Y:S01]  /*64920*/  HMMA.16816.F32.BF16 R44, R40, R10, R44 ;  /* 0x0000000a282c723c */ /* 0x010fe2000004182c */
[----:B------:R-:W-:-:S02]  /*64930*/  IMAD.MOV.U32 R4, RZ, RZ, R11 ;  /* 0x000000ffff047224 */ /* 0x000fc400078e000b */
[----:B------:R-:W-:-:S08]  /*64940*/  IMAD.MOV.U32 R5, RZ, RZ, R10 ;  /* 0x000000ffff057224 */ /* 0x000fd000078e000a */
[----:B------:R-:W-:Y:S04]  /*64950*/  STL.64 [R1+0xe80], R56 ;  /* 0x000e803801007387 */ /* 0x000fe80000100a00 */
[----:B------:R0:W-:Y:S04]  /*64960*/  STL.64 [R1+0xe88], R58 ;  /* 0x000e883a01007387 */ /* 0x0001e80000100a00 */
[----:B0-----:R-:W2:Y:S04]  /*64970*/  LDL.LU.64 R58, [R1+0x2d00] ;  /* 0x002d0000013a7983 */ /* 0x001ea80000300a00 */
[----:B------:R-:W4:Y:S04]  /*64980*/  LDL.LU R57, [R1+0x2cf8] ;  /* 0x002cf80001397983 */ /* 0x000f280000300800 */
[----:B------:R-:W-:Y:S04]  /*64990*/  STL [R1+0x292c], R6 ;  /* 0x00292c0601007387 */ /* 0x000fe80000100800 */
[----:B------:R-:W-:Y:S04]  /*649a0*/  STL [R1+0x2928], R7 ;  /* 0x0029280701007387 */ /* 0x000fe80000100800 */
[----:B------:R-:W-:Y:S04]  /*649b0*/  STL.64 [R1+0xe70], R44 ;  /* 0x000e702c01007387 */ /* 0x000fe80000100a00 */
[----:B------:R-:W-:Y:S04]  /*649c0*/  STL.64 [R1+0xe78], R46 ;  /* 0x000e782e01007387 */ /* 0x000fe80000100a00 */
[----:B------:R-:W-:Y:S04]  /*649d0*/  STL [R1+0x2934], R4 ;  /* 0x0029340401007387 */ /* 0x000fe80000100800 */
[----:B------:R3:W-:Y:S02]  /*649e0*/  STL [R1+0x2930], R5 ;  /* 0x0029300501007387 */ /* 0x0007e40000100800 */
[----:B---3--:R-:W-:Y:S01]  /*649f0*/  HMMA.16816.F32.BF16 R4, R40, R34, R28 ;  /* 0x000000222804723c */ /* 0x008fe2000004181c */
[----:B------:R-:W-:-:S02]  /*64a00*/  IMAD.MOV.U32 R56, RZ, RZ, R35 ;  /* 0x000000ffff387224 */ /* 0x000fc400078e0023 */
[----:B------:R-:W-:-:S15]  /*64a10*/  IMAD.MOV.U32 R60, RZ, RZ, R34 ;  /* 0x000000ffff3c7224 */ /* 0x000fde00078e0022 */
[----:B------:R-:W-:Y:S01]  /*64a20*/  NOP ;  /* 0x0000000000007918 */ /* 0x000fe20000000000 */
[----:B------:R-:W-:Y:S04]  /*64a30*/  STL.64 [R1+0xe60], R4 ;  /* 0x000e600401007387 */ /* 0x000fe80000100a00 */
[----:B------:R0:W-:Y:S04]  /*64a40*/  STL.64 [R1+0xe68], R6 ;  /* 0x000e680601007387 */ /* 0x0001e80000100a00 */
[----:B------:R-:W3:Y:S04]  /*64a50*/  LDL.LU R28, [R1+0xe20] ;  /* 0x000e2000011c7983 */ /* 0x000ee80000300800 */
[----:B------:R-:W3:Y:S04]  /*64a60*/  LDL.LU R29, [R1+0xe24] ;  /* 0x000e2400011d7983 */ /* 0x000ee80000300800 */
[----:B------:R-:W3:Y:S04]  /*64a70*/  LDL.LU R30, [R1+0xe28] ;  /* 0x000e2800011e7983 */ /* 0x000ee80000300800 */
[----:B------:R-:W3:Y:S04]  /*64a80*/  LDL.LU R31, [R1+0xe2c] ;  /* 0x000e2c00011f7983 */ /* 0x000ee80000300800 */
[----:B------:R-:W3:Y:S01]  /*64a90*/  LDL.LU.64 R34, [R1+0x38] ;  /* 0x0000380001227983 */ /* 0x000ee20000300a00 */
[C---:B0-----:R-:W-:Y:S03]  /*64aa0*/  HMMA.16816.F32.BF16 R4, R40.reuse, R18, R20 ;  /* 0x000000122804723c */ /* 0x041fe60000041814 */
[----:B------:R-:W-:Y:S04]  /*64ab0*/  STL [R1+0x293c], R56 ;  /* 0x00293c3801007387 */ /* 0x000fe80000100800 */
[----:B------:R-:W-:Y:S01]  /*64ac0*/  STL [R1+0x2938], R60 ;  /* 0x0029383c01007387 */ /* 0x000fe20000100800 */
[----:B------:R-:W-:Y:S01]  /*64ad0*/  HMMA.16816.F32.BF16 R8, R40, R54, R36 ;  /* 0x000000362808723c */ /* 0x000fe20000041824 */
[----:B------:R-:W-:-:S10]  /*64ae0*/  IMAD.MOV.U32 R61, RZ, RZ, R19 ;  /* 0x000000ffff3d7224 */ /* 0x000fd400078e0013 */
[----:B------:R-:W-:Y:S04]  /*64af0*/  STL.64 [R1+0xe50], R4 ;  /* 0x000e500401007387 */ /* 0x000fe80000100a00 */
[----:B------:R0:W-:Y:S02]  /*64b00*/  STL.64 [R1+0xe58], R6 ;  /* 0x000e580601007387 */ /* 0x0001e40000100a00 */
[----:B0-----:R-:W-:Y:S01]  /*64b10*/  HMMA.16816.F32.BF16 R4, R40, R50, R12 ;  /* 0x000000322804723c */ /* 0x001fe2000004180c */
[----:B------:R-:W-:Y:S02]  /*64b20*/  IMAD.MOV.U32 R3, RZ, RZ, R18 ;  /* 0x000000ffff037224 */ /* 0x000fe400078e0012 */
[----:B------:R-:W-:Y:S01]  /*64b30*/  IMAD.MOV.U32 R0, RZ, RZ, R51 ;  /* 0x000000ffff007224 */ /* 0x000fe200078e0033 */
[----:B------:R-:W-:Y:S01]  /*64b40*/  STL [R1+0x2944], R61 ;  /* 0x0029443d01007387 */ /* 0x000fe20000100800 */
[----:B------:R-:W-:-:S03]  /*64b50*/  IMAD.MOV.U32 R2, RZ, RZ, R50 ;  /* 0x000000ffff027224 */ /* 0x000fc600078e0032 */
[----:B------:R-:W-:Y:S11]  /*64b60*/  STL [R1+0x2940], R3 ;  /* 0x0029400301007387 */ /* 0x000ff60000100800 */
[----:B------:R-:W-:Y:S04]  /*64b70*/  STL.64 [R1+0xe40], R4 ;  /* 0x000e400401007387 */ /* 0x000fe80000100a00 */
[----:B------:R-:W-:Y:S04]  /*64b80*/  STL.64 [R1+0xe48], R6 ;  /* 0x000e480601007387 */ /* 0x000fe80000100a00 */
[----:B------:R-:W-:Y:S04]  /*64b90*/  STL [R1+0x294c], R0 ;  /* 0x00294c0001007387 */ /* 0x000fe80000100800 */
[----:B------:R-:W-:Y:S04]  /*64ba0*/  STL [R1+0x2948], R2 ;  /* 0x0029480201007387 */ /* 0x000fe80000100800 */
[----:B------:R0:W-:Y:S04]  /*64bb0*/  STL.64 [R1+0xe30], R8 ;  /* 0x000e300801007387 */ /* 0x0001e80000100a00 */
[----:B------:R1:W-:Y:S04]  /*64bc0*/  STL.64 [R1+0xe38], R10 ;  /* 0x000e380a01007387 */ /* 0x0003e80000100a00 */
[----:B------:R-:W2:Y:S04]  /*64bd0*/  LDL.LU R16, [R1+0xe00] ;  /* 0x000e000001107983 */ /* 0x000ea80000300800 */
[----:B------:R-:W2:Y:S04]  /*64be0*/  LDL.LU R17, [R1+0xe04] ;  /* 0x000e040001117983 */ /* 0x000ea80000300800 */
[----:B------:R-:W2:Y:S04]  /*64bf0*/  LDL.LU R18, [R1+0xe08] ;  /* 0x000e080001127983 */ /* 0x000ea80000300800 */
[----:B------:R-:W2:Y:S04]  /*64c00*/  LDL.LU R19, [R1+0xe0c] ;  /* 0x000e0c0001137983 */ /* 0x000ea80000300800 */
[----:B0-----:R-:W2:Y:S04]  /*64c10*/  LDL.LU R8, [R1+0xe10] ;  /* 0x000e100001087983 */ /* 0x001ea80000300800 */
[----:B------:R-:W2:Y:S04]  /*64c20*/  LDL.LU R9, [R1+0xe14] ;  /* 0x000e140001097983 */ /* 0x000ea80000300800 */
[----:B-1----:R-:W2:Y:S04]  /*64c30*/  LDL.LU R10, [R1+0xe18] ;  /* 0x000e1800010a7983 */ /* 0x002ea80000300800 */
[----:B------:R-:W2:Y:S04]  /*64c40*/  LDL.LU R11, [R1+0xe1c] ;  /* 0x000e1c00010b7983 */ /* 0x000ea80000300800 */
[----:B------:R-:W2:Y:S04]  /*64c50*/  LDL.LU.64 R22, [R1+0x28] ;  /* 0x0000280001167983 */ /* 0x000ea80000300a00 */
[----:B------:R-:W4:Y:S04]  /*64c60*/  LDL.LU.64 R14, [R1+0x18] ;  /* 0x00001800010e7983 */ /* 0x000f280000300a00 */
[----:B------:R-:W4:Y:S04]  /*64c70*/  LDL.LU R36, [R1+0xdf0] ;  /* 0x000df00001247983 */ /* 0x000f280000300800 */
[----:B------:R-:W4:Y:S04]  /*64c80*/  LDL.LU R37, [R1+0xdf4] ;  /* 0x000df40001257983 */ /* 0x000f280000300800 */
[----:B------:R-:W4:Y:S04]  /*64c90*/  LDL.LU R38, [R1+0xdf8] ;  /* 0x000df80001267983 */ /* 0x000f280000300800 */
[----:B------:R-:W4:Y:S04]  /*64ca0*/  LDL.LU R39, [R1+0xdfc] ;  /* 0x000dfc0001277983 */ /* 0x000f280000300800 */
[----:B------:R-:W4:Y:S04]  /*64cb0*/  LDL.LU.64 R50, [R1+0x8] ;  /* 0x0000080001327983 */ /* 0x000f280000300a00 */
[----:B------:R-:W4:Y:S01]  /*64cc0*/  LDL.LU R52, [R1+0xde0] ;  /* 0x000de00001347983 */ /* 0x000f220000300800 */
[----:B------:R-:W-:-:S03]  /*64cd0*/  IMAD.MOV.U32 R6, RZ, RZ, R54 ;  /* 0x000000ffff067224 */ /* 0x000fc600078e0036 */
[----:B------:R-:W4:Y:S01]  /*64ce0*/  LDL.LU R53, [R1+0xde4] ;  /* 0x000de40001357983 */ /* 0x000f220000300800 */
[----:B------:R-:W-:-:S03]  /*64cf0*/  IMAD.MOV.U32 R7, RZ, RZ, R55 ;  /* 0x000000ffff077224 */ /* 0x000fc600078e0037 */
[----:B------:R-:W4:Y:S04]  /*64d00*/  LDL.LU R54, [R1+0xde8] ;  /* 0x000de80001367983 */ /* 0x000f280000300800 */
[----:B------:R-:W4:Y:S01]  /*64d10*/  LDL.LU R55, [R1+0xdec] ;  /* 0x000dec0001377983 */ /* 0x000f220000300800 */
[----:B---3--:R-:W-:Y:S01]  /*64d20*/  HMMA.16816.F32.BF16 R28, R40, R34, R28 ;  /* 0x00000022281c723c */ /* 0x008fe2000004181c */
[----:B------:R-:W-:Y:S02]  /*64d30*/  IMAD.MOV.U32 R4, RZ, RZ, R34 ;  /* 0x000000ffff047224 */ /* 0x000fe400078e0022 */
[----:B------:R-:W-:-:S15]  /*64d40*/  IMAD.MOV.U32 R5, RZ, RZ, R35 ;  /* 0x000000ffff057224 */ /* 0x000fde00078e0023 */
[----:B------:R-:W-:Y:S01]  /*64d50*/  NOP ;  /* 0x0000000000007918 */ /* 0x000fe20000000000 */
[----:B------:R0:W-:Y:S04]  /*64d60*/  STL.64 [R1+0xe20], R28 ;  /* 0x000e201c01007387 */ /* 0x0001e80000100a00 */
[----:B------:R1:W-:Y:S04]  /*64d70*/  STL.64 [R1+0xe28], R30 ;  /* 0x000e281e01007387 */ /* 0x0003e80000100a00 */
        /* <DEDUP_REMOVED lines=12> */
[----:B------:R-:W-:Y:S04]  /*64e40*/  STL.64 [R1+0x2958], R6 ;  /* 0x0029580601007387 */ /* 0x000fe80000100a00 */
[----:B------:R0:W-:Y:S04]  /*64e50*/  STL.64 [R1+0x2950], R4 ;  /* 0x0029500401007387 */ /* 0x0001e80000100a00 */
[----:B0-----:R-:W3:Y:S04]  /*64e60*/  LDL.LU R4, [R1+0xd90] ;  /* 0x000d900001047983 */ /* 0x001ee80000300800 */
[----:B------:R-:W3:Y:S04]  /*64e70*/  LDL.LU R5, [R1+0xd94] ;  /* 0x000d940001057983 */ /* 0x000ee80000300800 */
[----:B------:R-:W3:Y:S04]  /*64e80*/  LDL.LU R6, [R1+0xd98] ;  /* 0x000d980001067983 */ /* 0x000ee80000300800 */
[----:B------:R-:W3:Y:S01]  /*64e90*/  LDL.LU R7, [R1+0xd9c] ;  /* 0x000d9c0001077983 */ /* 0x000ee20000300800 */
[C---:B--2---:R-:W-:Y:S08]  /*64ea0*/  HMMA.16816.F32.BF16 R8, R40.reuse, R22, R8 ;  /* 0x000000162808723c */ /* 0x044ff00000041808 */
[C---:B----4-:R-:W-:Y:S08]  /*64eb0*/  HMMA.16816.F32.BF16 R16, R40.reuse, R14, R16 ;  /* 0x0000000e2810723c */ /* 0x050ff00000041810 */
[----:B------:R-:W-:Y:S01]  /*64ec0*/  HMMA.16816.F32.BF16 R36, R40, R50, R36 ;  /* 0x000000322824723c */ /* 0x000fe20000041824 */
[----:B------:R-:W-:-:S02]  /*64ed0*/  IMAD.MOV.U32 R56, RZ, RZ, R22 ;  /* 0x000000ffff387224 */ /* 0x000fc400078e0016 */
[----:B------:R-:W-:-:S05]  /*64ee0*/  IMAD.MOV.U32 R60, RZ, RZ, R23 ;  /* 0x000000ffff3c7224 */ /* 0x000fca00078e0017 */
[----:B------:R-:W-:Y:S01]  /*64ef0*/  HMMA.16816.F32.BF16 R52, R40, R58, R52 ;  /* 0x0000003a2834723c */ /* 0x000fe20000041834 */
[----:B------:R-:W-:Y:S04]  /*64f00*/  STL.64 [R1+0xe10], R8 ;  /* 0x000e100801007387 */ /* 0x000fe80000100a00 */
[----:B------:R0:W-:Y:S01]  /*64f10*/  STL.64 [R1+0xe18], R10 ;  /* 0x000e180a01007387 */ /* 0x0001e20000100a00 */
[----:B------:R-:W-:Y:S02]  /*64f20*/  IMAD.MOV.U32 R61, RZ, RZ, R14 ;  /* 0x000000ffff3d7224 */ /* 0x000fe400078e000e */
[----:B------:R-:W-:Y:S01]  /*64f30*/  IMAD.MOV.U32 R3, RZ, RZ, R15 ;  /* 0x000000ffff037224 */ /* 0x000fe200078e000f */
[----:B0-----:R-:W2:Y:S04]  /*64f40*/  LDL.LU.64 R10, [R1+0x2cf0] ;  /* 0x002cf000010a7983 */ /* 0x001ea80000300a00 */
[----:B------:R-:W4:Y:S04]  /*64f50*/  LDL.LU.64 R8, [R1+0x2ce8] ;  /* 0x002ce80001087983 */ /* 0x000f280000300a00 */
[----:B------:R-:W2:Y:S04]  /*64f60*/  LDL.LU.64 R22, [R1+0x2ce0] ;  /* 0x002ce00001167983 */ /* 0x000ea80000300a00 */
[----:B------:R-:W2:Y:S04]  /*64f70*/  LDL.LU.64 R20, [R1+0x2cd8] ;  /* 0x002cd80001147983 */ /* 0x000ea80000300a00 */
[----:B------:R-:W-:Y:S04]  /*64f80*/  STL.64 [R1+0xe00], R16 ;  /* 0x000e001001007387 */ /* 0x000fe80000100a00 */
[----:B------:R0:W-:Y:S01]  /*64f90*/  STL.64 [R1+0xe08], R18 ;  /* 0x000e081201007387 */ /* 0x0001e20000100a00 */
[----:B------:R-:W-:-:S02]  /*64fa0*/  IMAD.MOV.U32 R0, RZ, RZ, R50 ;  /* 0x000000ffff007224 */ /* 0x000fc400078e0032 */
[----:B------:R-:W-:Y:S01]  /*64fb0*/  IMAD.MOV.U32 R2, RZ, RZ, R51 ;  /* 0x000000ffff027224 */ /* 0x000fe200078e0033 */
[----:B0-----:R-:W2:Y:S04]  /*64fc0*/  LDL.LU.64 R18, [R1+0x2cd0] ;  /* 0x002cd00001127983 */ /* 0x001ea80000300a00 */
[----:B------:R-:W2:Y:S04]  /*64fd0*/  LDL.LU.64 R16, [R1+0x2cc8] ;  /* 0x002cc80001107983 */ /* 0x000ea80000300a00 */
[----:B------:R-:W2:Y:S04]  /*64fe0*/  LDL.LU.64 R14, [R1+0x2cc0] ;  /* 0x002cc000010e7983 */ /* 0x000ea80000300a00 */
[----:B------:R-:W2:Y:S04]  /*64ff0*/  LDL.LU.64 R12, [R1+0x2cb8] ;  /* 0x002cb800010c7983 */ /* 0x000ea80000300a00 */
[----:B------:R-:W-:Y:S04]  /*65000*/  STL.64 [R1+0xdf0], R36 ;  /* 0x000df02401007387 */ /* 0x000fe80000100a00 */
[----:B------:R0:W-:Y:S04]  /*65010*/  STL.64 [R1+0xdf8], R38 ;  /* 0x000df82601007387 */ /* 0x0001e80000100a00 */
[----:B0-----:R-:W2:Y:S04]  /*65020*/  LDL.LU.64 R38, [R1+0x2cb0] ;  /* 0x002cb00001267983 */ /* 0x001ea80000300a00 */
[----:B------:R-:W2:Y:S04]  /*65030*/  LDL.LU.64 R36, [R1+0x2ca8] ;  /* 0x002ca80001247983 */ /* 0x000ea80000300a00 */
[----:B------:R-:W3:Y:S04]  /*65040*/  LDL.LU.64 R50, [R1+0x2ca0] ;  /* 0x002ca00001327983 */ /* 0x000ee80000300a00 */
[----:B------:R-:W2:Y:S04]  /*65050*/  LDL.LU.64 R48, [R1+0x2c98] ;  /* 0x002c980001307983 */ /* 0x000ea80000300a00 */
[----:B------:R-:W-:Y:S04]  /*65060*/  STL.64 [R1+0xde0], R52 ;  /* 0x000de03401007387 */ /* 0x000fe80000100a00 */
[----:B------:R0:W-:Y:S04]  /*65070*/  STL.64 [R1+0xde8], R54 ;  /* 0x000de83601007387 */ /* 0x0001e80000100a00 */
[----:B0-----:R-:W2:Y:S04]  /*65080*/  LDL.LU.64 R54, [R1+0x2c90] ;  /* 0x002c900001367983 */ /* 0x001ea80000300a00 */
[----:B------:R-:W4:Y:S04]  /*65090*/  LDL.LU.64 R52, [R1+0x2c88] ;  /* 0x002c880001347983 */ /* 0x000f280000300a00 */
[----:B------:R-:W-:Y:S04]  /*650a0*/  STL.64 [R1+0x2820], R58 ;  /* 0x0028203a01007387 */ /* 0x000fe80000100a00 */
[----:B------:R-:W-:Y:S04]  /*650b0*/  STL [R1+0x2818], R57 ;  /* 0x0028183901007387 */ /* 0x000fe80000100800 */
[----:B------:R0:W-:Y:S04]  /*650c0*/  STL [R1+0x2960], R56 ;  /* 0x0029603801007387 */ /* 0x0001e80000100800 */
[----:B0-----:R-:W4:Y:S04]  /*650d0*/  LDL.LU R56, [R1+0xda0] ;  /* 0x000da00001387983 */ /* 0x001f280000300800 */
[----:B------:R-:W4:Y:S04]  /*650e0*/  LDL.LU R57, [R1+0xda4] ;  /* 0x000da40001397983 */ /* 0x000f280000300800 */
[----:B------:R-:W4:Y:S04]  /*650f0*/  LDL.LU R58, [R1+0xda8] ;  /* 0x000da800013a7983 */ /* 0x000f280000300800 */
[----:B------:R-:W4:Y:S01]  /*65100*/  LDL.LU R59, [R1+0xdac] ;  /* 0x000dac00013b7983 */ /* 0x000f220000300800 */
[C---:B---3--:R-:W-:Y:S08]  /*65110*/  HMMA.16816.F32.BF16 R32, R40.reuse, R50, R32 ;  /* 0x000000322820723c */ /* 0x048ff00000041820 */
[----:B--2---:R-:W-:-:S15]  /*65120*/  HMMA.16816.F32.BF16 R28, R40, R54, R28 ;  /* 0x00000036281c723c */ /* 0x004fde000004181c */
[----:B------:R-:W-:-:S04]  /*65130*/  NOP ;  /* 0x0000000000007918 */ /* 0x000fc80000000000 */
[----:B------:R-:W-:Y:S04]  /*65140*/  STL.64 [R1+0xdd0], R28 ;  /* 0x000dd01c01007387 */ /* 0x000fe80000100a00 */
[----:B------:R0:W-:Y:S04]  /*65150*/  STL.64 [R1+0xdd8], R30 ;  /* 0x000dd81e01007387 */ /* 0x0001e80000100a00 */
[----:B0-----:R-:W2:Y:S04]  /*65160*/  LDL.LU.64 R30, [R1+0x2c80] ;  /* 0x002c8000011e7983 */ /* 0x001ea80000300a00 */
[----:B------:R-:W3:Y:S04]  /*65170*/  LDL.LU.64 R28, [R1+0x2c78] ;  /* 0x002c7800011c7983 */ /* 0x000ee80000300a00 */
[----:B------:R-:W-:Y:S04]  /*65180*/  STL.64 [R1+0x2810], R54 ;  /* 0x0028103601007387 */ /* 0x000fe80000100a00 */
[----:B----4-:R0:W-:Y:S04]  /*65190*/  STL.64 [R1+0x2808], R52 ;  /* 0x0028083401007387 */ /* 0x0101e80000100a00 */
[----:B0-----:R-:W4:Y:S04]  /*651a0*/  LDL.LU R52, [R1+0xdb0] ;  /* 0x000db00001347983 */ /* 0x001f280000300800 */
[----:B------:R-:W4:Y:S04]  /*651b0*/  LDL.LU R53, [R1+0xdb4] ;  /* 0x000db40001357983 */ /* 0x000f280000300800 */
[----:B------:R-:W4:Y:S04]  /*651c0*/  LDL.LU R54, [R1+0xdb8] ;  /* 0x000db80001367983 */ /* 0x000f280000300800 */
[----:B------:R-:W4:Y:S04]  /*651d0*/  LDL.LU R55, [R1+0xdbc] ;  /* 0x000dbc0001377983 */ /* 0x000f280000300800 */
[----:B------:R-:W-:Y:S04]  /*651e0*/  STL.64 [R1+0xdc0], R32 ;  /* 0x000dc02001007387 */ /* 0x000fe80000100a00 */
[----:B------:R0:W-:Y:S04]  /*651f0*/  STL.64 [R1+0xdc8], R34 ;  /* 0x000dc82201007387 */ /* 0x0001e80000100a00 */
[----:B0-----:R-:W2:Y:S04]  /*65200*/  LDL.LU.64 R34, [R1+0x2c70] ;  /* 0x002c700001227983 */ /* 0x001ea80000300a00 */
[----:B------:R-:W3:Y:S04]  /*65210*/  LDL.LU.64 R32, [R1+0x2c68] ;  /* 0x002c680001207983 */ /* 0x000ee80000300a00 */
[----:B------:R-:W-:Y:S04]  /*65220*/  STL.64 [R1+0x2800], R50 ;  /* 0x0028003201007387 */ /* 0x000fe80000100a00 */
[----:B------:R4:W-:Y:S04]  /*65230*/  STL.64 [R1+0x27f8], R48 ;  /* 0x0027f83001007387 */ /* 0x0009e80000100a00 */
[----:B------:R-:W-:Y:S04]  /*65240*/  STL.64 [R1+0x27f0], R38 ;  /* 0x0027f02601007387 */ /* 0x000fe80000100a00 */
[----:B------:R2:W-:Y:S01]  /*65250*/  STL.64 [R1+0x27e8], R36 ;  /* 0x0027e82401007387 */ /* 0x0005e20000100a00 */
[C---:B----4-:R-:W-:Y:S08]  /*65260*/  HMMA.16816.F32.BF16 R48, R40.reuse, R38, R52 ;  /* 0x000000262830723c */ /* 0x050ff00000041834 */
[C---:B--2---:R-:W-:Y:S08]  /*65270*/  HMMA.16816.F32.BF16 R36, R40.reuse, R34, R56 ;  /* 0x000000222824723c */ /* 0x044ff00000041838 */
[C---:B------:R-:W-:Y:S03]  /*65280*/  HMMA.16816.F32.BF16 R4, R40.reuse, R30, R4 ;  /* 0x0000001e2804723c */ /* 0x040fe60000041804 */
[----:B------:R-:W-:Y:S04]  /*65290*/  STL.64 [R1+0xdb0], R48 ;  /* 0x000db03001007387 */ /* 0x000fe80000100a00 */
[----:B------:R-:W-:Y:S04]  /*652a0*/  STL.64 [R1+0xdb8], R50 ;  /* 0x000db83201007387 */ /* 0x000fe80000100a00 */
[----:B------:R-:W-:Y:S04]  /*652b0*/  STL.64 [R1+0x27e0], R34 ;  /* 0x0027e02201007387 */ /* 0x000fe80000100a00 */
[----:B---3--:R-:W-:Y:S04]  /*652c0*/  STL.64 [R1+0x27d8], R32 ;  /* 0x0027d82001007387 */ /* 0x008fe80000100a00 */
[----:B------:R-:W-:Y:S04]  /*652d0*/  STL.64 [R1+0xda0], R36 ;  /* 0x000da02401007387 */ /* 0x000fe80000100a00 */
[----:B------:R-:W-:Y:S04]  /*652e0*/  STL.64 [R1+0xda8], R38 ;  /* 0x000da82601007387 */ /* 0x000fe80000100a00 */
[----:B------:R-:W-:Y:S04]  /*652f0*/  STL.64 [R1+0x27c8], R30 ;  /* 0x0027c81e01007387 */ /* 0x000fe80000100a00 */
[----:B------:R0:W-:Y:S02]  /*65300*/  STL.64 [R1+0x27c0], R28 ;  /* 0x0027c01c01007387 */ /* 0x0001e40000100a00 */
[----:B0-----:R-:W-:Y:S02]  /*65310*/  HMMA.16816.F32.BF16 R28, R40, R26, R44 ;  /* 0x0000001a281c723c */ /* 0x001fe4000004182c */
[----:B------:R-:W-:Y:S04]  /*65320*/  STL.64 [R1+0xd90], R4 ;  /* 0x000d900401007387 */ /* 0x000fe80000100a00 */
[----:B------:R0:W-:Y:S01]  /*65330*/  STL.64 [R1+0xd98], R6 ;  /* 0x000d980601007387 */ /* 0x0001e20000100a00 */
[----:B------:R-:W-:-:S02]  /*65340*/  IMAD.MOV.U32 R54, RZ, RZ, R11 ;  /* 0x000000ffff367224 */ /* 0x000fc400078e000b */
[----:B------:R-:W-:Y:S02]  /*65350*/  IMAD.MOV.U32 R55, RZ, RZ, R10 ;  /* 0x000000ffff377224 */ /* 0x000fe400078e000a */
[----:B0-----:R-:W-:Y:S02]  /*65360*/  IMAD.MOV.U32 R6, RZ, RZ, R24 ;  /* 0x000000ffff067224 */ /* 0x001fe400078e0018 */
[----:B------:R-:W-:Y:S01]  /*65370*/  IMAD.MOV.U32 R7, RZ, RZ, R25 ;  /* 0x000000ffff077224 */ /* 0x000fe200078e0019 */
[----:B------:R-:W2:Y:S05]  /*65380*/  LDL.LU R24, [R1+0x2c64] ;  /* 0x002c640001187983 */ /* 0x000eaa0000300800 */
[----:B------:R-:W-:Y:S04]  /*65390*/  STL.64 [R1+0xd80], R28 ;  /* 0x000d801c01007387 */ /* 0x000fe80000100a00 */
[----:B------:R0:W-:Y:S04]  /*653a0*/  STL.64 [R1+0xd88], R30 ;  /* 0x000d881e01007387 */ /* 0x0001e80000100a00 */
[----:B------:R-:W2:Y:S04]  /*653b0*/  LDL.LU R25, [R1+0x2c60] ;  /* 0x002c600001197983 */ /* 0x000ea80000300800 */
[----:B------:R1:W-:Y:S04]  /*653c0*/  STL.64 [R1+0x2b50], R6 ;  /* 0x002b500601007387 */ /* 0x0003e80000100a00 */
[----:B------:R-:W-:Y:S04]  /*653d0*/  STL.64 [R1+0x2b58], R54 ;  /* 0x002b583601007387 */ /* 0x000fe80000100a00 */
[----:B------:R-:W3:Y:S04]  /*653e0*/  LDL.LU R48, [R1+0x680] ;  /* 0x0006800001307983 */ /* 0x000ee80000300800 */
[----:B------:R-:W3:Y:S04]  /*653f0*/  LDL.LU R49, [R1+0x684] ;  /* 0x0006840001317983 */ /* 0x000ee80000300800 */
[----:B------:R-:W4:Y:S04]  /*65400*/  LDL.LU R50, [R1+0x688] ;  /* 0x0006880001327983 */ /* 0x000f280000300800 */
[----:B------:R-:W4:Y:S04]  /*65410*/  LDL.LU R51, [R1+0x68c] ;  /* 0x00068c0001337983 */ /* 0x000f280000300800 */
[----:B------:R-:W1:Y:S04]  /*65420*/  LDL.LU R44, [R1+0xd70] ;  /* 0x000d7000012c7983 */ /* 0x000e680000300800 */
[----:B------:R-:W1:Y:S04]  /*65430*/  LDL.LU R45, [R1+0xd74] ;  /* 0x000d7400012d7983 */ /* 0x000e680000300800 */
[----:B------:R-:W1:Y:S04]  /*65440*/  LDL.LU R46, [R1+0xd78] ;  /* 0x000d7800012e7983 */ /* 0x000e680000300800 */
[----:B------:R-:W1:Y:S01]  /*65450*/  LDL.LU R47, [R1+0xd7c] ;  /* 0x000d7c00012f7983 */ /* 0x000e620000300800 */
[----:B------:R-:W-:-:S02]  /*65460*/  IMAD.MOV.U32 R38, RZ, RZ, R9 ;  /* 0x000000ffff267224 */ /* 0x000fc400078e0009 */
[----:B------:R-:W-:Y:S01]  /*65470*/  IMAD.MOV.U32 R39, RZ, RZ, R8 ;  /* 0x000000ffff277224 */ /* 0x000fe200078e0008 */
[----:B----4-:R-:W-:Y:S04]  /*65480*/  STL.64 [R1+0x2b68], R50 ;  /* 0x002b683201007387 */ /* 0x010fe80000100a00 */
[----:B---3--:R-:W-:Y:S04]  /*65490*/  STL.64 [R1+0x2b60], R48 ;  /* 0x002b603001007387 */ /* 0x008fe80000100a00 */
[----:B------:R-:W3:Y:S04]  /*654a0*/  LDL.LU R8, [R1+0xd60] ;  /* 0x000d600001087983 */ /* 0x000ee80000300800 */
[----:B------:R-:W3:Y:S04]  /*654b0*/  LDL.LU R9, [R1+0xd64] ;  /* 0x000d640001097983 */ /* 0x000ee80000300800 */
[----:B------:R-:W3:Y:S04]  /*654c0*/  LDL.LU R10, [R1+0xd68] ;  /* 0x000d6800010a7983 */ /* 0x000ee80000300800 */
[----:B------:R-:W3:Y:S04]  /*654d0*/  LDL.LU R11, [R1+0xd6c] ;  /* 0x000d6c00010b7983 */ /* 0x000ee80000300800 */
[----:B------:R-:W-:Y:S04]  /*654e0*/  STL.64 [R1+0x2b70], R38 ;  /* 0x002b702601007387 */ /* 0x000fe80000100a00 */
[----:B------:R-:W4:Y:S04]  /*654f0*/  LDL.LU R32, [R1+0x690] ;  /* 0x0006900001207983 */ /* 0x000f280000300800 */
[----:B------:R-:W4:Y:S04]  /*65500*/  LDL.LU R33, [R1+0x694] ;  /* 0x0006940001217983 */ /* 0x000f280000300800 */
[----:B------:R-:W2:Y:S04]  /*65510*/  LDL.LU R34, [R1+0x698] ;  /* 0x0006980001227983 */ /* 0x000ea80000300800 */
[----:B------:R-:W2:Y:S01]  /*65520*/  LDL.LU R35, [R1+0x69c] ;  /* 0x00069c0001237983 */ /* 0x000ea20000300800 */
[----:B0-----:R-:W-:-:S02]  /*65530*/  IMAD.MOV.U32 R30, RZ, RZ, R20 ;  /* 0x000000ffff1e7224 */ /* 0x001fc400078e0014 */
[----:B------:R-:W-:Y:S01]  /*65540*/  IMAD.MOV.U32 R31, RZ, RZ, R21 ;  /* 0x000000ffff1f7224 */ /* 0x000fe200078e0015 */
[----:B--2---:R-:W-:Y:S04]  /*65550*/  STL.64 [R1+0x2b80], R34 ;  /* 0x002b802201007387 */ /* 0x004fe80000100a00 */
[----:B----4-:R-:W-:Y:S04]  /*65560*/  STL.64 [R1+0x2b78], R32 ;  /* 0x002b782001007387 */ /* 0x010fe80000100a00 */
[----:B------:R-:W2:Y:S04]  /*65570*/  LDL.LU R20, [R1+0x2c5c] ;  /* 0x002c5c0001147983 */ /* 0x000ea80000300800 */
[----:B------:R-:W2:Y:S04]  /*65580*/  LDL.LU R21, [R1+0x2c58] ;  /* 0x002c580001157983 */ /* 0x000ea80000300800 */
[----:B------:R-:W-:Y:S04]  /*65590*/  STL.64 [R1+0x2b88], R30 ;  /* 0x002b881e01007387 */ /* 0x000fe80000100a00 */
[----:B------:R-:W4:Y:S04]  /*655a0*/  LDL.LU R56, [R1+0x670] ;  /* 0x0006700001387983 */ /* 0x000f280000300800 */
[----:B------:R-:W4:Y:S04]  /*655b0*/  LDL.LU R57, [R1+0x674] ;  /* 0x0006740001397983 */ /* 0x000f280000300800 */
[----:B------:R-:W2:Y:S04]  /*655c0*/  LDL.LU R58, [R1+0x678] ;  /* 0x00067800013a7983 */ /* 0x000ea80000300800 */
[----:B------:R-:W2:Y:S01]  /*655d0*/  LDL.LU R59, [R1+0x67c] ;  /* 0x00067c00013b7983 */ /* 0x000ea20000300800 */
[----:B-1----:R-:W-:Y:S03]  /*655e0*/  HMMA.16816.F32.BF16 R4, R40, R22, R44 ;  /* 0x000000162804723c */ /* 0x002fe6000004182c */
[----:B--2---:R-:W-:Y:S04]  /*655f0*/  STL.64 [R1+0x2b98], R58 ;  /* 0x002b983a01007387 */ /* 0x004fe80000100a00 */
[----:B----4-:R-:W-:Y:S04]  /*65600*/  STL.64 [R1+0x2b90], R56 ;  /* 0x002b903801007387 */ /* 0x010fe80000100a00 */
        /* <DEDUP_REMOVED lines=8> */
[----:B----4-:R-:W-:Y:S04]  /*65690*/  STL.64 [R1+0x2ba8], R26 ;  /* 0x002ba81a01007387 */ /* 0x010fe80000100a00 */
[----:B--2---:R-:W-:Y:S04]  /*656a0*/  STL.64 [R1+0x2ba0], R24 ;  /* 0x002ba01801007387 */ /* 0x004fe80000100a00 */
[----:B------:R-:W-:Y:S04]  /*656b0*/  STL.64 [R1+0x2830], R22 ;  /* 0x0028301601007387 */ /* 0x000fe80000100a00 */
[----:B------:R-:W-:Y:S04]  /*656c0*/  STL.64 [R1+0x2828], R20 ;  /* 0x0028281401007387 */ /* 0x000fe80000100a00 */
[----:B------:R-:W-:Y:S04]  /*656d0*/  STL.64 [R1+0xd70], R4 ;  /* 0x000d700401007387 */ /* 0x000fe80000100a00 */
[----:B------:R3:W-:Y:S02]  /*656e0*/  STL.64 [R1+0xd78], R6 ;  /* 0x000d780601007387 */ /* 0x0007e40000100a00 */
[----:B---3--:R-:W-:Y:S01]  /*656f0*/  HMMA.16816.F32.BF16 R4, R40, R18, R8 ;  /* 0x000000122804723c */ /* 0x008fe20000041808 */
[----:B------:R-:W-:-:S02]  /*65700*/  IMAD.MOV.U32 R22, RZ, RZ, R16 ;  /* 0x000000ffff167224 */ /* 0x000fc400078e0010 */
[----:B------:R-:W-:Y:S01]  /*65710*/  IMAD.MOV.U32 R23, RZ, RZ, R17 ;  /* 0x000000ffff177224 */ /* 0x000fe200078e0011 */
[----:B------:R-:W2:Y:S04]  /*65720*/  LDL.LU R16, [R1+0x2c54] ;  /* 0x002c540001107983 */ /* 0x000ea80000300800 */
[----:B------:R-:W3:Y:S04]  /*65730*/  LDL.LU R17, [R1+0x2c50] ;  /* 0x002c500001117983 */ /* 0x000ee80000300800 */
[----:B------:R-:W-:Y:S04]  /*65740*/  STL.64 [R1+0x2bb0], R22 ;  /* 0x002bb01601007387 */ /* 0x000fe80000100a00 */
[----:B------:R-:W4:Y:S04]  /*65750*/  LDL.LU R12, [R1+0x2c4c] ;  /* 0x002c4c00010c7983 */ /* 0x000f280000300800 */
[----:B------:R-:W-:Y:S04]  /*65760*/  STL.64 [R1+0xd60], R4 ;  /* 0x000d600401007387 */ /* 0x000fe80000100a00 */
[----:B------:R-:W-:Y:S04]  /*65770*/  STL.64 [R1+0xd68], R6 ;  /* 0x000d680601007387 */ /* 0x000fe80000100a00 */
[----:B------:R-:W2:Y:S04]  /*65780*/  LDL.LU R13, [R1+0x2c48] ;  /* 0x002c4800010d7983 */ /* 0x000ea80000300800 */
[----:B------:R0:W-:Y:S04]  /*65790*/  STL.64 [R1+0x2bb8], R54 ;  /* 0x002bb83601007387 */ /* 0x0001e80000100a00 */
[----:B------:R-:W2:Y:S04]  /*657a0*/  LDL.LU R48, [R1+0x6e0] ;  /* 0x0006e00001307983 */ /* 0x000ea80000300800 */
[----:B------:R-:W2:Y:S04]  /*657b0*/  LDL.LU R49, [R1+0x6e4] ;  /* 0x0006e40001317983 */ /* 0x000ea80000300800 */
[----:B------:R-:W2:Y:S04]  /*657c0*/  LDL.LU R50, [R1+0x6e8] ;  /* 0x0006e80001327983 */ /* 0x000ea80000300800 */
[----:B------:R-:W2:Y:S01]  /*657d0*/  LDL.LU R51, [R1+0x6ec] ;  /* 0x0006ec0001337983 */ /* 0x000ea20000300800 */
[----:B------:R-:W-:-:S02]  /*657e0*/  IMAD.MOV.U32 R38, RZ, RZ, R15 ;  /* 0x000000ffff267224 */ /* 0x000fc400078e000f */
[----:B------:R-:W-:Y:S01]  /*657f0*/  IMAD.MOV.U32 R39, RZ, RZ, R14 ;  /* 0x000000ffff277224 */ /* 0x000fe200078e000e */
[----:B--2---:R-:W-:Y:S04]  /*65800*/  STL.64 [R1+0x2bc8], R50 ;  /* 0x002bc83201007387 */ /* 0x004fe80000100a00 */
[----:B------:R1:W-:Y:S04]  /*65810*/  STL.64 [R1+0x2bc0], R48 ;  /* 0x002bc03001007387 */ /* 0x0003e80000100a00 */
[----:B------:R-:W2:Y:S04]  /*65820*/  LDL.LU R15, [R1+0x2c44] ;  /* 0x002c4400010f7983 */ /* 0x000ea80000300800 */
[----:B------:R-:W0:Y:S04]  /*65830*/  LDL.LU R14, [R1+0x2c40] ;  /* 0x002c4000010e7983 */ /* 0x000e280000300800 */
[----:B------:R0:W-:Y:S04]  /*65840*/  STL.64 [R1+0x2bd0], R38 ;  /* 0x002bd02601007387 */ /* 0x0001e80000100a00 */
[----:B------:R-:W2:Y:S04]  /*65850*/  LDL.LU R32, [R1+0x6f0] ;  /* 0x0006f00001207983 */ /* 0x000ea80000300800 */
[----:B------:R-:W2:Y:S04]  /*65860*/  LDL.LU R33, [R1+0x6f4] ;  /* 0x0006f40001217983 */ /* 0x000ea80000300800 */
[----:B------:R-:W2:Y:S04]  /*65870*/  LDL.LU R34, [R1+0x6f8] ;  /* 0x0006f80001227983 */ /* 0x000ea80000300800 */
[----:B------:R-:W2:Y:S01]  /*65880*/  LDL.LU R35, [R1+0x6fc] ;  /* 0x0006fc0001237983 */ /* 0x000ea20000300800 */
[----:B---3--:R-:W-:-:S02]  /*65890*/  IMAD.MOV.U32 R30, RZ, RZ, R17 ;  /* 0x000000ffff1e7224 */ /* 0x008fc400078e0011 */
[----:B------:R-:W-:Y:S02]  /*658a0*/  IMAD.MOV.U32 R31, RZ, RZ, R16 ;  /* 0x000000ffff1f7224 */ /* 0x000fe400078e0010 */
[----:B------:R-:W-:Y:S02]  /*658b0*/  IMAD.MOV.U32 R26, RZ, RZ, R13 ;  /* 0x000000ffff1a7224 */ /* 0x000fe400078e000d */
[----:B----4-:R-:W-:Y:S01]  /*658c0*/  IMAD.MOV.U32 R27, RZ, RZ, R12 ;  /* 0x000000ffff1b7224 */ /* 0x010fe200078e000c */
[----:B--2---:R-:W-:Y:S04]  /*658d0*/  STL.64 [R1+0x2be0], R34 ;  /* 0x002be02201007387 */ /* 0x004fe80000100a00 */
[----:B------:R-:W-:Y:S04]  /*658e0*/  STL.64 [R1+0x2bd8], R32 ;  /* 0x002bd82001007387 */ /* 0x000fe80000100a00 */
[----:B------:R-:W2:Y:S04]  /*658f0*/  LDL.LU R17, [R1+0x2c3c] ;  /* 0x002c3c0001117983 */ /* 0x000ea80000300800 */
[----:B------:R-:W3:Y:S04]  /*65900*/  LDL.LU R16, [R1+0x2c38] ;  /* 0x002c380001107983 */ /* 0x000ee80000300800 */
[----:B------:R4:W-:Y:S04]  /*65910*/  STL.64 [R1+0x2be8], R30 ;  /* 0x002be81e01007387 */ /* 0x0009e80000100a00 */
[----:B------:R-:W4:Y:S04]  /*65920*/  LDL.LU R56, [R1+0x700] ;  /* 0x0007000001387983 */ /* 0x000f280000300800 */
[----:B------:R-:W4:Y:S04]  /*65930*/  LDL.LU R57, [R1+0x704] ;  /* 0x0007040001397983 */ /* 0x000f280000300800 */
[----:B------:R-:W4:Y:S04]  /*65940*/  LDL.LU R58, [R1+0x708] ;  /* 0x00070800013a7983 */ /* 0x000f280000300800 */
[----:B------:R-:W4:Y:S04]  /*65950*/  LDL.LU R59, [R1+0x70c] ;  /* 0x00070c00013b7983 */ /* 0x000f280000300800 */
[----:B------:R-:W4:Y:S04]  /*65960*/  LDL.LU R13, [R1+0x2c34] ;  /* 0x002c3400010d7983 */ /* 0x000f280000300800 */
[----:B------:R-:W4:Y:S01]  /*65970*/  LDL.LU R12, [R1+0x2c30] ;  /* 0x002c3000010c7983 */ /* 0x000f220000300800 */
[----:B0-----:R-:W-:-:S02]  /*65980*/  IMAD.MOV.U32 R54, RZ, RZ, R14 ;  /* 0x000000ffff367224 */ /* 0x001fc400078e000e */
[----:B------:R-:W-:Y:S01]  /*65990*/  IMAD.MOV.U32 R55, RZ, RZ, R15 ;  /* 0x000000ffff377224 */ /* 0x000fe200078e000f */
        /* <DEDUP_REMOVED lines=11> */
[----:B------:R-:W4:Y:S04]  /*65a50*/  LDL.LU R49, [R1+0x724] ;  /* 0x0007240001317983 */ /* 0x000f280000300800 */
[----:B------:R-:W4:Y:S04]  /*65a60*/  LDL.LU R50, [R1+0x728] ;  /* 0x0007280001327983 */ /* 0x000f280000300800 */
[----:B------:R-:W4:Y:S01]  /*65a70*/  LDL.LU R51, [R1+0x72c] ;  /* 0x00072c0001337983 */ /* 0x000f220000300800 */
[----:B--2---:R-:W-:-:S02]  /*65a80*/  IMAD.MOV.U32 R39, RZ, RZ, R17 ;  /* 0x000000ffff277224 */ /* 0x004fc400078e0011 */
[----:B---3--:R-:W-:Y:S02]  /*65a90*/  IMAD.MOV.U32 R38, RZ, RZ, R16 ;  /* 0x000000ffff267224 */ /* 0x008fe400078e0010 */
[----:B------:R-:W2:Y:S04]  /*65aa0*/  LDL.LU R16, [R1+0x2c24] ;  /* 0x002c240001107983 */ /* 0x000ea80000300800 */
[----:B------:R-:W2:Y:S01]  /*65ab0*/  LDL.LU R17, [R1+0x2c20] ;  /* 0x002c200001117983 */ /* 0x000ea20000300800 */
[----:B----4-:R-:W-:Y:S02]  /*65ac0*/  IMAD.MOV.U32 R31, RZ, RZ, R13 ;  /* 0x000000ffff1f7224 */ /* 0x010fe400078e000d */
[----:B------:R-:W-:Y:S02]  /*65ad0*/  IMAD.MOV.U32 R30, RZ, RZ, R12 ;  /* 0x000000ffff1e7224 */ /* 0x000fe400078e000c */
[----:B------:R-:W3:Y:S04]  /*65ae0*/  LDL.LU R12, [R1+0x2c1c] ;  /* 0x002c1c00010c7983 */ /* 0x000ee80000300800 */
[----:B------:R-:W3:Y:S04]  /*65af0*/  LDL.LU R13, [R1+0x2c18] ;  /* 0x002c1800010d7983 */ /* 0x000ee80000300800 */
[----:B------:R-:W4:Y:S04]  /*65b00*/  LDL.LU R32, [R1+0x730] ;  /* 0x0007300001207983 */ /* 0x000f280000300800 */
[----:B------:R-:W4:Y:S04]  /*65b10*/  LDL.LU R33, [R1+0x734] ;  /* 0x0007340001217983 */ /* 0x000f280000300800 */
[----:B------:R-:W4:Y:S04]  /*65b20*/  LDL.LU R34, [R1+0x738] ;  /* 0x0007380001227983 */ /* 0x000f280000300800 */
[----:B------:R-:W4:Y:S01]  /*65b30*/  LDL.LU R35, [R1+0x73c] ;  /* 0x00073c0001237983 */ /* 0x000f220000300800 */
[C---:B------:R-:W-:Y:S03]  /*65b40*/  HMMA.16816.F32.BF16 R8, R40.reuse, R14, R8 ;  /* 0x0000000e2808723c */ /* 0x040fe60000041808 */
[----:B------:R-:W3:Y:S04]  /*65b50*/  LDL.LU R20, [R1+0x710] ;  /* 0x0007100001147983 */ /* 0x000ee80000300800 */
[----:B------:R-:W3:Y:S04]  /*65b60*/  LDL.LU R21, [R1+0x714] ;  /* 0x0007140001157983 */ /* 0x000ee80000300800 */
[----:B------:R-:W4:Y:S04]  /*65b70*/  LDL.LU R22, [R1+0x718] ;  /* 0x0007180001167983 */ /* 0x000f280000300800 */
[----:B------:R-:W4:Y:S04]  /*65b80*/  LDL.LU R23, [R1+0x71c] ;  /* 0x00071c0001177983 */ /* 0x000f280000300800 */
[----:B------:R-:W4:Y:S04]  /*65b90*/  LDL.LU R4, [R1+0x6d0] ;  /* 0x0006d00001047983 */ /* 0x000f280000300800 */
[----:B------:R-:W4:Y:S04]  /*65ba0*/  LDL.LU R5, [R1+0x6d4] ;  /* 0x0006d40001057983 */ /* 0x000f280000300800 */
[----:B------:R-:W4:Y:S04]  /*65bb0*/  LDL.LU R6, [R1+0x6d8] ;  /* 0x0006d80001067983 */ /* 0x000f280000300800 */
[----:B------:R-:W4:Y:S04]  /*65bc0*/  LDL.LU R7, [R1+0x6dc] ;  /* 0x0006dc0001077983 */ /* 0x000f280000300800 */
[----:B------:R-:W-:Y:S04]  /*65bd0*/  STL.64 [R1+0x27a0], R18 ;  /* 0x0027a01201007387 */ /* 0x000fe80000100a00 */
[----:B--2---:R0:W-:Y:S04]  /*65be0*/  STL.64 [R1+0x2798], R16 ;  /* 0x0027981001007387 */ /* 0x0041e80000100a00 */
[----:B0-----:R-:W2:Y:S04]  /*65bf0*/  LDL.LU R16, [R1+0x6b0] ;  /* 0x0006b00001107983 */ /* 0x001ea80000300800 */
[----:B------:R-:W2:Y:S04]  /*65c00*/  LDL.LU R17, [R1+0x6b4] ;  /* 0x0006b40001117983 */ /* 0x000ea80000300800 */
[----:B------:R-:W2:Y:S04]  /*65c10*/  LDL.LU R18, [R1+0x6b8] ;  /* 0x0006b80001127983 */ /* 0x000ea80000300800 */
[----:B------:R-:W2:Y:S04]  /*65c20*/  LDL.LU R19, [R1+0x6bc] ;  /* 0x0006bc0001137983 */ /* 0x000ea80000300800 */
[----:B------:R-:W-:Y:S04]  /*65c30*/  STL.64 [R1+0xd50], R8 ;  /* 0x000d500801007387 */ /* 0x000fe80000100a00 */
[----:B------:R0:W-:Y:S04]  /*65c40*/  STL.64 [R1+0xd58], R10 ;  /* 0x000d580a01007387 */ /* 0x0001e80000100a00 */
[----:B0-----:R-:W2:Y:S04]  /*65c50*/  LDL.LU.64 R10, [R1+0x2c10] ;  /* 0x002c1000010a7983 */ /* 0x001ea80000300a00 */
[----:B------:R-:W4:Y:S04]  /*65c60*/  LDL.LU.64 R8, [R1+0x2c08] ;  /* 0x002c080001087983 */ /* 0x000f280000300a00 */
[----:B------:R4:W-:Y:S04]  /*65c70*/  STL.64 [R1+0x2840], R14 ;  /* 0x0028400e01007387 */ /* 0x0009e80000100a00 */
[----:B---3--:R-:W-:Y:S01]  /*65c80*/  STL.64 [R1+0x2838], R12 ;  /* 0x0028380c01007387 */ /* 0x008fe20000100a00 */
[----:B--2---:R-:W-:Y:S01]  /*65c90*/  HMMA.16816.F32.BF16 R40, R40, R10, R44 ;  /* 0x0000000a2828723c */ /* 0x004fe2000004182c */
[----:B----4-:R-:W-:-:S02]  /*65ca0*/  IMAD.MOV.U32 R14, RZ, RZ, R8 ;  /* 0x000000ffff0e7224 */ /* 0x010fc400078e0008 */
[----:B------:R-:W-:Y:S01]  /*65cb0*/  IMAD.MOV.U32 R15, RZ, RZ, R9 ;  /* 0x000000ffff0f7224 */ /* 0x000fe200078e0009 */
[----:B------:R-:W2:Y:S04]  /*65cc0*/  LDL.LU R8, [R1+0x2c04] ;  /* 0x002c040001087983 */ /* 0x000ea80000300800 */
[----:B------:R-:W2:Y:S04]  /*65cd0*/  LDL.LU R9, [R1+0x2c00] ;  /* 0x002c000001097983 */ /* 0x000ea80000300800 */
[----:B------:R-:W3:Y:S04]  /*65ce0*/  LDL.LU.64 R46, [R1+0x2bf8] ;  /* 0x002bf800012e7983 */ /* 0x000ee80000300a00 */
[----:B------:R-:W3:Y:S04]  /*65cf0*/  LDL.LU.64 R44, [R1+0x2bf0] ;  /* 0x002bf000012c7983 */ /* 0x000ee80000300a00 */
[----:B------:R0:W-:Y:S04]  /*65d00*/  STL.64 [R1+0x750], R40 ;  /* 0x0007502801007387 */ /* 0x0001e80000100a00 */
[----:B------:R1:W-:Y:S04]  /*65d10*/  STL.64 [R1+0x758], R42 ;  /* 0x0007582a01007387 */ /* 0x0003e80000100a00 */
[----:B0-----:R-:W4:Y:S04]  /*65d20*/  LDL.LU R40, [R1+0x740] ;  /* 0x0007400001287983 */ /* 0x001f280000300800 */
[----:B------:R-:W4:Y:S04]  /*65d30*/  LDL.LU R41, [R1+0x744] ;  /* 0x0007440001297983 */ /* 0x000f280000300800 */
[----:B-1----:R-:W4:Y:S04]  /*65d40*/  LDL.LU R42, [R1+0x748] ;  /* 0x00074800012a7983 */ /* 0x002f280000300800 */
[----:B------:R-:W4:Y:S04]  /*65d50*/  LDL.LU R43, [R1+0x74c] ;  /* 0x00074c00012b7983 */ /* 0x000f280000300800 */
[----:B------:R-:W-:Y:S01]  /*65d60*/  STL.64 [R1+0x2850], R10 ;  /* 0x0028500a01007387 */ /* 0x000fe20000100a00 */
[C---:B---3--:R-:W-:Y:S08]  /*65d70*/  HMMA.16816.F32.BF16 R36, R44.reuse, R38, R32 ;  /* 0x000000262c24723c */ /* 0x048ff00000041820 */
[C---:B------:R-:W-:Y:S01]  /*65d80*/  HMMA.16816.F32.BF16 R52, R44.reuse, R54, R48 ;  /* 0x000000362c34723c */ /* 0x040fe20000041830 */
[----:B--2---:R0:W-:Y:S04]  /*65d90*/  STL.64 [R1+0x2848], R8 ;  /* 0x0028480801007387 */ /* 0x0041e80000100a00 */
[----:B0-----:R-:W2:Y:S04]  /*65da0*/  LDL.LU R8, [R1+0x6c0] ;  /* 0x0006c00001087983 */ /* 0x001ea80000300800 */
[----:B------:R-:W2:Y:S04]  /*65db0*/  LDL.LU R9, [R1+0x6c4] ;  /* 0x0006c40001097983 */ /* 0x000ea80000300800 */
[----:B------:R-:W2:Y:S04]  /*65dc0*/  LDL.LU R10, [R1+0x6c8] ;  /* 0x0006c800010a7983 */ /* 0x000ea80000300800 */
[----:B------:R-:W2:Y:S01]  /*65dd0*/  LDL.LU R11, [R1+0x6cc] ;  /* 0x0006cc00010b7983 */ /* 0x000ea20000300800 */
[----:B----4-:R-:W-:-:S15]  /*65de0*/  HMMA.16816.F32.BF16 R28, R44, R30, R40 ;  /* 0x0000001e2c1c723c */ /* 0x010fde0000041828 */
[----:B------:R-:W-:-:S04]  /*65df0*/  NOP ;  /* 0x0000000000007918 */ /* 0x000fc80000000000 */
[----:B------:R-:W-:Y:S02]  /*65e00*/  IMAD.MOV.U32 R41, RZ, RZ, R30 ;  /* 0x000000ffff297224 */ /* 0x000fe400078e001e */
[----:B------:R-:W-:Y:S01]  /*65e10*/  IMAD.MOV.U32 R40, RZ, RZ, R28 ;  /* 0x000000ffff287224 */ /* 0x000fe200078e001c */
[----:B------:R-:W-:Y:S04]  /*65e20*/  STL.64 [R1+0x740], R28 ;  /* 0x0007401c01007387 */ /* 0x000fe80000100a00 */
[----:B------:R0:W-:Y:S04]  /*65e30*/  STL.64 [R1+0x748], R30 ;  /* 0x0007481e01007387 */ /* 0x0001e80000100a00 */
[----:B0-----:R-:W3:Y:S04]  /*65e40*/  LDL.LU.64 R30, [R1+0x2be8] ;  /* 0x002be800011e7983 */ /* 0x001ee80000300a00 */
[----:B------:R-:W-:Y:S04]  /*65e50*/  STL.64 [R1+0x2b28], R40 ;  /* 0x002b282801007387 */ /* 0x000fe80000100a00 */
[----:B------:R-:W4:Y:S04]  /*65e60*/  LDL.LU R42, [R1+0x2d8] ;  /* 0x0002d800012a7983 */ /* 0x000f280000300800 */
[----:B------:R-:W4:Y:S04]  /*65e70*/  LDL.LU R43, [R1+0x2dc] ;  /* 0x0002dc00012b7983 */ /* 0x000f280000300800 */
[----:B------:R-:W2:Y:S04]  /*65e80*/  LDL.LU.64 R34, [R1+0x2be0] ;  /* 0x002be00001227983 */ /* 0x000ea80000300a00 */
[----:B------:R-:W2:Y:S04]  /*65e90*/  LDL.LU.64 R32, [R1+0x2bd8] ;  /* 0x002bd80001207983 */ /* 0x000ea80000300a00 */
[----:B------:R-:W-:Y:S04]  /*65ea0*/  STL.64 [R1+0x730], R36 ;  /* 0x0007302401007387 */ /* 0x000fe80000100a00 */
[----:B------:R0:W-:Y:S04]  /*65eb0*/  STL.64 [R1+0x738], R38 ;  /* 0x0007382601007387 */ /* 0x0001e80000100a00 */
[----:B0-----:R-:W2:Y:S04]  /*65ec0*/  LDL.LU.64 R38, [R1+0x2bd0] ;  /* 0x002bd00001267983 */ /* 0x001ea80000300a00 */
[----:B------:R-:W4:Y:S04]  /*65ed0*/  LDL.LU.64 R50, [R1+0x2bc8] ;  /* 0x002bc80001327983 */ /* 0x000f280000300a00 */
[----:B------:R-:W4:Y:S04]  /*65ee0*/  LDL.LU.64 R48, [R1+0x2bc0] ;  /* 0x002bc00001307983 */ /* 0x000f280000300a00 */
[----:B------:R-:W-:Y:S04]  /*65ef0*/  STL.64 [R1+0x720], R52 ;  /* 0x0007203401007387 */ /* 0x000fe80000100a00 */
[----:B------:R0:W-:Y:S04]  /*65f00*/  STL.64 [R1+0x728], R54 ;  /* 0x0007283601007387 */ /* 0x0001e80000100a00 */
[----:B0-----:R-:W4:Y:S01]  /*65f10*/  LDL.LU.64 R54, [R1+0x2bb8] ;  /* 0x002bb80001367983 */ /* 0x001f220000300a00 */
[----:B------:R-:W-:Y:S03]  /*65f20*/  HMMA.16816.F32.BF16 R24, R44, R26, R20 ;  /* 0x0000001a2c18723c */ /* 0x000fe60000041814 */
[----:B------:R-:W4:-:S15]  /*65f30*/  LDL.LU.64 R22, [R1+0x2bb0] ;  /* 0x002bb00001167983 */ /* 0x000f1e0000300a00 */
[----:B------:R-:W-:Y:S01]  /*65f40*/  NOP ;  /* 0x0000000000007918 */ /* 0x000fe20000000000 */
[----:B------:R-:W-:Y:S04]  /*65f50*/  STL.64 [R1+0x710], R24 ;  /* 0x0007101801007387 */ /* 0x000fe80000100a00 */
[----:B------:R0:W-:Y:S04]  /*65f60*/  STL.64 [R1+0x718], R26 ;  /* 0x0007181a01007387 */ /* 0x0001e80000100a00 */
[----:B0-----:R-:W4:Y:S04]  /*65f70*/  LDL.LU.64 R26, [R1+0x2ba8] ;  /* 0x002ba800011a7983 */ /* 0x001f280000300a00 */
[----:B------:R-:W4:Y:S01]  /*65f80*/  LDL.LU.64 R24, [R1+0x2ba0] ;  /* 0x002ba00001187983 */ /* 0x000f220000300a00 */
[C---:B---3--:R-:W-:Y:S03]  /*65f90*/  HMMA.16816.F32.BF16 R28, R44.reuse, R30, R56 ;  /* 0x0000001e2c1c723c */ /* 0x048fe60000041838 */
[----:B------:R-:W3:Y:S04]  /*65fa0*/  LDL.LU.64 R58, [R1+0x2b98] ;  /* 0x002b9800013a7983 */ /* 0x000ee80000300a00 */
[----:B------:R-:W3:Y:S01]  /*65fb0*/  LDL.LU.64 R56, [R1+0x2b90] ;  /* 0x002b900001387983 */ /* 0x000ee20000300a00 */
[C---:B--2---:R-:W-:Y:S11]  /*65fc0*/  HMMA.16816.F32.BF16 R36, R44.reuse, R38, R32 ;  /* 0x000000262c24723c */ /* 0x044ff60000041820 */
[----:B------:R-:W-:Y:S04]  /*65fd0*/  STL.64 [R1+0x700], R28 ;  /* 0x0007001c01007387 */ /* 0x000fe80000100a00 */
[----:B------:R0:W-:Y:S01]  /*65fe0*/  STL.64 [R1+0x708], R30 ;  /* 0x0007081e01007387 */ /* 0x0001e20000100a00 */
[C---:B----4-:R-:W-:Y:S03]  /*65ff0*/  HMMA.16816.F32.BF16 R40, R44.reuse, R42, R4 ;  /* 0x0000002a2c28723c */ /* 0x050fe60000041804 */
[----:B0-----:R-:W2:Y:S04]  /*66000*/  LDL.LU.64 R30, [R1+0x2b88] ;  /* 0x002b8800011e7983 */ /* 0x001ea80000300a00 */
[----:B------:R-:W4:Y:S01]  /*66010*/  LDL.LU.64 R34, [R1+0x2b80] ;  /* 0x002b800001227983 */ /* 0x000f220000300a00 */
[C---:B------:R-:W-:Y:S03]  /*66020*/  HMMA.16816.F32.BF16 R52, R44.reuse, R54, R48 ;  /* 0x000000362c34723c */ /* 0x040fe60000041830 */
[----:B------:R-:W4:Y:S04]  /*66030*/  LDL.LU.64 R32, [R1+0x2b78] ;  /* 0x002b780001207983 */ /* 0x000f280000300a00 */
[----:B------:R-:W-:Y:S04]  /*66040*/  STL.64 [R1+0x6f0], R36 ;  /* 0x0006f02401007387 */ /* 0x000fe80000100a00 */
[----:B------:R0:W-:Y:S04]  /*66050*/  STL.64 [R1+0x6f8], R38 ;  /* 0x0006f82601007387 */ /* 0x0001e80000100a00 */
[----:B0-----:R-:W4:Y:S04]  /*66060*/  LDL.LU.64 R38, [R1+0x2b70] ;  /* 0x002b700001267983 */ /* 0x001f280000300a00 */
[----:B------:R-:W3:Y:S04]  /*66070*/  LDL.LU.64 R50, [R1+0x2b68] ;  /* 0x002b680001327983 */ /* 0x000ee80000300a00 */
[----:B------:R-:W3:Y:S04]  /*66080*/  LDL.LU.64 R48, [R1+0x2b60] ;  /* 0x002b600001307983 */ /* 0x000ee80000300a00 */
[----:B------:R-:W-:Y:S04]  /*66090*/  STL.64 [R1+0x6e0], R52 ;  /* 0x0006e03401007387 */ /* 0x000fe80000100a00 */
[----:B------:R0:W-:Y:S04]  /*660a0*/  STL.64 [R1+0x6e8], R54 ;  /* 0x0006e83601007387 */ /* 0x0001e80000100a00 */
[----:B0-----:R-:W3:Y:S04]  /*660b0*/  LDL.LU.64 R54, [R1+0x2b58] ;  /* 0x002b580001367983 */ /* 0x001ee80000300a00 */
[----:B------:R-:W3:Y:S01]  /*660c0*/  LDL.LU.64 R6, [R1+0x2b50] ;  /* 0x002b500001067983 */ /* 0x000ee20000300a00 */
[C---:B------:R-:W-:Y:S08]  /*660d0*/  HMMA.16816.F32.BF16 R12, R44.reuse, R14, R8 ;  /* 0x0000000e2c0c723c */ /* 0x040ff00000041808 */
[C---:B------:R-:W-:Y:S01]  /*660e0*/  HMMA.16816.F32.BF16 R8, R44.reuse, R22, R16 ;  /* 0x000000162c08723c */ /* 0x040fe20000041810 */
[----:B------:R-:W-:Y:S04]  /*660f0*/  STL.64 [R1+0x6d0], R40 ;  /* 0x0006d02801007387 */ /* 0x000fe80000100a00 */
[----:B------:R-:W-:Y:S06]  /*66100*/  STL.64 [R1+0x6d8], R42 ;  /* 0x0006d82a01007387 */ /* 0x000fec0000100a00 */
[----:B------:R-:W-:Y:S04]  /*66110*/  STL.64 [R1+0x6c0], R12 ;  /* 0x0006c00c01007387 */ /* 0x000fe80000100a00 */
[----:B------:R4:W-:Y:S04]  /*66120*/  STL.64 [R1+0x6c8], R14 ;  /* 0x0006c80e01007387 */ /* 0x0009e80000100a00 */
[----:B------:R-:W-:Y:S04]  /*66130*/  STL.64 [R1+0x6b0], R8 ;  /* 0x0006b00801007387 */ /* 0x000fe80000100a00 */
[----:B------:R3:W-:Y:S01]  /*66140*/  STL.64 [R1+0x6b8], R10 ;  /* 0x0006b80a01007387 */ /* 0x0007e20000100a00 */
[C---:B--2---:R-:W-:Y:S08]  /*66150*/  HMMA.16816.F32.BF16 R16, R44.reuse, R30, R24 ;  /* 0x0000001e2c10723c */ /* 0x044ff00000041818 */
[C---:B----4-:R-:W-:Y:S11]  /*66160*/  HMMA.16816.F32.BF16 R12, R44.reuse, R38, R32 ;  /* 0x000000262c0c723c */ /* 0x050ff60000041820 */
[----:B------:R0:W-:Y:S01]  /*66170*/  STL.64 [R1+0x6a0], R16 ;  /* 0x0006a01001007387 */ /* 0x0001e20000100a00 */
[C---:B---3--:R-:W-:Y:S08]  /*66180*/  HMMA.16816.F32.BF16 R8, R44.reuse, R54, R48 ;  /* 0x000000362c08723c */ /* 0x048ff00000041830 */
[C---:B------:R-:W-:Y:S01]  /*66190*/  HMMA.16816.F32.BF16 R4, R44.reuse, R6, R56 ;  /* 0x000000062c04723c */ /* 0x040fe20000041838 */
[----:B------:R1:W-:Y:S04]  /*661a0*/  STL.64 [R1+0x6a8], R18 ;  /* 0x0006a81201007387 */ /* 0x0003e80000100a00 */
[----:B------:R-:W-:Y:S04]  /*661b0*/  STL.64 [R1+0x690], R12 ;  /* 0x0006900c01007387 */ /* 0x000fe80000100a00 */
[----:B------:R2:W-:Y:S04]  /*661c0*/  STL.64 [R1+0x698], R14 ;  /* 0x0006980e01007387 */ /* 0x0005e80000100a00 */
[----:B------:R-:W3:Y:S04]  /*661d0*/  LDL.LU R54, [R1+0xb8] ;  /* 0x0000b80001367983 */ /* 0x000ee80000300800 */
[----:B------:R4:W-:Y:S04]  /*661e0*/  STL.64 [R1+0x680], R8 ;  /* 0x0006800801007387 */ /* 0x0009e80000100a00 */
[----:B------:R0:W-:Y:S04]  /*661f0*/  STL.64 [R1+0x688], R10 ;  /* 0x0006880a01007387 */ /* 0x0001e80000100a00 */
[----:B------:R0:W-:Y:S04]  /*66200*/  STL.64 [R1+0x670], R4 ;  /* 0x0006700401007387 */ /* 0x0001e80000100a00 */
[----:B------:R0:W-:Y:S04]  /*66210*/  STL.64 [R1+0x678], R6 ;  /* 0x0006780601007387 */ /* 0x0001e80000100a00 */
[----:B------:R-:W3:Y:S04]  /*66220*/  LDL.LU R55, [R1+0xbc] ;  /* 0x0000bc0001377983 */ /* 0x000ee80000300800 */
[----:B---3--:R-:W-:Y:S04]  /*66230*/  STL.64 [R1+0x2968], R54 ;  /* 0x0029683601007387 */ /* 0x008fe80000100a00 */
[----:B------:R-:W3:Y:S04]  /*66240*/  LDL.LU R38, [R1+0xc8] ;  /* 0x0000c80001267983 */ /* 0x000ee80000300800 */
[----:B------:R-:W3:Y:S04]  /*66250*/  LDL.LU R39, [R1+0xcc] ;  /* 0x0000cc0001277983 */ /* 0x000ee80000300800 */
[----:B---3--:R3:W-:Y:S04]  /*66260*/  STL.64 [R1+0x2970], R38 ;  /* 0x0029702601007387 */ /* 0x0087e80000100a00 */
[----:B------:R-:W2:Y:S04]  /*66270*/  LDL.LU R32, [R1+0x560] ;  /* 0x0005600001207983 */ /* 0x000ea80000300800 */
[----:B------:R-:W2:Y:S04]  /*66280*/  LDL.LU R33, [R1+0x564] ;  /* 0x0005640001217983 */ /* 0x000ea80000300800 */
[----:B------:R-:W2:Y:S04]  /*66290*/  LDL.LU R34, [R1+0x568] ;  /* 0x0005680001227983 */ /* 0x000ea80000300800 */
[----:B------:R-:W2:Y:S04]  /*662a0*/  LDL.LU R35, [R1+0x56c] ;  /* 0x00056c0001237983 */ /* 0x000ea80000300800 */
[----:B--2---:R-:W-:Y:S04]  /*662b0*/  STL.64 [R1+0x2980], R34 ;  /* 0x0029802201007387 */ /* 0x004fe80000100a00 */
[----:B------:R2:W-:Y:S04]  /*662c0*/  STL.64 [R1+0x2978], R32 ;  /* 0x0029782001007387 */ /* 0x0005e80000100a00 */
[----:B------:R-:W2:Y:S04]  /*662d0*/  LDL.LU R30, [R1+0xd8] ;  /* 0x0000d800011e7983 */ /* 0x000ea80000300800 */
[----:B------:R-:W2:Y:S04]  /*662e0*/  LDL.LU R31, [R1+0xdc] ;  /* 0x0000dc00011f7983 */ /* 0x000ea80000300800 */
[----:B--2---:R2:W-:Y:S04]  /*662f0*/  STL.64 [R1+0x2988], R30 ;  /* 0x0029881e01007387 */ /* 0x0045e80000100a00 */
        /* <DEDUP_REMOVED lines=17> */
[----:B--2---:R1:W-:Y:S04]  /*66410*/  STL.64 [R1+0x29b8], R14 ;  /* 0x0029b80e01007387 */ /* 0x0043e80000100a00 */
[----:B----4-:R-:W2:Y:S04]  /*66420*/  LDL.LU R8, [R1+0x590] ;  /* 0x0005900001087983 */ /* 0x010ea80000300800 */
[----:B------:R-:W2:Y:S04]  /*66430*/  LDL.LU R9, [R1+0x594] ;  /* 0x0005940001097983 */ /* 0x000ea80000300800 */
[----:B------:R-:W4:Y:S04]  /*66440*/  LDL.LU R10, [R1+0x598] ;  /* 0x00059800010a7983 */ /* 0x000f280000300800 */
[----:B------:R-:W4:Y:S04]  /*66450*/  LDL.LU R11, [R1+0x59c] ;  /* 0x00059c00010b7983 */ /* 0x000f280000300800 */
[----:B----4-:R-:W-:Y:S04]  /*66460*/  STL.64 [R1+0x29c8], R10 ;  /* 0x0029c80a01007387 */ /* 0x010fe80000100a00 */
[----:B--2---:R-:W-:Y:S04]  /*66470*/  STL.64 [R1+0x29c0], R8 ;  /* 0x0029c00801007387 */ /* 0x004fe80000100a00 */
[----:B------:R-:W2:Y:S04]  /*66480*/  LDL.LU R4, [R1+0x5a0] ;  /* 0x0005a00001047983 */ /* 0x000ea80000300800 */
[----:B------:R-:W2:Y:S04]  /*66490*/  LDL.LU R5, [R1+0x5a4] ;  /* 0x0005a40001057983 */ /* 0x000ea80000300800 */
[----:B------:R-:W4:Y:S04]  /*664a0*/  LDL.LU R6, [R1+0x5a8] ;  /* 0x0005a80001067983 */ /* 0x000f280000300800 */
[----:B------:R-:W4:Y:S04]  /*664b0*/  LDL.LU R7, [R1+0x5ac] ;  /* 0x0005ac0001077983 */ /* 0x000f280000300800 */
[----:B----4-:R4:W-:Y:S04]  /*664c0*/  STL.64 [R1+0x29d8], R6 ;  /* 0x0029d80601007387 */ /* 0x0109e80000100a00 */
[----:B--2---:R-:W-:Y:S04]  /*664d0*/  STL.64 [R1+0x29d0], R4 ;  /* 0x0029d00401007387 */ /* 0x004fe80000100a00 */
[----:B------:R-:W2:Y:S04]  /*664e0*/  LDL.LU R58, [R1+0x118] ;  /* 0x00011800013a7983 */ /* 0x000ea80000300800 */
[----:B------:R-:W2:Y:S04]  /*664f0*/  LDL.LU R59, [R1+0x11c] ;  /* 0x00011c00013b7983 */ /* 0x000ea80000300800 */
[----:B--2---:R2:W-:Y:S04]  /*66500*/  STL.64 [R1+0x29e0], R58 ;  /* 0x0029e03a01007387 */ /* 0x0045e80000100a00 */
[----:B---3--:R-:W3:Y:S04]  /*66510*/  LDL.LU R38, [R1+0x128] ;  /* 0x0001280001267983 */ /* 0x008ee80000300800 */
        /* <DEDUP_REMOVED lines=22> */
[----:B------:R-:W2:Y:S04]  /*66680*/  LDL.LU R18, [R1+0x5e8] ;  /* 0x0005e80001127983 */ /* 0x000ea80000300800 */
[----:B------:R-:W2:Y:S04]  /*66690*/  LDL.LU R19, [R1+0x5ec] ;  /* 0x0005ec0001137983 */ /* 0x000ea80000300800 */
[----:B--2---:R-:W-:Y:S04]  /*666a0*/  STL.64 [R1+0x2a28], R18 ;  /* 0x002a281201007387 */ /* 0x004fe80000100a00 */
[----:B------:R-:W-:Y:S04]  /*666b0*/  STL.64 [R1+0x2a20], R16 ;  /* 0x002a201001007387 */ /* 0x000fe80000100a00 */
[----:B-1----:R-:W2:Y:S04]  /*666c0*/  LDL.LU R14, [R1+0x158] ;  /* 0x00015800010e7983 */ /* 0x002ea80000300800 */
[----:B------:R-:W2:Y:S04]  /*666d0*/  LDL.LU R15, [R1+0x15c] ;  /* 0x00015c00010f7983 */ /* 0x000ea80000300800 */
[----:B--2---:R0:W-:Y:S04]  /*666e0*/  STL.64 [R1+0x2a30], R14 ;  /* 0x002a300e01007387 */ /* 0x0041e80000100a00 */
[----:B----4-:R-:W2:Y:S04]  /*666f0*/  LDL.LU R6, [R1+0x168] ;  /* 0x0001680001067983 */ /* 0x010ea80000300800 */
[----:B------:R-:W2:Y:S04]  /*66700*/  LDL.LU R7, [R1+0x16c] ;  /* 0x00016c0001077983 */ /* 0x000ea80000300800 */
[----:B--2---:R1:W-:Y:S04]  /*66710*/  STL.64 [R1+0x2a38], R6 ;  /* 0x002a380601007387 */ /* 0x0043e80000100a00 */
[----:B------:R-:W2:Y:S04]  /*66720*/  LDL.LU R56, [R1+0x370] ;  /* 0x0003700001387983 */ /* 0x000ea80000300800 */
[----:B------:R-:W2:Y:S04]  /*66730*/  LDL.LU R57, [R1+0x374] ;  /* 0x0003740001397983 */ /* 0x000ea80000300800 */
[----:B------:R-:W4:Y:S04]  /*66740*/  LDL.LU R58, [R1+0x378] ;  /* 0x00037800013a7983 */ /* 0x000f280000300800 */
[----:B------:R-:W4:Y:S04]  /*66750*/  LDL.LU R59, [R1+0x37c] ;  /* 0x00037c00013b7983 */ /* 0x000f280000300800 */
[----:B----4-:R4:W-:Y:S04]  /*66760*/  STL.64 [R1+0x2a48], R58 ;  /* 0x002a483a01007387 */ /* 0x0109e80000100a00 */
[----:B--2---:R-:W-:Y:S04]  /*66770*/  STL.64 [R1+0x2a40], R56 ;  /* 0x002a403801007387 */ /* 0x004fe80000100a00 */
[----:B---3--:R-:W2:Y:S04]  /*66780*/  LDL.LU R38, [R1+0x178] ;  /* 0x0001780001267983 */ /* 0x008ea80000300800 */
[----:B------:R-:W2:Y:S04]  /*66790*/  LDL.LU R39, [R1+0x17c] ;  /* 0x00017c0001277983 */ /* 0x000ea80000300800 */
[----:B--2---:R2:W-:Y:S04]  /*667a0*/  STL.64 [R1+0x2a50], R38 ;  /* 0x002a502601007387 */ /* 0x0045e80000100a00 */
[----:B------:R-:W3:Y:S04]  /*667b0*/  LDL.LU R32, [R1+0x380] ;  /* 0x0003800001207983 */ /* 0x000ee80000300800 */
[----:B------:R-:W3:Y:S04]  /*667c0*/  LDL.LU R33, [R1+0x384] ;  /* 0x0003840001217983 */ /* 0x000ee80000300800 */
[----:B------:R-:W2:Y:S04]  /*667d0*/  LDL.LU R34, [R1+0x388] ;  /* 0x0003880001227983 */ /* 0x000ea80000300800 */
[----:B------:R-:W2:Y:S04]  /*667e0*/  LDL.LU R35, [R1+0x38c] ;  /* 0x00038c0001237983 */ /* 0x000ea80000300800 */
[----:B--2---:R2:W-:Y:S04]  /*667f0*/  STL.64 [R1+0x2a60], R34 ;  /* 0x002a602201007387 */ /* 0x0045e80000100a00 */
        /* <DEDUP_REMOVED lines=8> */
[----:B--2---:R2:W-:Y:S04]  /*66880*/  STL.64 [R1+0x2a78], R26 ;  /* 0x002a781a01007387 */ /* 0x0045e80000100a00 */
[----:B------:R-:W-:Y:S04]  /*66890*/  STL.64 [R1+0x2a70], R24 ;  /* 0x002a701801007387 */ /* 0x000fe80000100a00 */
[----:B------:R-:W2:Y:S04]  /*668a0*/  LDL.LU R22, [R1+0x198] ;  /* 0x0001980001167983 */ /* 0x000ea80000300800 */
[----:B------:R-:W2:Y:S04]  /*668b0*/  LDL.LU R23, [R1+0x19c] ;  /* 0x00019c0001177983 */ /* 0x000ea80000300800 */
[----:B--2---:R-:W-:Y:S04]  /*668c0*/  STL.64 [R1+0x2a80], R22 ;  /* 0x002a801601007387 */ /* 0x004fe80000100a00 */
[----:B0-----:R-:W2:Y:S04]  /*668d0*/  LDL.LU R14, [R1+0x1a8] ;  /* 0x0001a800010e7983 */ /* 0x001ea80000300800 */
[----:B------:R-:W2:Y:S04]  /*668e0*/  LDL.LU R15, [R1+0x1ac] ;  /* 0x0001ac00010f7983 */ /* 0x000ea80000300800 */
[----:B--2---:R0:W-:Y:S04]  /*668f0*/  STL.64 [R1+0x2a88], R14 ;  /* 0x002a880e01007387 */ /* 0x0041e80000100a00 */
[----:B------:R-:W2:Y:S04]  /*66900*/  LDL.LU R4, [R1+0x3b0] ;  /* 0x0003b00001047983 */ /* 0x000ea80000300800 */
[----:B------:R-:W2:Y:S04]  /*66910*/  LDL.LU R5, [R1+0x3b4] ;  /* 0x0003b40001057983 */ /* 0x000ea80000300800 */
[----:B-1----:R-:W2:Y:S04]  /*66920*/  LDL.LU R6, [R1+0x3b8] ;  /* 0x0003b80001067983 */ /* 0x002ea80000300800 */
[----:B------:R-:W2:Y:S04]  /*66930*/  LDL.LU R7, [R1+0x3bc] ;  /* 0x0003bc0001077983 */ /* 0x000ea80000300800 */
[----:B--2---:R-:W-:Y:S04]  /*66940*/  STL.64 [R1+0x2a98], R6 ;  /* 0x002a980601007387 */ /* 0x004fe80000100a00 */
[----:B------:R1:W-:Y:S04]  /*66950*/  STL.64 [R1+0x2a90], R4 ;  /* 0x002a900401007387 */ /* 0x0003e80000100a00 */
[----:B----4-:R-:W2:Y:S04]  /*66960*/  LDL.LU R58, [R1+0x1b8] ;  /* 0x0001b800013a7983 */ /* 0x010ea80000300800 */
[----:B------:R-:W2:Y:S04]  /*66970*/  LDL.LU R59, [R1+0x1bc] ;  /* 0x0001bc00013b7983 */ /* 0x000ea80000300800 */
[----:B--2---:R2:W-:Y:S04]  /*66980*/  STL.64 [R1+0x2aa0], R58 ;  /* 0x002aa03a01007387 */ /* 0x0045e80000100a00 */
[----:B------:R-:W4:Y:S04]  /*66990*/  LDL.LU R36, [R1+0x3c0] ;  /* 0x0003c00001247983 */ /* 0x000f280000300800 */
[----:B------:R-:W4:Y:S04]  /*669a0*/  LDL.LU R37, [R1+0x3c4] ;  /* 0x0003c40001257983 */ /* 0x000f280000300800 */
[----:B------:R-:W2:Y:S04]  /*669b0*/  LDL.LU R38, [R1+0x3c8] ;  /* 0x0003c80001267983 */ /* 0x000ea80000300800 */
[----:B------:R-:W2:Y:S04]  /*669c0*/  LDL.LU R39, [R1+0x3cc] ;  /* 0x0003cc0001277983 */ /* 0x000ea80000300800 */
[----:B--2---:R-:W-:Y:S04]  /*669d0*/  STL.64 [R1+0x2ab0], R38 ;  /* 0x002ab02601007387 */ /* 0x004fe80000100a00 */
[----:B----4-:R2:W-:Y:S04]  /*669e0*/  STL.64 [R1+0x2aa8], R36 ;  /* 0x002aa82401007387 */ /* 0x0105e80000100a00 */
[----:B------:R-:W4:Y:S04]  /*669f0*/  LDL.LU R34, [R1+0x1c8] ;  /* 0x0001c80001227983 */ /* 0x000f280000300800 */
[----:B------:R-:W4:Y:S04]  /*66a00*/  LDL.LU R35, [R1+0x1cc] ;  /* 0x0001cc0001237983 */ /* 0x000f280000300800 */
[----:B----4-:R4:W-:Y:S04]  /*66a10*/  STL.64 [R1+0x2ab8], R34 ;  /* 0x002ab82201007387 */ /* 0x0109e80000100a00 */
[----:B------:R-:W2:Y:S04]  /*66a20*/  LDL.LU R28, [R1+0x3d0] ;  /* 0x0003d000011c7983 */ /* 0x000ea80000300800 */
[----:B------:R-:W2:Y:S04]  /*66a30*/  LDL.LU R29, [R1+0x3d4] ;  /* 0x0003d400011d7983 */ /* 0x000ea80000300800 */
[----:B---3--:R-:W3:Y:S04]  /*66a40*/  LDL.LU R30, [R1+0x3d8] ;  /* 0x0003d800011e7983 */ /* 0x008ee80000300800 */
[----:B------:R-:W3:Y:S04]  /*66a50*/  LDL.LU R31, [R1+0x3dc] ;  /* 0x0003dc00011f7983 */ /* 0x000ee80000300800 */
[----:B---3--:R-:W-:Y:S04]  /*66a60*/  STL.64 [R1+0x2ac8], R30 ;  /* 0x002ac81e01007387 */ /* 0x008fe80000100a00 */
[----:B--2---:R2:W-:Y:S04]  /*66a70*/  STL.64 [R1+0x2ac0], R28 ;  /* 0x002ac01c01007387 */ /* 0x0045e80000100a00 */
[----:B------:R-:W3:Y:S04]  /*66a80*/  LDL.LU R26, [R1+0x1d8] ;  /* 0x0001d800011a7983 */ /* 0x000ee80000300800 */
[----:B------:R-:W3:Y:S04]  /*66a90*/  LDL.LU R27, [R1+0x1dc] ;  /* 0x0001dc00011b7983 */ /* 0x000ee80000300800 */
[----:B---3--:R3:W-:Y:S04]  /*66aa0*/  STL.64 [R1+0x2ad0], R26 ;  /* 0x002ad01a01007387 */ /* 0x0087e80000100a00 */
[----:B0-----:R-:W2:Y:S04]  /*66ab0*/  LDL.LU R14, [R1+0x1e8] ;  /* 0x0001e800010e7983 */ /* 0x001ea80000300800 */
[----:B------:R-:W2:Y:S04]  /*66ac0*/  LDL.LU R15, [R1+0x1ec] ;  /* 0x0001ec00010f7983 */ /* 0x000ea80000300800 */
[----:B--2---:R-:W-:Y:S04]  /*66ad0*/  STL.64 [R1+0x2ad8], R14 ;  /* 0x002ad80e01007387 */ /* 0x004fe80000100a00 */
[----:B-1----:R-:W2:Y:S04]  /*66ae0*/  LDL.LU R4, [R1+0x3f0] ;  /* 0x0003f00001047983 */ /* 0x002ea80000300800 */
[----:B------:R-:W2:Y:S04]  /*66af0*/  LDL.LU R5, [R1+0x3f4] ;  /* 0x0003f40001057983 */ /* 0x000ea80000300800 */
[----:B------:R-:W2:Y:S04]  /*66b00*/  LDL.LU R6, [R1+0x3f8] ;  /* 0x0003f80001067983 */ /* 0x000ea80000300800 */
[----:B------:R-:W2:Y:S04]  /*66b10*/  LDL.LU R7, [R1+0x3fc] ;  /* 0x0003fc0001077983 */ /* 0x000ea80000300800 */
[----:B--2---:R0:W-:Y:S04]  /*66b20*/  STL.64 [R1+0x2ae8], R6 ;  /* 0x002ae80601007387 */ /* 0x0041e80000100a00 */
[----:B------:R-:W-:Y:S04]  /*66b30*/  STL.64 [R1+0x2ae0], R4 ;  /* 0x002ae00401007387 */ /* 0x000fe80000100a00 */
[----:B------:R-:W2:Y:S04]  /*66b40*/  LDL.LU R58, [R1+0x1f8] ;  /* 0x0001f800013a7983 */ /* 0x000ea80000300800 */
[----:B------:R-:W2:Y:S04]  /*66b50*/  LDL.LU R59, [R1+0x1fc] ;  /* 0x0001fc00013b7983 */ /* 0x000ea80000300800 */
[----:B--2---:R1:W-:Y:S04]  /*66b60*/  STL.64 [R1+0x2af0], R58 ;  /* 0x002af03a01007387 */ /* 0x0043e80000100a00 */
[----:B------:R-:W2:Y:S04]  /*66b70*/  LDL.LU R36, [R1+0x5f0] ;  /* 0x0005f00001247983 */ /* 0x000ea80000300800 */
[----:B------:R-:W2:Y:S04]  /*66b80*/  LDL.LU R37, [R1+0x5f4] ;  /* 0x0005f40001257983 */ /* 0x000ea80000300800 */
[----:B------:R-:W2:Y:S04]  /*66b90*/  LDL.LU R38, [R1+0x5f8] ;  /* 0x0005f80001267983 */ /* 0x000ea80000300800 */
[----:B------:R-:W2:Y:S04]  /*66ba0*/  LDL.LU R39, [R1+0x5fc] ;  /* 0x0005fc0001277983 */ /* 0x000ea80000300800 */
[----:B--2---:R2:W-:Y:S04]  /*66bb0*/  STL.64 [R1+0x2b00], R38 ;  /* 0x002b002601007387 */ /* 0x0045e80000100a00 */
[----:B------:R-:W-:Y:S04]  /*66bc0*/  STL.64 [R1+0x2af8], R36 ;  /* 0x002af82401007387 */ /* 0x000fe80000100a00 */
[----:B----4-:R-:W4:Y:S04]  /*66bd0*/  LDL.LU R34, [R1+0x208] ;  /* 0x0002080001227983 */ /* 0x010f280000300800 */
[----:B------:R-:W4:Y:S04]  /*66be0*/  LDL.LU R35, [R1+0x20c] ;  /* 0x00020c0001237983 */ /* 0x000f280000300800 */
[----:B----4-:R4:W-:Y:S04]  /*66bf0*/  STL.64 [R1+0x2b08], R34 ;  /* 0x002b082201007387 */ /* 0x0109e80000100a00 */
[----:B------:R-:W2:Y:S04]  /*66c00*/  LDL.LU R28, [R1+0x600] ;  /* 0x00060000011c7983 */ /* 0x000ea80000300800 */
[----:B------:R-:W2:Y:S04]  /*66c10*/  LDL.LU R29, [R1+0x604] ;  /* 0x00060400011d7983 */ /* 0x000ea80000300800 */
[----:B------:R-:W2:Y:S04]  /*66c20*/  LDL.LU R30, [R1+0x608] ;  /* 0x00060800011e7983 */ /* 0x000ea80000300800 */
[----:B------:R-:W2:Y:S04]  /*66c30*/  LDL.LU R31, [R1+0x60c] ;  /* 0x00060c00011f7983 */ /* 0x000ea80000300800 */
[----:B--2---:R-:W-:Y:S04]  /*66c40*/  STL.64 [R1+0x2b18], R30 ;  /* 0x002b181e01007387 */ /* 0x004fe80000100a00 */
[----:B------:R-:W-:Y:S04]  /*66c50*/  STL.64 [R1+0x2b10], R28 ;  /* 0x002b101c01007387 */ /* 0x000fe80000100a00 */
[----:B---3--:R-:W2:Y:S04]  /*66c60*/  LDL.LU R26, [R1+0x218] ;  /* 0x00021800011a7983 */ /* 0x008ea80000300800 */
[----:B------:R-:W2:Y:S04]  /*66c70*/  LDL.LU R27, [R1+0x21c] ;  /* 0x00021c00011b7983 */ /* 0x000ea80000300800 */
[----:B--2---:R-:W-:Y:S04]  /*66c80*/  STL.64 [R1+0x2b20], R26 ;  /* 0x002b201a01007387 */ /* 0x004fe80000100a00 */
[----:B0-----:R-:W2:Y:S04]  /*66c90*/  LDL.LU R6, [R1+0x228] ;  /* 0x0002280001067983 */ /* 0x001ea80000300800 */
[----:B------:R-:W2:Y:S04]  /*66ca0*/  LDL.LU R7, [R1+0x22c] ;  /* 0x00022c0001077983 */ /* 0x000ea80000300800 */
[----:B--2---:R0:W-:Y:S04]  /*66cb0*/  STL.64 [R1+0x2b30], R6 ;  /* 0x002b300601007387 */ /* 0x0041e80000100a00 */
[----:B------:R-:W2:Y:S04]  /*66cc0*/  LDL.LU R56, [R1+0x620] ;  /* 0x0006200001387983 */ /* 0x000ea80000300800 */
[----:B------:R-:W2:Y:S04]  /*66cd0*/  LDL.LU R57, [R1+0x624] ;  /* 0x0006240001397983 */ /* 0x000ea80000300800 */
[----:B-1----:R-:W3:Y:S04]  /*66ce0*/  LDL.LU R58, [R1+0x628] ;  /* 0x00062800013a7983 */ /* 0x002ee80000300800 */
[----:B------:R-:W3:Y:S04]  /*66cf0*/  LDL.LU R59, [R1+0x62c] ;  /* 0x00062c00013b7983 */ /* 0x000ee80000300800 */
[----:B---3--:R1:W-:Y:S04]  /*66d00*/  STL.64 [R1+0x2b40], R58 ;  /* 0x002b403a01007387 */ /* 0x0083e80000100a00 */
[----:B--2---:R-:W-:Y:S04]  /*66d10*/  STL.64 [R1+0x2b38], R56 ;  /* 0x002b383801007387 */ /* 0x004fe80000100a00 */
[----:B------:R-:W2:Y:S04]  /*66d20*/  LDL.LU R38, [R1+0x238] ;  /* 0x0002380001267983 */ /* 0x000ea80000300800 */
[----:B------:R-:W2:Y:S04]  /*66d30*/  LDL.LU R39, [R1+0x23c] ;  /* 0x00023c0001277983 */ /* 0x000ea80000300800 */
[----:B--2---:R2:W-:Y:S04]  /*66d40*/  STL.64 [R1+0x2b48], R38 ;  /* 0x002b482601007387 */ /* 0x0045e80000100a00 */
[----:B------:R-:W3:Y:S04]  /*66d50*/  LDL.LU R32, [R1+0x630] ;  /* 0x0006300001207983 */ /* 0x000ee80000300800 */
[----:B------:R-:W3:Y:S04]  /*66d60*/  LDL.LU R33, [R1+0x634] ;  /* 0x0006340001217983 */ /* 0x000ee80000300800 */
[----:B----4-:R-:W3:Y:S04]  /*66d70*/  LDL.LU R34, [R1+0x638] ;  /* 0x0006380001227983 */ /* 0x010ee80000300800 */
[----:B------:R-:W3:Y:S04]  /*66d80*/  LDL.LU R35, [R1+0x63c] ;  /* 0x00063c0001237983 */ /* 0x000ee80000300800 */
[----:B------:R-:W4:Y:S04]  /*66d90*/  LDL.LU R42, [R1+0x258] ;  /* 0x00025800012a7983 */ /* 0x000f280000300800 */
[----:B------:R-:W4:Y:S04]  /*66da0*/  LDL.LU R43, [R1+0x25c] ;  /* 0x00025c00012b7983 */ /* 0x000f280000300800 */
[----:B------:R-:W4:Y:S04]  /*66db0*/  LDL.LU R4, [R1+0x650] ;  /* 0x0006500001047983 */ /* 0x000f280000300800 */
[----:B------:R-:W4:Y:S04]  /*66dc0*/  LDL.LU R5, [R1+0x654] ;  /* 0x0006540001057983 */ /* 0x000f280000300800 */
[----:B0-----:R-:W4:Y:S04]  /*66dd0*/  LDL.LU R6, [R1+0x658] ;  /* 0x0006580001067983 */ /* 0x001f280000300800 */
[----:B------:R-:W4:Y:S04]  /*66de0*/  LDL.LU R7, [R1+0x65c] ;  /* 0x00065c0001077983 */ /* 0x000f280000300800 */
[----:B-1----:R-:W3:Y:S04]  /*66df0*/  LDL.LU R58, [R1+0x268] ;  /* 0x00026800013a7983 */ /* 0x002ee80000300800 */
[----:B------:R-:W3:Y:S04]  /*66e00*/  LDL.LU R59, [R1+0x26c] ;  /* 0x00026c00013b7983 */ /* 0x000ee80000300800 */
[----:B------:R-:W3:Y:S04]  /*66e10*/  LDL.LU R36, [R1+0x660] ;  /* 0x0006600001247983 */ /* 0x000ee80000300800 */
[----:B------:R-:W3:Y:S04]  /*66e20*/  LDL.LU R37, [R1+0x664] ;  /* 0x0006640001257983 */ /* 0x000ee80000300800 */
[----:B--2---:R-:W3:Y:S04]  /*66e30*/  LDL.LU R38, [R1+0x668] ;  /* 0x0006680001267983 */ /* 0x004ee80000300800 */
        /* <DEDUP_REMOVED lines=31> */
[C---:B----4-:R-:W-:Y:S08]  /*67030*/  HMMA.16816.F32.BF16 R40, R44.reuse, R42, R4 ;  /* 0x0000002a2c28723c */ /* 0x050ff00000041804 */
[----:B---3--:R-:W-:Y:S01]  /*67040*/  HMMA.16816.F32.BF16 R56, R44, R58, R36 ;  /* 0x0000003a2c38723c */ /* 0x008fe20000041824 */
[----:B------:R-:W3:-:S15]  /*67050*/  LDL.LU.64 R38, [R1+0x2b48] ;  /* 0x002b480001267983 */ /* 0x000ede0000300a00 */
[----:B------:R-:W-:-:S03]  /*67060*/  NOP ;  /* 0x0000000000007918 */ /* 0x000fc60000000000 */
[----:B------:R-:W-:Y:S04]  /*67070*/  STL.64 [R1+0x660], R56 ;  /* 0x0006603801007387 */ /* 0x000fe80000100a00 */
[----:B------:R0:W-:Y:S04]  /*67080*/  STL.64 [R1+0x668], R58 ;  /* 0x0006683a01007387 */ /* 0x0001e80000100a00 */
[----:B0-----:R-:W4:Y:S04]  /*67090*/  LDL.LU.64 R58, [R1+0x2b40] ;  /* 0x002b4000013a7983 */ /* 0x001f280000300a00 */
[----:B------:R-:W4:Y:S04]  /*670a0*/  LDL.LU.64 R56, [R1+0x2b38] ;  /* 0x002b380001387983 */ /* 0x000f280000300a00 */
[----:B------:R-:W4:Y:S04]  /*670b0*/  LDL.LU.64 R6, [R1+0x2b30] ;  /* 0x002b300001067983 */ /* 0x000f280000300a00 */
[----:B------:R-:W-:Y:S04]  /*670c0*/  STL.64 [R1+0x650], R40 ;  /* 0x0006502801007387 */ /* 0x000fe80000100a00 */
[----:B------:R0:W-:Y:S02]  /*670d0*/  STL.64 [R1+0x658], R42 ;  /* 0x0006582a01007387 */ /* 0x0001e40000100a00 */
[----:B0-----:R-:W-:-:S02]  /*670e0*/  IMAD.MOV.U32 R42, RZ, RZ, R40 ;  /* 0x000000ffff2a7224 */ /* 0x001fc400078e0028 */
[----:B------:R-:W3:Y:S04]  /*670f0*/  LDL.LU.64 R40, [R1+0x2b28] ;  /* 0x002b280001287983 */ /* 0x000ee80000300a00 */
[----:B------:R0:W-:Y:S01]  /*67100*/  STL [R1+0x2860], R42 ;  /* 0x0028602a01007387 */ /* 0x0001e20000100800 */
[C---:B--2---:R-:W-:Y:S03]  /*67110*/  HMMA.16816.F32.BF16 R28, R44.reuse, R30, R24 ;  /* 0x0000001e2c1c723c */ /* 0x044fe60000041818 */
[----:B---3--:R-:W-:Y:S04]  /*67120*/  STL.64 [R1+0x2858], R40 ;  /* 0x0028582801007387 */ /* 0x008fe80000100a00 */
[----:B0-----:R-:W2:Y:S04]  /*67130*/  LDL.LU R42, [R1+0x108] ;  /* 0x00010800012a7983 */ /* 0x001ea80000300800 */
[----:B------:R-:W2:Y:S04]  /*67140*/  LDL.LU R43, [R1+0x10c] ;  /* 0x00010c00012b7983 */ /* 0x000ea80000300800 */
[----:B------:R-:W3:Y:S04]  /*67150*/  LDL.LU.64 R26, [R1+0x2b20] ;  /* 0x002b2000011a7983 */ /* 0x000ee80000300a00 */
[----:B------:R-:W-:Y:S04]  /*67160*/  STL.64 [R1+0x640], R28 ;  /* 0x0006401c01007387 */ /* 0x000fe80000100a00 */
[----:B------:R0:W-:Y:S01]  /*67170*/  STL.64 [R1+0x648], R30 ;  /* 0x0006481e01007387 */ /* 0x0001e20000100a00 */
[C---:B------:R-:W-:Y:S03]  /*67180*/  HMMA.16816.F32.BF16 R36, R44.reuse, R38, R32 ;  /* 0x000000262c24723c */ /* 0x040fe60000041820 */
[----:B0-----:R-:W2:Y:S04]  /*67190*/  LDL.LU.64 R30, [R1+0x2b18] ;  /* 0x002b1800011e7983 */ /* 0x001ea80000300a00 */
[----:B------:R-:W2:Y:S04]  /*671a0*/  LDL.LU.64 R28, [R1+0x2b10] ;  /* 0x002b1000011c7983 */ /* 0x000ea80000300a00 */
[----:B------:R-:W2:Y:S01]  /*671b0*/  LDL.LU.64 R34, [R1+0x2b08] ;  /* 0x002b080001227983 */ /* 0x000ea20000300a00 */
[C---:B----4-:R-:W-:Y:S07]  /*671c0*/  HMMA.16816.F32.BF16 R4, R44.reuse, R6, R56 ;  /* 0x000000062c04723c */ /* 0x050fee0000041838 */
        /* <DEDUP_REMOVED lines=8> */
[----:B------:R-:W4:Y:S01]  /*67250*/  LDL.LU.64 R4, [R1+0x2ae0] ;  /* 0x002ae00001047983 */ /* 0x000f220000300a00 */
[C---:B---3--:R-:W-:Y:S03]  /*67260*/  HMMA.16816.F32.BF16 R24, R44.reuse, R26, R12 ;  /* 0x0000001a2c18723c */ /* 0x048fe6000004180c */
[----:B------:R-:W3:Y:S05]  /*67270*/  LDL.LU.64 R14, [R1+0x2ad8] ;  /* 0x002ad800010e7983 */ /* 0x000eea0000300a00 */
[C---:B--2---:R-:W-:Y:S11]  /*67280*/  HMMA.16816.F32.BF16 R32, R44.reuse, R34, R28 ;  /* 0x000000222c20723c */ /* 0x044ff6000004181c */
[----:B------:R-:W-:Y:S04]  /*67290*/  STL.64 [R1+0x610], R24 ;  /* 0x0006101801007387 */ /* 0x000fe80000100a00 */
[----:B------:R0:W-:Y:S04]  /*672a0*/  STL.64 [R1+0x618], R26 ;  /* 0x0006181a01007387 */ /* 0x0001e80000100a00 */
[----:B0-----:R-:W2:Y:S04]  /*672b0*/  LDL.LU.64 R26, [R1+0x2ad0] ;  /* 0x002ad000011a7983 */ /* 0x001ea80000300a00 */
[----:B------:R-:W2:Y:S04]  /*672c0*/  LDL.LU.64 R30, [R1+0x2ac8] ;  /* 0x002ac800011e7983 */ /* 0x000ea80000300a00 */
[----:B------:R-:W2:Y:S04]  /*672d0*/  LDL.LU.64 R28, [R1+0x2ac0] ;  /* 0x002ac000011c7983 */ /* 0x000ea80000300a00 */
[----:B------:R-:W-:Y:S04]  /*672e0*/  STL.64 [R1+0x600], R32 ;  /* 0x0006002001007387 */ /* 0x000fe80000100a00 */
[----:B------:R0:W-:Y:S01]  /*672f0*/  STL.64 [R1+0x608], R34 ;  /* 0x0006082201007387 */ /* 0x0001e20000100a00 */
[C---:B----4-:R-:W-:Y:S03]  /*67300*/  HMMA.16816.F32.BF16 R56, R44.reuse, R58, R36 ;  /* 0x0000003a2c38723c */ /* 0x050fe60000041824 */
[----:B0-----:R-:W4:Y:S04]  /*67310*/  LDL.LU.64 R34, [R1+0x2ab8] ;  /* 0x002ab80001227983 */ /* 0x001f280000300a00 */
[----:B------:R-:W4:Y:S04]  /*67320*/  LDL.LU.64 R38, [R1+0x2ab0] ;  /* 0x002ab00001267983 */ /* 0x000f280000300a00 */
[----:B------:R-:W4:Y:S08]  /*67330*/  LDL.LU.64 R36, [R1+0x2aa8] ;  /* 0x002aa80001247983 */ /* 0x000f300000300a00 */
[----:B------:R-:W-:Y:S04]  /*67340*/  STL.64 [R1+0x5f0], R56 ;  /* 0x0005f03801007387 */ /* 0x000fe80000100a00 */
[----:B------:R0:W-:Y:S04]  /*67350*/  STL.64 [R1+0x5f8], R58 ;  /* 0x0005f83a01007387 */ /* 0x0001e80000100a00 */
[----:B0-----:R-:W4:Y:S01]  /*67360*/  LDL.LU.64 R58, [R1+0x2aa0] ;  /* 0x002aa000013a7983 */ /* 0x001f220000300a00 */
[----:B---3--:R-:W-:Y:S03]  /*67370*/  HMMA.16816.F32.BF16 R12, R44, R14, R4 ;  /* 0x0000000e2c0c723c */ /* 0x008fe60000041804 */
[----:B------:R-:W3:Y:S04]  /*67380*/  LDL.LU.64 R6, [R1+0x2a98] ;  /* 0x002a980001067983 */ /* 0x000ee80000300a00 */
[----:B------:R-:W3:-:S12]  /*67390*/  LDL.LU.64 R4, [R1+0x2a90] ;  /* 0x002a900001047983 */ /* 0x000ed80000300a00 */
[----:B------:R-:W-:Y:S04]  /*673a0*/  STL.64 [R1+0x3f0], R12 ;  /* 0x0003f00c01007387 */ /* 0x000fe80000100a00 */
[----:B------:R0:W-:Y:S04]  /*673b0*/  STL.64 [R1+0x3f8], R14 ;  /* 0x0003f80e01007387 */ /* 0x0001e80000100a00 */
[----:B0-----:R-:W3:Y:S01]  /*673c0*/  LDL.LU.64 R14, [R1+0x2a88] ;  /* 0x002a8800010e7983 */ /* 0x001ee20000300a00 */
[C---:B--2---:R-:W-:Y:S03]  /*673d0*/  HMMA.16816.F32.BF16 R24, R44.reuse, R26, R20 ;  /* 0x0000001a2c18723c */ /* 0x044fe60000041814 */
[----:B------:R-:W2:Y:S05]  /*673e0*/  LDL.LU.64 R22, [R1+0x2a80] ;  /* 0x002a800001167983 */ /* 0x000eaa0000300a00 */
[C---:B----4-:R-:W-:Y:S11]  /*673f0*/  HMMA.16816.F32.BF16 R32, R44.reuse, R34, R28 ;  /* 0x000000222c20723c */ /* 0x050ff6000004181c */
        /* <DEDUP_REMOVED lines=9> */
[----:B------:R-:W4:Y:S04]  /*67490*/  LDL.LU.64 R32, [R1+0x2a58] ;  /* 0x002a580001207983 */ /* 0x000f280000300a00 */
[----:B------:R-:W4:Y:S08]  /*674a0*/  LDL.LU.64 R38, [R1+0x2a50] ;  /* 0x002a500001267983 */ /* 0x000f300000300a00 */
        /* <DEDUP_REMOVED lines=16> */
[----:B------:R-:W4:Y:S01]  /*675b0*/  LDL.LU.64 R26, [R1+0x2a10] ;  /* 0x002a1000011a7983 */ /* 0x000f220000300a00 */
[C---:B------:R-:W-:Y:S03]  /*675c0*/  HMMA.16816.F32.BF16 R36, R44.reuse, R38, R32 ;  /* 0x000000262c24723c */ /* 0x040fe60000041820 */
        /* <DEDUP_REMOVED lines=18> */
[----:B------:R-:W4:Y:S04]  /*676f0*/  LDL.LU.64 R8, [R1+0x29c0] ;  /* 0x0029c00001087983 */ /* 0x000f280000300a00 */
[----:B------:R-:W-:Y:S04]  /*67700*/  STL.64 [R1+0x360], R12 ;  /* 0x0003600c01007387 */ /* 0x000fe80000100a00 */
[----:B------:R0:W-:Y:S04]  /*67710*/  STL.64 [R1+0x368], R14 ;  /* 0x0003680e01007387 */ /* 0x0001e80000100a00 */
[----:B0-----:R-:W4:Y:S04]  /*67720*/  LDL.LU.64 R14, [R1+0x29b8] ;  /* 0x0029b800010e7983 */ /* 0x001f280000300a00 */
[----:B------:R-:W4:Y:S04]  /*67730*/  LDL.LU.64 R18, [R1+0x29b0] ;  /* 0x0029b00001127983 */ /* 0x000f280000300a00 */
[----:B------:R-:W4:Y:S01]  /*67740*/  LDL.LU.64 R16, [R1+0x29a8] ;  /* 0x0029a80001107983 */ /* 0x000f220000300a00 */
[C---:B------:R-:W-:Y:S03]  /*67750*/  HMMA.16816.F32.BF16 R28, R44.reuse, R30, R24 ;  /* 0x0000001e2c1c723c */ /* 0x040fe60000041818 */
        /* <DEDUP_REMOVED lines=14> */
[----:B---3--:R-:W-:Y:S03]  /*67840*/  HMMA.16816.F32.BF16 R56, R44, R58, R52 ;  /* 0x0000003a2c38723c */ /* 0x008fe60000041834 */
[----:B------:R-:W3:-:S15]  /*67850*/  LDL.LU.64 R54, [R1+0x2968] ;  /* 0x0029680001367983 */ /* 0x000ede0000300a00 */
[----:B------:R-:W-:Y:S01]  /*67860*/  NOP ;  /* 0x0000000000007918 */ /* 0x000fe20000000000 */
[----:B------:R0:W-:Y:S04]  /*67870*/  STL.64 [R1+0x5b0], R56 ;  /* 0x0005b03801007387 */ /* 0x0001e80000100a00 */
[----:B------:R-:W-:Y:S04]  /*67880*/  STL.64 [R1+0x5b8], R58 ;  /* 0x0005b83a01007387 */ /* 0x000fe80000100a00 */
[----:B0-----:R-:W3:Y:S01]  /*67890*/  LDL.LU R56, [R1+0x2960] ;  /* 0x0029600001387983 */ /* 0x001ee20000300800 */
[C---:B--2---:R-:W-:Y:S03]  /*678a0*/  HMMA.16816.F32.BF16 R40, R44.reuse, R42, R4 ;  /* 0x0000002a2c28723c */ /* 0x044fe60000041804 */
[----:B------:R-:W2:Y:S04]  /*678b0*/  LDL.LU.64 R6, [R1+0x2958] ;  /* 0x0029580001067983 */ /* 0x000ea80000300a00 */
[----:B------:R-:W2:Y:S01]  /*678c0*/  LDL.LU.64 R4, [R1+0x2950] ;  /* 0x0029500001047983 */ /* 0x000ea20000300a00 */
[C---:B----4-:R-:W-:Y:S11]  /*678d0*/  HMMA.16816.F32.BF16 R12, R44.reuse, R14, R8 ;  /* 0x0000000e2c0c723c */ /* 0x050ff60000041808 */
[----:B------:R-:W-:Y:S01]  /*678e0*/  STL.64 [R1+0x5a0], R40 ;  /* 0x0005a02801007387 */ /* 0x000fe20000100a00 */
[C---:B------:R-:W-:Y:S03]  /*678f0*/  HMMA.16816.F32.BF16 R8, R44.reuse, R22, R16 ;  /* 0x000000162c08723c */ /* 0x040fe60000041810 */
[----:B------:R-:W-:Y:S04]  /*67900*/  STL.64 [R1+0x5a8], R42 ;  /* 0x0005a82a01007387 */ /* 0x000fe80000100a00 */
[----:B------:R-:W-:Y:S04]  /*67910*/  STL.64 [R1+0x590], R12 ;  /* 0x0005900c01007387 */ /* 0x000fe80000100a00 */
[----:B------:R0:W-:Y:S01]  /*67920*/  STL.64 [R1+0x598], R14 ;  /* 0x0005980e01007387 */ /* 0x0001e20000100a00 */
[C---:B------:R-:W-:Y:S07]  /*67930*/  HMMA.16816.F32.BF16 R16, R44.reuse, R30, R24 ;  /* 0x0000001e2c10723c */ /* 0x040fee0000041818 */
[----:B------:R-:W-:Y:S04]  /*67940*/  STL.64 [R1+0x580], R8 ;  /* 0x0005800801007387 */ /* 0x000fe80000100a00 */
[----:B------:R3:W-:Y:S01]  /*67950*/  STL.64 [R1+0x588], R10 ;  /* 0x0005880a01007387 */ /* 0x0007e20000100a00 */
[C---:B0-----:R-:W-:Y:S07]  /*67960*/  HMMA.16816.F32.BF16 R12, R44.reuse, R38, R32 ;  /* 0x000000262c0c723c */ /* 0x041fee0000041820 */
[----:B------:R-:W-:Y:S04]  /*67970*/  STL.64 [R1+0x570], R16 ;  /* 0x0005701001007387 */ /* 0x000fe80000100a00 */
[----:B------:R-:W-:Y:S04]  /*67980*/  STL.64 [R1+0x578], R18 ;  /* 0x0005781201007387 */ /* 0x000fe80000100a00 */
[----:B------:R-:W4:Y:S04]  /*67990*/  LDL.LU R36, [R1+0x470] ;  /* 0x0004700001247983 */ /* 0x000f280000300800 */
[----:B------:R-:W-:Y:S04]  /*679a0*/  STL.64 [R1+0x560], R12 ;  /* 0x0005600c01007387 */ /* 0x000fe80000100a00 */
[----:B------:R0:W-:Y:S01]  /*679b0*/  STL.64 [R1+0x568], R14 ;  /* 0x0005680e01007387 */ /* 0x0001e20000100a00 */
[----:B---3--:R-:W-:-:S15]  /*679c0*/  HMMA.16816.F32.BF16 R8, R44, R54, R48 ;  /* 0x000000362c08723c */ /* 0x008fde0000041830 */
[----:B------:R-:W-:-:S04]  /*679d0*/  NOP ;  /* 0x0000000000007918 */ /* 0x000fc80000000000 */
[----:B------:R1:W-:Y:S04]  /*679e0*/  STL.64 [R1+0x550], R8 ;  /* 0x0005500801007387 */ /* 0x0003e80000100a00 */
[----:B------:R3:W-:Y:S04]  /*679f0*/  STL.64 [R1+0x558], R10 ;  /* 0x0005580a01007387 */ /* 0x0007e80000100a00 */
[----:B------:R-:W4:Y:S04]  /*67a00*/  LDL.LU R37, [R1+0x474] ;  /* 0x0004740001257983 */ /* 0x000f280000300800 */
[----:B------:R-:W2:Y:S04]  /*67a10*/  LDL.LU R38, [R1+0x478] ;  /* 0x0004780001267983 */ /* 0x000ea80000300800 */
[----:B------:R-:W2:Y:S04]  /*67a20*/  LDL.LU R39, [R1+0x47c] ;  /* 0x00047c0001277983 */ /* 0x000ea80000300800 */
[----:B--2---:R-:W-:Y:S04]  /*67a30*/  STL.64 [R1+0x2870], R38 ;  /* 0x0028702601007387 */ /* 0x004fe80000100a00 */
[----:B----4-:R2:W-:Y:S04]  /*67a40*/  STL.64 [R1+0x2868], R36 ;  /* 0x0028682401007387 */ /* 0x0105e80000100a00 */
[----:B------:R-:W4:Y:S04]  /*67a50*/  LDL.LU R48, [R1+0x480] ;  /* 0x0004800001307983 */ /* 0x000f280000300800 */
[----:B------:R-:W4:Y:S04]  /*67a60*/  LDL.LU R49, [R1+0x484] ;  /* 0x0004840001317983 */ /* 0x000f280000300800 */
[----:B------:R-:W2:Y:S04]  /*67a70*/  LDL.LU R50, [R1+0x488] ;  /* 0x0004880001327983 */ /* 0x000ea80000300800 */
[----:B------:R-:W2:Y:S04]  /*67a80*/  LDL.LU R51, [R1+0x48c] ;  /* 0x00048c0001337983 */ /* 0x000ea80000300800 */
[----:B--2---:R2:W-:Y:S04]  /*67a90*/  STL.64 [R1+0x2880], R50 ;  /* 0x0028803201007387 */ /* 0x0045e80000100a00 */
[----:B----4-:R-:W-:Y:S04]  /*67aa0*/  STL.64 [R1+0x2878], R48 ;  /* 0x0028783001007387 */ /* 0x010fe80000100a00 */
[----:B------:R-:W4:Y:S04]  /*67ab0*/  LDL.LU R52, [R1+0x490] ;  /* 0x0004900001347983 */ /* 0x000f280000300800 */
[----:B------:R-:W4:Y:S04]  /*67ac0*/  LDL.LU R53, [R1+0x494] ;  /* 0x0004940001357983 */ /* 0x000f280000300800 */
[----:B------:R-:W2:Y:S04]  /*67ad0*/  LDL.LU R54, [R1+0x498] ;  /* 0x0004980001367983 */ /* 0x000ea80000300800 */
[----:B------:R-:W2:Y:S01]  /*67ae0*/  LDL.LU R55, [R1+0x49c] ;  /* 0x00049c0001377983 */ /* 0x000ea20000300800 */
[----:B------:R-:W-:-:S02]  /*67af0*/  IMAD.MOV.U32 R58, RZ, RZ, R0 ;  /* 0x000000ffff3a7224 */ /* 0x000fc400078e0000 */
[----:B------:R-:W-:Y:S02]  /*67b00*/  IMAD.MOV.U32 R59, RZ, RZ, R2 ;  /* 0x000000ffff3b7224 */ /* 0x000fe400078e0002 */
[----:B0-----:R-:W-:Y:S02]  /*67b10*/  IMAD.MOV.U32 R14, RZ, RZ, R61 ;  /* 0x000000ffff0e7224 */ /* 0x001fe400078e003d */
[----:B------:R-:W-:Y:S01]  /*67b20*/  IMAD.MOV.U32 R15, RZ, RZ, R3 ;  /* 0x000000ffff0f7224 */ /* 0x000fe200078e0003 */
[----:B--2---:R-:W-:Y:S04]  /*67b30*/  STL.64 [R1+0x2890], R54 ;  /* 0x0028903601007387 */ /* 0x004fe80000100a00 */
[----:B----4-:R0:W-:Y:S04]  /*67b40*/  STL.64 [R1+0x2888], R52 ;  /* 0x0028883401007387 */ /* 0x0101e80000100a00 */
[----:B------:R-:W2:Y:S04]  /*67b50*/  LDL.LU R0, [R1+0x294c] ;  /* 0x00294c0001007983 */ /* 0x000ea80000300800 */
[----:B------:R-:W4:Y:S04]  /*67b60*/  LDL.LU R2, [R1+0x2948] ;  /* 0x0029480001027983 */ /* 0x000f280000300800 */
[----:B------:R0:W-:Y:S04]  /*67b70*/  STL.64 [R1+0x2898], R58 ;  /* 0x0028983a01007387 */ /* 0x0001e80000100a00 */
[----:B------:R-:W2:Y:S04]  /*67b80*/  LDL.LU R61, [R1+0x2944] ;  /* 0x00294400013d7983 */ /* 0x000ea80000300800 */
[----:B------:R-:W2:Y:S04]  /*67b90*/  LDL.LU R3, [R1+0x2940] ;  /* 0x0029400001037983 */ /* 0x000ea80000300800 */
[----:B------:R-:W-:Y:S04]  /*67ba0*/  STL.64 [R1+0x28a0], R14 ;  /* 0x0028a00e01007387 */ /* 0x000fe80000100a00 */
[----:B-1----:R-:W2:Y:S04]  /*67bb0*/  LDL.LU R8, [R1+0x4b0] ;  /* 0x0004b00001087983 */ /* 0x002ea80000300800 */
[----:B------:R-:W2:Y:S04]  /*67bc0*/  LDL.LU R9, [R1+0x4b4] ;  /* 0x0004b40001097983 */ /* 0x000ea80000300800 */
[----:B---3--:R-:W3:Y:S04]  /*67bd0*/  LDL.LU R10, [R1+0x4b8] ;  /* 0x0004b800010a7983 */ /* 0x008ee80000300800 */
[----:B------:R-:W3:Y:S01]  /*67be0*/  LDL.LU R11, [R1+0x4bc] ;  /* 0x0004bc00010b7983 */ /* 0x000ee20000300800 */
[----:B------:R-:W-:-:S02]  /*67bf0*/  IMAD.MOV.U32 R42, RZ, RZ, R56 ;  /* 0x000000ffff2a7224 */ /* 0x000fc400078e0038 */
[----:B------:R-:W-:Y:S01]  /*67c00*/  IMAD.MOV.U32 R43, RZ, RZ, R60 ;  /* 0x000000ffff2b7224 */ /* 0x000fe200078e003c */
[----:B---3--:R4:W-:Y:S04]  /*67c10*/  STL.64 [R1+0x28b0], R10 ;  /* 0x0028b00a01007387 */ /* 0x0089e80000100a00 */
[----:B--2---:R-:W-:Y:S04]  /*67c20*/  STL.64 [R1+0x28a8], R8 ;  /* 0x0028a80801007387 */ /* 0x004fe80000100a00 */
        /* <DEDUP_REMOVED lines=8> */
[----:B------:R-:W-:Y:S01]  /*67cb0*/  IMAD.MOV.U32 R51, RZ, RZ, R5 ;  /* 0x000000ffff337224 */ /* 0x000fe200078e0005 */
[----:B--2---:R2:W-:Y:S04]  /*67cc0*/  STL.64 [R1+0x28c8], R38 ;  /* 0x0028c82601007387 */ /* 0x0045e80000100a00 */
[----:B------:R-:W-:Y:S04]  /*67cd0*/  STL.64 [R1+0x28c0], R36 ;  /* 0x0028c02401007387 */ /* 0x000fe80000100a00 */
[----:B------:R-:W2:Y:S04]  /*67ce0*/  LDL.LU R4, [R1+0x2934] ;  /* 0x0029340001047983 */ /* 0x000ea80000300800 */
[----:B------:R-:W2:Y:S04]  /*67cf0*/  LDL.LU R5, [R1+0x2930] ;  /* 0x0029300001057983 */ /* 0x000ea80000300800 */
[----:B------:R-:W-:Y:S04]  /*67d00*/  STL.64 [R1+0x28d0], R50 ;  /* 0x0028d03201007387 */ /* 0x000fe80000100a00 */
[----:B0-----:R-:W2:Y:S04]  /*67d10*/  LDL.LU R52, [R1+0x4d0] ;  /* 0x0004d00001347983 */ /* 0x001ea80000300800 */
[----:B------:R-:W2:Y:S04]  /*67d20*/  LDL.LU R53, [R1+0x4d4] ;  /* 0x0004d40001357983 */ /* 0x000ea80000300800 */
[----:B------:R-:W2:Y:S04]  /*67d30*/  LDL.LU R54, [R1+0x4d8] ;  /* 0x0004d80001367983 */ /* 0x000ea80000300800 */
[----:B------:R-:W2:Y:S01]  /*67d40*/  LDL.LU R55, [R1+0x4dc] ;  /* 0x0004dc0001377983 */ /* 0x000ea20000300800 */
[----:B------:R-:W-:-:S02]  /*67d50*/  IMAD.MOV.U32 R58, RZ, RZ, R6 ;  /* 0x000000ffff3a7224 */ /* 0x000fc400078e0006 */
[----:B------:R-:W-:Y:S02]  /*67d60*/  IMAD.MOV.U32 R59, RZ, RZ, R7 ;  /* 0x000000ffff3b7224 */ /* 0x000fe400078e0007 */
[----:B----4-:R-:W-:Y:S02]  /*67d70*/  IMAD.MOV.U32 R10, RZ, RZ, R2 ;  /* 0x000000ffff0a7224 */ /* 0x010fe400078e0002 */
[----:B------:R-:W-:Y:S01]  /*67d80*/  IMAD.MOV.U32 R11, RZ, RZ, R0 ;  /* 0x000000ffff0b7224 */ /* 0x000fe200078e0000 */
[----:B--2---:R3:W-:Y:S04]  /*67d90*/  STL.64 [R1+0x28e0], R54 ;  /* 0x0028e03601007387 */ /* 0x0047e80000100a00 */
[----:B------:R-:W-:Y:S04]  /*67da0*/  STL.64 [R1+0x28d8], R52 ;  /* 0x0028d83401007387 */ /* 0x000fe80000100a00 */
[----:B------:R-:W2:Y:S04]  /*67db0*/  LDL.LU R6, [R1+0x292c] ;  /* 0x00292c0001067983 */ /* 0x000ea80000300800 */
[----:B------:R-:W2:Y:S04]  /*67dc0*/  LDL.LU R7, [R1+0x2928] ;  /* 0x0029280001077983 */ /* 0x000ea80000300800 */
[----:B------:R0:W-:Y:S04]  /*67dd0*/  STL.64 [R1+0x28e8], R58 ;  /* 0x0028e83a01007387 */ /* 0x0001e80000100a00 */
[----:B------:R-:W4:Y:S04]  /*67de0*/  LDL.LU R2, [R1+0x2924] ;  /* 0x0029240001027983 */ /* 0x000f280000300800 */
[----:B------:R-:W2:Y:S04]  /*67df0*/  LDL.LU R0, [R1+0x2920] ;  /* 0x0029200001007983 */ /* 0x000ea80000300800 */
[----:B------:R-:W-:Y:S04]  /*67e00*/  STL.64 [R1+0x28f0], R10 ;  /* 0x0028f00a01007387 */ /* 0x000fe80000100a00 */
[----:B------:R-:W2:Y:S04]  /*67e10*/  LDL.LU R40, [R1+0x4f0] ;  /* 0x0004f00001287983 */ /* 0x000ea80000300800 */
[----:B------:R-:W2:Y:S04]  /*67e20*/  LDL.LU R41, [R1+0x4f4] ;  /* 0x0004f40001297983 */ /* 0x000ea80000300800 */
[----:B-1----:R-:W2:Y:S04]  /*67e30*/  LDL.LU R42, [R1+0x4f8] ;  /* 0x0004f800012a7983 */ /* 0x002ea80000300800 */
[----:B------:R-:W2:Y:S04]  /*67e40*/  LDL.LU R43, [R1+0x4fc] ;  /* 0x0004fc00012b7983 */ /* 0x000ea80000300800 */
[----:B------:R-:W2:Y:S04]  /*67e50*/  LDL.LU R28, [R1+0x530] ;  /* 0x00053000011c7983 */ /* 0x000ea80000300800 */
[----:B------:R-:W2:Y:S04]  /*67e60*/  LDL.LU R29, [R1+0x534] ;  /* 0x00053400011d7983 */ /* 0x000ea80000300800 */
[----:B------:R-:W2:Y:S04]  /*67e70*/  LDL.LU R30, [R1+0x538] ;  /* 0x00053800011e7983 */ /* 0x000ea80000300800 */
[----:B------:R-:W2:Y:S01]  /*67e80*/  LDL.LU R31, [R1+0x53c] ;  /* 0x00053c00011f7983 */ /* 0x000ea20000300800 */
[----:B------:R-:W-:-:S02]  /*67e90*/  IMAD.MOV.U32 R38, RZ, RZ, R3 ;  /* 0x000000ffff267224 */ /* 0x000fc400078e0003 */
[----:B------:R-:W-:Y:S02]  /*67ea0*/  IMAD.MOV.U32 R39, RZ, RZ, R61 ;  /* 0x000000ffff277224 */ /* 0x000fe400078e003d */
[----:B---3--:R-:W-:Y:S02]  /*67eb0*/  IMAD.MOV.U32 R54, RZ, RZ, R60 ;  /* 0x000000ffff367224 */ /* 0x008fe400078e003c */
[----:B------:R-:W-:Y:S02]  /*67ec0*/  IMAD.MOV.U32 R55, RZ, RZ, R56 ;  /* 0x000000ffff377224 */ /* 0x000fe400078e0038 */
[----:B----4-:R-:W-:Y:S02]  /*67ed0*/  IMAD.MOV.U32 R27, RZ, RZ, R2 ;  /* 0x000000ffff1b7224 */ /* 0x010fe400078e0002 */
[----:B--2---:R-:W-:Y:S02]  /*67ee0*/  IMAD.MOV.U32 R26, RZ, RZ, R0 ;  /* 0x000000ffff1a7224 */ /* 0x004fe400078e0000 */
[----:B------:R-:W2:Y:S04]  /*67ef0*/  LDL.LU R0, [R1+0x291c] ;  /* 0x00291c0001007983 */ /* 0x000ea80000300800 */
[----:B------:R-:W3:Y:S04]  /*67f00*/  LDL.LU R2, [R1+0x2918] ;  /* 0x0029180001027983 */ /* 0x000ee80000300800 */
[----:B------:R-:W4:Y:S04]  /*67f10*/  LDL.LU R16, [R1+0x540] ;  /* 0x0005400001107983 */ /* 0x000f280000300800 */
[----:B------:R-:W4:Y:S04]  /*67f20*/  LDL.LU R17, [R1+0x544] ;  /* 0x0005440001117983 */ /* 0x000f280000300800 */
[----:B------:R-:W4:Y:S04]  /*67f30*/  LDL.LU R18, [R1+0x548] ;  /* 0x0005480001127983 */ /* 0x000f280000300800 */
[----:B------:R-:W4:Y:S04]  /*67f40*/  LDL.LU R19, [R1+0x54c] ;  /* 0x00054c0001137983 */ /* 0x000f280000300800 */
[----:B------:R-:W-:Y:S04]  /*67f50*/  STL.64 [R1+0x2900], R42 ;  /* 0x0029002a01007387 */ /* 0x000fe80000100a00 */
[----:B------:R1:W-:Y:S04]  /*67f60*/  STL.64 [R1+0x28f8], R40 ;  /* 0x0028f82801007387 */ /* 0x0003e80000100a00 */
        /* <DEDUP_REMOVED lines=13> */
[----:B------:R-:W2:Y:S04]  /*68040*/  LDL.LU R42, [R1+0x528] ;  /* 0x00052800012a7983 */ /* 0x000ea80000300800 */
[----:B------:R-:W2:Y:S01]  /*68050*/  LDL.LU R43, [R1+0x52c] ;  /* 0x00052c00012b7983 */ /* 0x000ea20000300800 */
[----:B------:R-:W-:-:S02]  /*68060*/  IMAD.MOV.U32 R10, RZ, RZ, R5 ;  /* 0x000000ffff0a7224 */ /* 0x000fc400078e0005 */
[----:B------:R-:W-:Y:S01]  /*68070*/  IMAD.MOV.U32 R11, RZ, RZ, R4 ;  /* 0x000000ffff0b7224 */ /* 0x000fe200078e0004 */
[----:B------:R-:W3:Y:S01]  /*68080*/  LDL.LU R12, [R1+0x4e0] ;  /* 0x0004e000010c7983 */ /* 0x000ee20000300800 */
[C---:B------:R-:W-:Y:S03]  /*68090*/  HMMA.16816.F32.BF16 R4, R44.reuse, R6, R28 ;  /* 0x000000062c04723c */ /* 0x040fe6000004181c */
        /* <DEDUP_REMOVED lines=12> */
[C---:B----4-:R-:W-:Y:S08]  /*68160*/  HMMA.16816.F32.BF16 R16, R44.reuse, R26, R16 ;  /* 0x0000001a2c10723c */ /* 0x050ff00000041810 */
[----:B--2---:R-:W-:Y:S11]  /*68170*/  HMMA.16816.F32.BF16 R8, R44, R10, R40 ;  /* 0x0000000a2c08723c */ /* 0x004ff60000041828 */
[----:B------:R0:W-:Y:S04]  /*68180*/  STL.64 [R1+0x540], R16 ;  /* 0x0005401001007387 */ /* 0x0001e80000100a00 */
[----:B------:R1:W-:Y:S04]  /*68190*/  STL.64 [R1+0x548], R18 ;  /* 0x0005481201007387 */ /* 0x0003e80000100a00 */
[----:B------:R2:W-:Y:S04]  /*681a0*/  STL.64 [R1+0x530], R4 ;  /* 0x0005300401007387 */ /* 0x0005e80000100a00 */
[----:B------:R4:W-:Y:S04]  /*681b0*/  STL.64 [R1+0x538], R6 ;  /* 0x0005380601007387 */ /* 0x0009e80000100a00 */
        /* <DEDUP_REMOVED lines=9> */
[----:B-1----:R-:W3:Y:S04]  /*68250*/  LDL.LU R18, [R1+0x428] ;  /* 0x0004280001127983 */ /* 0x002ee80000300800 */
[----:B------:R-:W3:Y:S04]  /*68260*/  LDL.LU R19, [R1+0x42c] ;  /* 0x00042c0001137983 */ /* 0x000ee80000300800 */
[----:B--2---:R-:W2:Y:S04]  /*68270*/  LDL.LU R4, [R1+0x410] ;  /* 0x0004100001047983 */ /* 0x004ea80000300800 */
[----:B------:R-:W2:Y:S04]  /*68280*/  LDL.LU R5, [R1+0x414] ;  /* 0x0004140001057983 */ /* 0x000ea80000300800 */
[----:B----4-:R-:W2:Y:S01]  /*68290*/  LDL.LU R6, [R1+0x418] ;  /* 0x0004180001067983 */ /* 0x010ea20000300800 */
[----:B------:R-:W-:-:S03]  /*682a0*/  IMAD.MOV.U32 R7, RZ, RZ, R60 ;  /* 0x000000ffff077224 */ /* 0x000fc600078e003c */
[----:B------:R-:W4:Y:S04]  /*682b0*/  LDL.LU R60, [R1+0x2908] ;  /* 0x00290800013c7983 */ /* 0x000f280000300800 */
[----:B------:R-:W2:Y:S04]  /*682c0*/  LDL.LU.64 R42, [R1+0x2900] ;  /* 0x00290000012a7983 */ /* 0x000ea80000300a00 */
[----:B------:R-:W2:Y:S04]  /*682d0*/  LDL.LU.64 R40, [R1+0x28f8] ;  /* 0x0028f80001287983 */ /* 0x000ea80000300a00 */
[----:B------:R-:W-:Y:S04]  /*682e0*/  STL.64 [R1+0x520], R8 ;  /* 0x0005200801007387 */ /* 0x000fe80000100a00 */
[----:B------:R0:W-:Y:S01]  /*682f0*/  STL.64 [R1+0x528], R10 ;  /* 0x0005280a01007387 */ /* 0x0001e20000100a00 */
[C---:B------:R-:W-:Y:S03]  /*68300*/  HMMA.16816.F32.BF16 R52, R44.reuse, R54, R56 ;  /* 0x000000362c34723c */ /* 0x040fe60000041838 */
[----:B0-----:R-:W2:Y:S04]  /*68310*/  LDL.LU.64 R10, [R1+0x28f0] ;  /* 0x0028f000010a7983 */ /* 0x001ea80000300a00 */
[----:B------:R-:W3:Y:S01]  /*68320*/  LDL.LU.64 R58, [R1+0x28e8] ;  /* 0x0028e800013a7983 */ /* 0x000ee20000300a00 */
[C---:B------:R-:W-:Y:S11]  /*68330*/  HMMA.16816.F32.BF16 R36, R44.reuse, R38, R48 ;  /* 0x000000262c24723c */ /* 0x040ff60000041830 */
        /* <DEDUP_REMOVED lines=9> */
[C---:B--2---:R-:W-:Y:S08]  /*683d0*/  HMMA.16816.F32.BF16 R8, R44.reuse, R10, R40 ;  /* 0x0000000a2c08723c */ /* 0x044ff00000041828 */
[C---:B---3--:R-:W-:Y:S01]  /*683e0*/  HMMA.16816.F32.BF16 R56, R44.reuse, R58, R12 ;  /* 0x0000003a2c38723c */ /* 0x048fe2000004180c */
[----:B------:R-:W2:Y:S10]  /*683f0*/  LDL.LU.64 R42, [R1+0x28b8] ;  /* 0x0028b800012a7983 */ /* 0x000eb40000300a00 */
[----:B------:R-:W-:Y:S04]  /*68400*/  STL.64 [R1+0x4f0], R8 ;  /* 0x0004f00801007387 */ /* 0x000fe80000100a00 */
[----:B------:R0:W-:Y:S04]  /*68410*/  STL.64 [R1+0x4f8], R10 ;  /* 0x0004f80a01007387 */ /* 0x0001e80000100a00 */
[----:B0-----:R-:W3:Y:S04]  /*68420*/  LDL.LU.64 R10, [R1+0x28b0] ;  /* 0x0028b000010a7983 */ /* 0x001ee80000300a00 */
        /* <DEDUP_REMOVED lines=10> */
[----:B0-----:R-:W4:Y:S04]  /*684d0*/  LDL.LU.64 R50, [R1+0x2880] ;  /* 0x0028800001327983 */ /* 0x001f280000300a00 */
[----:B------:R-:W4:Y:S01]  /*684e0*/  LDL.LU.64 R48, [R1+0x2878] ;  /* 0x0028780001307983 */ /* 0x000f220000300a00 */
[----:B--2---:R-:W-:Y:S03]  /*684f0*/  HMMA.16816.F32.BF16 R40, R44, R42, R36 ;  /* 0x0000002a2c28723c */ /* 0x004fe60000041824 */
[----:B------:R-:W2:Y:S04]  /*68500*/  LDL.LU.64 R38, [R1+0x2870] ;  /* 0x0028700001267983 */ /* 0x000ea80000300a00 */
[----:B------:R-:W2:-:S12]  /*68510*/  LDL.LU.64 R36, [R1+0x2868] ;  /* 0x0028680001247983 */ /* 0x000e980000300a00 */
[----:B------:R-:W-:Y:S01]  /*68520*/  STL.64 [R1+0x4c0], R40 ;  /* 0x0004c02801007387 */ /* 0x000fe20000100a00 */
[C---:B---3--:R-:W-:Y:S03]  /*68530*/  HMMA.16816.F32.BF16 R12, R44.reuse, R14, R8 ;  /* 0x0000000e2c0c723c */ /* 0x048fe60000041808 */
[----:B------:R0:W-:Y:S04]  /*68540*/  STL.64 [R1+0x4c8], R42 ;  /* 0x0004c82a01007387 */ /* 0x0001e80000100a00 */
[----:B0-----:R0:W5:Y:S01]  /*68550*/  LDL.LU R42, [R1+0x2860] ;  /* 0x00286000012a7983 */ /* 0x0011620000300800 */
[C---:B------:R-:W-:Y:S03]  /*68560*/  HMMA.16816.F32.BF16 R56, R44.reuse, R58, R20 ;  /* 0x0000003a2c38723c */ /* 0x040fe60000041814 */
[----:B------:R0:W5:Y:S04]  /*68570*/  LDL.LU.64 R40, [R1+0x2858] ;  /* 0x0028580001287983 */ /* 0x0001680000300a00 */
[----:B------:R-:W3:Y:S04]  /*68580*/  LDL.LU.64 R10, [R1+0x2850] ;  /* 0x00285000010a7983 */ /* 0x000ee80000300a00 */
[----:B------:R0:W5:Y:S04]  /*68590*/  LDL.LU.64 R8, [R1+0x2848] ;  /* 0x0028480001087983 */ /* 0x0001680000300a00 */
[----:B------:R-:W-:Y:S04]  /*685a0*/  STL.64 [R1+0x4b0], R12 ;  /* 0x0004b00c01007387 */ /* 0x000fe80000100a00 */
[----:B------:R1:W-:Y:S04]  /*685b0*/  STL.64 [R1+0x4b8], R14 ;  /* 0x0004b80e01007387 */ /* 0x0003e80000100a00 */
[----:B-1----:R-:W2:Y:S04]  /*685c0*/  LDL.LU.64 R14, [R1+0x2840] ;  /* 0x00284000010e7983 */ /* 0x002ea80000300a00 */
[----:B------:R0:W5:Y:S04]  /*685d0*/  LDL.LU.64 R12, [R1+0x2838] ;  /* 0x00283800010c7983 */ /* 0x0001680000300a00 */
[----:B------:R-:W2:Y:S04]  /*685e0*/  LDL.LU.64 R22, [R1+0x2830] ;  /* 0x0028300001167983 */ /* 0x000ea80000300a00 */
[----:B------:R0:W5:Y:S04]  /*685f0*/  LDL.LU.64 R20, [R1+0x2828] ;  /* 0x0028280001147983 */ /* 0x0001680000300a00 */
[----:B------:R-:W-:Y:S04]  /*68600*/  STL.64 [R1+0x4a0], R56 ;  /* 0x0004a03801007387 */ /* 0x000fe80000100a00 */
[----:B------:R1:W-:Y:S04]  /*68610*/  STL.64 [R1+0x4a8], R58 ;  /* 0x0004a83a01007387 */ /* 0x0003e80000100a00 */
[----:B-1----:R-:W4:Y:S04]  /*68620*/  LDL.LU.64 R58, [R1+0x2820] ;  /* 0x00282000013a7983 */ /* 0x002f280000300a00 */
[----:B------:R0:W5:Y:S01]  /*68630*/  LDL.LU R57, [R1+0x2818] ;  /* 0x0028180001397983 */ /* 0x0001620000300800 */
[----:B----4-:R-:W-:-:S15]  /*68640*/  HMMA.16816.F32.BF16 R52, R44, R58, R52 ;  /* 0x0000003a2c34723c */ /* 0x010fde0000041834 */
[----:B------:R-:W-:-:S04]  /*68650*/  NOP ;  /* 0x0000000000007918 */ /* 0x000fc80000000000 */
[----:B------:R-:W-:Y:S04]  /*68660*/  STL.64 [R1+0x490], R52 ;  /* 0x0004903401007387 */ /* 0x000fe80000100a00 */
[----:B------:R1:W-:Y:S04]  /*68670*/  STL.64 [R1+0x498], R54 ;  /* 0x0004983601007387 */ /* 0x0003e80000100a00 */
[----:B-1----:R-:W4:Y:S04]  /*68680*/  LDL.LU.64 R54, [R1+0x2810] ;  /* 0x0028100001367983 */ /* 0x002f280000300a00 */
[----:B------:R0:W5:Y:S01]  /*68690*/  LDL.LU.64 R52, [R1+0x2808] ;  /* 0x0028080001347983 */ /* 0x0001620000300a00 */
[----:B----4-:R-:W-:-:S15]  /*686a0*/  HMMA.16816.F32.BF16 R48, R44, R54, R48 ;  /* 0x000000362c30723c */ /* 0x010fde0000041830 */
[----:B------:R-:W-:-:S04]  /*686b0*/  NOP ;  /* 0x0000000000007918 */ /* 0x000fc80000000000 */
[----:B------:R-:W-:Y:S04]  /*686c0*/  STL.64 [R1+0x480], R48 ;  /* 0x0004803001007387 */ /* 0x000fe80000100a00 */
[----:B------:R1:W-:Y:S04]  /*686d0*/  STL.64 [R1+0x488], R50 ;  /* 0x0004883201007387 */ /* 0x0003e80000100a00 */
[----:B-1----:R-:W2:Y:S04]  /*686e0*/  LDL.LU.64 R50, [R1+0x2800] ;  /* 0x0028000001327983 */ /* 0x002ea80000300a00 */
[----:B------:R0:W5:Y:S01]  /*686f0*/  LDL.LU.64 R48, [R1+0x27f8] ;  /* 0x0027f80001307983 */ /* 0x0001620000300a00 */
[----:B--2---:R-:W-:-:S15]  /*68700*/  HMMA.16816.F32.BF16 R36, R44, R50, R36 ;  /* 0x000000322c24723c */ /* 0x004fde0000041824 */
[----:B------:R-:W-:-:S04]  /*68710*/  NOP ;  /* 0x0000000000007918 */ /* 0x000fc80000000000 */
[----:B------:R-:W-:Y:S04]  /*68720*/  STL.64 [R1+0x470], R36 ;  /* 0x0004702401007387 */ /* 0x000fe80000100a00 */
[----:B------:R1:W-:Y:S04]  /*68730*/  STL.64 [R1+0x478], R38 ;  /* 0x0004782601007387 */ /* 0x0003e80000100a00 */
[----:B-1----:R-:W2:Y:S04]  /*68740*/  LDL.LU.64 R38, [R1+0x27f0] ;  /* 0x0027f00001267983 */ /* 0x002ea80000300a00 */
[----:B------:R-:W4:Y:S01]  /*68750*/  LDL.LU.64 R36, [R1+0x27e8] ;  /* 0x0027e80001247983 */ /* 0x000f220000300a00 */
[----:B--2---:R-:W-:-:S15]  /*68760*/  HMMA.16816.F32.BF16 R32, R44, R38, R32 ;  /* 0x000000262c20723c */ /* 0x004fde0000041820 */
[----:B------:R-:W-:-:S04]  /*68770*/  NOP ;  /* 0x0000000000007918 */ /* 0x000fc80000000000 */
[----:B------:R-:W-:Y:S01]  /*68780*/  STL.64 [R1+0x460], R32 ;  /* 0x0004602001007387 */ /* 0x000fe20000100a00 */
[----:B------:R-:W-:-:S03]  /*68790*/  IMAD.MOV.U32 R39, RZ, RZ, R35 ;  /* 0x000000ffff277224 */ /* 0x000fc600078e0023 */
[----:B------:R1:W-:Y:S04]  /*687a0*/  STL.64 [R1+0x468], R34 ;  /* 0x0004682201007387 */ /* 0x0003e80000100a00 */
[----:B-1----:R-:W2:Y:S01]  /*687b0*/  LDL.LU.64 R34, [R1+0x27e0] ;  /* 0x0027e00001227983 */ /* 0x002ea20000300a00 */
[----:B------:R-:W-:-:S03]  /*687c0*/  IMAD.MOV.U32 R38, RZ, RZ, R33 ;  /* 0x000000ffff267224 */ /* 0x000fc600078e0021 */
[----:B------:R0:W5:Y:S04]  /*687d0*/  LDL.LU.64 R32, [R1+0x27d8] ;  /* 0x0027d80001207983 */ /* 0x0001680000300a00 */
[----:B------:R-:W-:Y:S04]  /*687e0*/  STL.64 [R1+0x2778], R38 ;  /* 0x0027782601007387 */ /* 0x000fe80000100a00 */
[----:B----4-:R1:W-:Y:S04]  /*687f0*/  STL.64 [R1+0x2770], R36 ;  /* 0x0027702401007387 */ /* 0x0103e80000100a00 */
[----:B-1----:R-:W4:Y:S04]  /*68800*/  LDL.LU R36, [R1+0x430] ;  /* 0x0004300001247983 */ /* 0x002f280000300800 */
[----:B------:R-:W4:Y:S04]  /*68810*/  LDL.LU R37, [R1+0x434] ;  /* 0x0004340001257983 */ /* 0x000f280000300800 */
[----:B------:R-:W4:Y:S01]  /*68820*/  LDL.LU R38, [R1+0x438] ;  /* 0x0004380001267983 */ /* 0x000f220000300800 */
[----:B------:R-:W-:-:S03]  /*68830*/  IMAD.MOV.U32 R39, RZ, RZ, R60 ;  /* 0x000000ffff277224 */ /* 0x000fc600078e003c */
[----:B------:R-:W3:Y:S01]  /*68840*/  LDL.LU R60, [R1+0x27d0] ;  /* 0x0027d000013c7983 */ /* 0x000ee20000300800 */
[----:B--2---:R-:W-:-:S15]  /*68850*/  HMMA.16816.F32.BF16 R28, R44, R34, R28 ;  /* 0x000000222c1c723c */ /* 0x004fde000004181c */
[----:B------:R-:W-:-:S04]  /*68860*/  NOP ;  /* 0x0000000000007918 */ /* 0x000fc80000000000 */
[----:B------:R-:W-:Y:S04]  /*68870*/  STL.64 [R1+0x450], R28 ;  /* 0x0004501c01007387 */ /* 0x000fe80000100a00 */
[----:B------:R1:W-:Y:S04]  /*68880*/  STL.64 [R1+0x458], R30 ;  /* 0x0004581e01007387 */ /* 0x0003e80000100a00 */
[----:B-1----:R-:W2:Y:S04]  /*68890*/  LDL.LU.64 R30, [R1+0x27c8] ;  /* 0x0027c800011e7983 */ /* 0x002ea80000300a00 */
[----:B------:R0:W5:Y:S04]  /*688a0*/  LDL.LU.64 R28, [R1+0x27c0] ;  /* 0x0027c000011c7983 */ /* 0x0001680000300a00 */
[----:B------:R-:W3:Y:S01]  /*688b0*/  LDL.LU R56, [R1+0x1528] ;  /* 0x0015280001387983 */ /* 0x000ee20000300800 */
[----:B--2---:R-:W-:-:S15]  /*688c0*/  HMMA.16816.F32.BF16 R24, R44, R30, R24 ;  /* 0x0000001e2c18723c */ /* 0x004fde0000041818 */
[----:B------:R-:W-:-:S04]  /*688d0*/  NOP ;  /* 0x0000000000007918 */ /* 0x000fc80000000000 */
[----:B------:R-:W-:Y:S04]  /*688e0*/  STL.64 [R1+0x440], R24 ;  /* 0x0004401801007387 */ /* 0x000fe80000100a00 */
[----:B------:R1:W-:Y:S04]  /*688f0*/  STL.64 [R1+0x448], R26 ;  /* 0x0004481a01007387 */ /* 0x0003e80000100a00 */
[----:B-1----:R-:W4:Y:S01]  /*68900*/  LDL.LU.64 R26, [R1+0x27b8] ;  /* 0x0027b800011a7983 */ /* 0x002f220000300a00 */
[----:B------:R-:W-:Y:S03]  /*68910*/  HMMA.16816.F32.BF16 R16, R44, R22, R16 ;  /* 0x000000162c10723c */ /* 0x000fe60000041810 */
[----:B------:R0:W5:-:S15]  /*68920*/  LDL.LU.64 R24, [R1+0x27b0] ;  /* 0x0027b00001187983 */ /* 0x00015e0000300a00 */
[----:B------:R-:W-:Y:S01]  /*68930*/  NOP ;  /* 0x0000000000007918 */ /* 0x000fe20000000000 */
[----:B------:R-:W-:Y:S01]  /*68940*/  IMAD.MOV.U32 R23, RZ, RZ, R19 ;  /* 0x000000ffff177224 */ /* 0x000fe200078e0013 */
[----:B----4-:R-:W-:-:S15]  /*68950*/  HMMA.16816.F32.BF16 R36, R44, R26, R36 ;  /* 0x0000001a2c24723c */ /* 0x010fde0000041824 */
[----:B------:R-:W-:-:S04]  /*68960*/  NOP ;  /* 0x0000000000007918 */ /* 0x000fc80000000000 */
[----:B------:R1:W-:Y:S04]  /*68970*/  STL.64 [R1+0x430], R36 ;  /* 0x0004302401007387 */ /* 0x0003e80000100a00 */
[----:B------:R-:W-:Y:S01]  /*68980*/  STL.64 [R1+0x438], R38 ;  /* 0x0004382601007387 */ /* 0x000fe20000100a00 */
[----:B-1----:R-:W-:-:S03]  /*68990*/  IMAD.MOV.U32 R36, RZ, RZ, R61 ;  /* 0x000000ffff247224 */ /* 0x002fc600078e003d */
[----:B------:R-:W2:Y:S04]  /*689a0*/  LDL.LU R61, [R1+0x27a8] ;  /* 0x0027a800013d7983 */ /* 0x000ea80000300800 */
[----:B------:R-:W-:Y:S04]  /*689b0*/  STL.64 [R1+0x420], R16 ;  /* 0x0004201001007387 */ /* 0x000fe80000100a00 */
[----:B------:R1:W-:Y:S04]  /*689c0*/  STL.64 [R1+0x428], R18 ;  /* 0x0004281201007387 */ /* 0x0003e80000100a00 */
[----:B-1----:R-:W4:Y:S01]  /*689d0*/  LDL.LU.64 R18, [R1+0x27a0] ;  /* 0x0027a00001127983 */ /* 0x002f220000300a00 */
[----:B------:R-:W-:-:S03]  /*689e0*/  IMAD.MOV.U32 R22, RZ, RZ, R17 ;  /* 0x000000ffff167224 */ /* 0x000fc600078e0011 */
[----:B------:R0:W5:Y:S01]  /*689f0*/  LDL.LU.64 R16, [R1+0x2798] ;  /* 0x0027980001107983 */ /* 0x0001620000300a00 */
[----:B----4-:R-:W-:-:S15]  /*68a00*/  HMMA.16816.F32.BF16 R4, R44, R18, R4 ;  /* 0x000000122c04723c */ /* 0x010fde0000041804 */
[----:B------:R-:W-:-:S04]  /*68a10*/  NOP ;  /* 0x0000000000007918 */ /* 0x000fc80000000000 */
[----:B------:R-:W-:Y:S01]  /*68a20*/  STL.64 [R1+0x410], R4 ;  /* 0x0004100401007387 */ /* 0x000fe20000100a00 */
[----:B------:R-:W-:-:S03]  /*68a30*/  IMAD.MOV.U32 R19, RZ, RZ, R6 ;  /* 0x000000ffff137224 */ /* 0x000fc600078e0006 */
[----:B------:R1:W-:Y:S01]  /*68a40*/  STL.64 [R1+0x418], R6 ;  /* 0x0004180601007387 */ /* 0x0003e20000100a00 */
[----:B------:R-:W-:-:S03]  /*68a50*/  IMAD.MOV.U32 R18, RZ, RZ, R4 ;  /* 0x000000ffff127224 */ /* 0x000fc600078e0004 */
[----:B-1----:R-:W4:Y:S04]  /*68a60*/  LDL.LU.64 R6, [R1+0x2790] ;  /* 0x0027900001067983 */ /* 0x002f280000300a00 */
[----:B------:R-:W4:Y:S04]  /*68a70*/  LDL.LU.64 R4, [R1+0x2788] ;  /* 0x0027880001047983 */ /* 0x000f280000300a00 */
[----:B------:R-:W2:Y:S01]  /*68a80*/  LDL.LU R26, [R1+0x1724] ;  /* 0x00172400011a7983 */ /* 0x000ea20000300800 */
[----:B------:R-:W-:-:S03]  /*68a90*/  IMAD.MOV.U32 R38, RZ, RZ, R2 ;  /* 0x000000ffff267224 */ /* 0x000fc600078e0002 */
[----:B------:R-:W2:Y:S04]  /*68aa0*/  LDL.LU R27, [R1+0x16f8] ;  /* 0x0016f800011b7983 */ /* 0x000ea80000300800 */
[----:B------:R-:W2:Y:S01]  /*68ab0*/  LDL.LU R2, [R1+0x171c] ;  /* 0x00171c0001027983 */ /* 0x000ea20000300800 */
[----:B------:R-:W-:Y:S02]  /*68ac0*/  IMAD.MOV.U32 R39, RZ, RZ, R0 ;  /* 0x000000ffff277224 */ /* 0x000fe400078e0000 */
[----:B------:R-:W1:Y:S01]  /*68ad0*/  LDC R0, c[0x0][0x3a8] ;  /* 0x0000ea00ff007b82 */ /* 0x000e620000000800 */
[----:B----4-:R-:W-:-:S15]  /*68ae0*/  HMMA.16816.F32.BF16 R4, R44, R14, R4 ;  /* 0x0000000e2c04723c */ /* 0x010fde0000041804 */
[----:B------:R-:W-:-:S04]  /*68af0*/  NOP ;  /* 0x0000000000007918 */ /* 0x000fc80000000000 */
[----:B------:R4:W-:Y:S04]  /*68b00*/  STL.64 [R1+0x400], R4 ;  /* 0x0004000401007387 */ /* 0x0009e80000100a00 */
[----:B------:R0:W-:Y:S04]  /*68b10*/  STL.64 [R1+0x408], R6 ;  /* 0x0004080601007387 */ /* 0x0001e80000100a00 */
[----:B----4-:R-:W2:Y:S01]  /*68b20*/  LDL.LU R4, [R1+0x2780] ;  /* 0x0027800001047983 */ /* 0x010ea20000300800 */
[----:B------:R-:W-:Y:S02]  /*68b30*/  IMAD.MOV.U32 R37, RZ, RZ, R3 ;  /* 0x000000ffff257224 */ /* 0x000fe400078e0003 */
[----:B-1----:R-:W-:Y:S01]  /*68b40*/  IMAD.SHL.U32 R55, R0, 0x20, RZ ;  /* 0x0000002000377824 */ /* 0x002fe200078e00ff */
[----:B------:R-:W4:Y:S04]  /*68b50*/  LDL.LU R14, [R1+0x1530] ;  /* 0x00153000010e7983 */ /* 0x000f280000300800 */
[----:B------:R-:W4:Y:S04]  /*68b60*/  LDL.LU R15, [R1+0x1700] ;  /* 0x00170000010f7983 */ /* 0x000f280000300800 */
[----:B------:R-:W4:Y:S04]  /*68b70*/  LDL.LU R30, [R1+0x16f0] ;  /* 0x0016f000011e7983 */ /* 0x000f280000300800 */
[----:B------:R-:W4:Y:S01]  /*68b80*/  LDL.LU R31, [R1+0x1714] ;  /* 0x00171400011f7983 */ /* 0x000f220000300800 */
[----:B---3--:R-:W-:Y:S01]  /*68b90*/  HMMA.16816.F32.BF16 R44, R44, R10, R36 ;  /* 0x0000000a2c2c723c */ /* 0x008fe20000041824 */
[----:B------:R-:W-:-:S02]  /*68ba0*/  IMAD.SHL.U32 R55, R55, 0x2, RZ ;  /* 0x0000000237377824 */ /* 0x000fc400078e00ff */
[----:B------:R-:W3:Y:S04]  /*68bb0*/  LDL.LU R34, [R1+0x16e8] ;  /* 0x0016e80001227983 */ /* 0x000ee80000300800 */
[----:B------:R-:W3:Y:S04]  /*68bc0*/  LDL.LU R35, [R1+0x170c] ;  /* 0x00170c0001237983 */ /* 0x000ee80000300800 */
[----:B------:R-:W3:Y:S04]  /*68bd0*/  LDL.LU R50, [R1+0x16e0] ;  /* 0x0016e00001327983 */ /* 0x000ee80000300800 */
[----:B------:R-:W3:Y:S04]  /*68be0*/  LDL.LU R51, [R1+0x1704] ;  /* 0x0017040001337983 */ /* 0x000ee80000300800 */
[----:B------:R-:W3:Y:S04]  /*68bf0*/  LDL.LU R54, [R1+0x16d8] ;  /* 0x0016d80001367983 */ /* 0x000ee80000300800 */
[----:B------:R-:W3:Y:S01]  /*68c00*/  LDL.LU R59, [R1+0x16fc] ;  /* 0x0016fc00013b7983 */ /* 0x000ee20000300800 */
[----:B0-----:R-:W-:-:S03]  /*68c10*/  IADD3 R7, P0, PT, R60, R55, RZ ;  /* 0x000000373c077210 */ /* 0x001fc60007f1e0ff */
[----:B------:R-:W3:Y:S04]  /*68c20*/  LDL.LU R5, [R1+0x16d0] ;  /* 0x0016d00001057983 */ /* 0x000ee80000300800 */
[----:B------:R-:W3:Y:S04]  /*68c30*/  LDL.LU R58, [R1+0x16f4] ;  /* 0x0016f400013a7983 */ /* 0x000ee80000300800 */
[----:B------:R-:W3:Y:S04]  /*68c40*/  LDL.LU R6, [R1+0x16c8] ;  /* 0x0016c80001067983 */ /* 0x000ee80000300800 */
[----:B------:R-:W3:Y:S01]  /*68c50*/  LDL.LU R43, [R1+0x16ec] ;  /* 0x0016ec00012b7983 */ /* 0x000ee20000300800 */
[----:B------:R-:W-:-:S03]  /*68c60*/  VIADD R56, R56, 0x1 ;  /* 0x0000000138387836 */ /* 0x000fc60000000000 */
[----:B------:R-:W3:Y:S01]  /*68c70*/  LDL.LU R3, [R1+0x16c0] ;  /* 0x0016c00001037983 */ /* 0x000ee20000300800 */
[----:B--2---:R-:W-:-:S03]  /*68c80*/  IMAD.X R60, R61, 0x1, R4, P0 ;  /* 0x000000013d3c7824 */ /* 0x004fc600000e0604 */
[----:B------:R-:W2:Y:S04]  /*68c90*/  LDL.LU R61, [R1+0x1708] ;  /* 0x00170800013d7983 */ /* 0x000ea80000300800 */
[----:B------:R0:W5:Y:S04]  /*68ca0*/  LDL.LU.64 R38, [R1+0x2778] ;  /* 0x0027780001267983 */ /* 0x0001680000300a00 */
[----:B------:R0:W5:Y:S04]  /*68cb0*/  LDL.LU.64 R36, [R1+0x2770] ;  /* 0x0027700001247983 */ /* 0x0001680000300a00 */
[----:B------:R-:W-:Y:S04]  /*68cc0*/  STL [R1+0x1528], R56 ;  /* 0x0015283801007387 */ /* 0x000fe80000100800 */
[----:B------:R1:W-:Y:S04]  /*68cd0*/  STL.64 [R1+0x350], R44 ;  /* 0x0003502c01007387 */ /* 0x0003e80000100a00 */
[----:B------:R0:W-:Y:S04]  /*68ce0*/  STL.64 [R1+0x358], R46 ;  /* 0x0003582e01007387 */ /* 0x0001e80000100a00 */
[----:B-1----:R-:W3:Y:S04]  /*68cf0*/  LDL.LU R45, [R1+0x1534] ;  /* 0x00153400012d7983 */ /* 0x002ee80000300800 */
[----:B0-----:R-:W4:Y:S04]  /*68d00*/  LDL.LU R46, [R1+0x1728] ;  /* 0x00172800012e7983 */ /* 0x001f280000300800 */
[----:B------:R-:W4:Y:S04]  /*68d10*/  LDL.LU R47, [R1+0x1720] ;  /* 0x00172000012f7983 */ /* 0x000f280000300800 */
[----:B------:R-:W4:Y:S04]  /*68d20*/  LDL.LU R10, [R1+0x1718] ;  /* 0x00171800010a7983 */ /* 0x000f280000300800 */
[----:B------:R-:W4:Y:S04]  /*68d30*/  LDL.LU R11, [R1+0x1710] ;  /* 0x00171000010b7983 */ /* 0x000f280000300800 */
[----:B------:R-:W4:Y:S01]  /*68d40*/  LDL.LU R0, [R1+0x16e4] ;  /* 0x0016e40001007983 */ /* 0x000f220000300800 */
[----:B------:R-:W-:-:S03]  /*68d50*/  ISETP.NE.U32.AND P0, PT, R56, UR7, PT ;  /* 0x0000000738007c0c */ /* 0x000fc6000bf05070 */
[----:B------:R0:W5:Y:S01]  /*68d60*/  LDL.LU R56, [R1+0x276c] ;  /* 0x00276c0001387983 */ /* 0x0001620000300800 */
[-C--:B--2---:R-:W-:Y:S02]  /*68d70*/  IADD3 R61, P3, PT, R61, R55.reuse, RZ ;  /* 0x000000373d3d7210 */ /* 0x084fe40007f7e0ff */
[-C--:B---3--:R-:W-:Y:S02]  /*68d80*/  IADD3 R45, P2, PT, R45, R55.reuse, RZ ;  /* 0x000000372d2d7210 */ /* 0x088fe40007f5e0ff */
[-C--:B----4-:R-:W-:Y:S02]  /*68d90*/  IADD3 R46, P1, PT, R46, R55.reuse, RZ ;  /* 0x000000372e2e7210 */ /* 0x090fe40007f3e0ff */
[-C--:B------:R-:W-:Y:S02]  /*68da0*/  IADD3 R47, P6, PT, R47, R55.reuse, RZ ;  /* 0x000000372f2f7210 */ /* 0x080fe40007fde0ff */
[-C--:B------:R-:W-:Y:S02]  /*68db0*/  IADD3 R10, P5, PT, R10, R55.reuse, RZ ;  /* 0x000000370a0a7210 */ /* 0x080fe40007fbe0ff */
[----:B------:R-:W-:Y:S01]  /*68dc0*/  IADD3 R11, P4, PT, R11, R55, RZ ;  /* 0x000000370b0b7210 */ /* 0x000fe20007f9e0ff */
[----:B------:R-:W-:Y:S04]  /*68dd0*/  STL [R1+0x1534], R45 ;  /* 0x0015342d01007387 */ /* 0x000fe80000100800 */
[----:B------:R-:W-:Y:S01]  /*68de0*/  STL [R1+0x1728], R46 ;  /* 0x0017282e01007387 */ /* 0x000fe20000100800 */
[----:B------:R-:W-:-:S03]  /*68df0*/  IMAD.X R14, R14, 0x1, R4, P2 ;  /* 0x000000010e0e7824 */ /* 0x000fc600010e0604 */
[----:B------:R-:W-:Y:S01]  /*68e00*/  STL [R1+0x1720], R47 ;  /* 0x0017202f01007387 */ /* 0x000fe20000100800 */
[----:B------:R-:W-:-:S03]  /*68e10*/  IADD3 R15, P2, PT, R15, R55, RZ ;  /* 0x000000370f0f7210 */ /* 0x000fc60007f5e0ff */
[----:B------:R-:W-:Y:S01]  /*68e20*/  STL [R1+0x1718], R10 ;  /* 0x0017180a01007387 */ /* 0x000fe20000100800 */
[----:B------:R-:W-:-:S03]  /*68e30*/  IMAD.X R2, R2, 0x1, R4, P6 ;  /* 0x0000000102027824 */ /* 0x000fc600030e0604 */
[----:B------:R-:W-:Y:S01]  /*68e40*/  STL [R1+0x1710], R11 ;  /* 0x0017100b01007387 */ /* 0x000fe20000100800 */
[----:B------:R-:W-:-:S03]  /*68e50*/  IMAD.X R26, R26, 0x1, R4, P1 ;  /* 0x000000011a1a7824 */ /* 0x000fc600008e0604 */
[----:B------:R-:W-:Y:S01]  /*68e60*/  STL [R1+0x1708], R61 ;  /* 0x0017083d01007387 */ /* 0x000fe20000100800 */
[----:B------:R-:W-:-:S03]  /*68e70*/  IADD3 R27, P1, PT, R27, R55, RZ ;  /* 0x000000371b1b7210 */ /* 0x000fc60007f3e0ff */
[----:B------:R-:W-:Y:S04]  /*68e80*/  STL [R1+0x1530], R14 ;  /* 0x0015300e01007387 */ /* 0x000fe80000100800 */
[----:B------:R-:W-:Y:S01]  /*68e90*/  STL [R1+0x1700], R15 ;  /* 0x0017000f01007387 */ /* 0x000fe20000100800 */
[----:B------:R-:W-:-:S03]  /*68ea0*/  IADD3 R30, P6, PT, R30, R55, RZ ;  /* 0x000000371e1e7210 */ /* 0x000fc60007fde0ff */
[----:B------:R1:W-:Y:S01]  /*68eb0*/  STL [R1+0x171c], R2 ;  /* 0x00171c0201007387 */ /* 0x0003e20000100800 */
[----:B------:R-:W-:-:S03]  /*68ec0*/  IMAD.X R31, R31, 0x1, R4, P5 ;  /* 0x000000011f1f7824 */ /* 0x000fc600028e0604 */
[----:B------:R-:W-:Y:S01]  /*68ed0*/  STL [R1+0x1724], R26 ;  /* 0x0017241a01007387 */ /* 0x000fe20000100800 */
[-C--:B------:R-:W-:Y:S01]  /*68ee0*/  IADD3 R34, P5, PT, R34, R55.reuse, RZ ;  /* 0x0000003722227210 */ /* 0x080fe20007fbe0ff */
[--C-:B------:R-:W-:Y:S01]  /*68ef0*/  IMAD.X R35, R35, 0x1, R4.reuse, P4 ;  /* 0x0000000123237824 */ /* 0x100fe200020e0604 */
[-C--:B------:R-:W-:Y:S01]  /*68f00*/  IADD3 R50, P4, PT, R50, R55.reuse, RZ ;  /* 0x0000003732327210 */ /* 0x080fe20007f9e0ff */
[--C-:B------:R-:W-:Y:S02]  /*68f10*/  IMAD.X R51, R51, 0x1, R4.reuse, P3 ;  /* 0x0000000133337824 */ /* 0x100fe400018e0604 */
[----:B------:R-:W-:Y:S01]  /*68f20*/  IMAD.X R59, R59, 0x1, R4, P2 ;  /* 0x000000013b3b7824 */ /* 0x000fe200010e0604 */
[----:B-1----:R-:W2:Y:S04]  /*68f30*/  LDL.LU R2, [R1+0x16b8] ;  /* 0x0016b80001027983 */ /* 0x002ea80000300800 */
[----:B------:R-:W-:Y:S04]  /*68f40*/  STL [R1+0x16f8], R27 ;  /* 0x0016f81b01007387 */ /* 0x000fe80000100800 */
[----:B------:R-:W-:Y:S04]  /*68f50*/  STL [R1+0x16f0], R30 ;  /* 0x0016f01e01007387 */ /* 0x000fe80000100800 */
[----:B------:R-:W-:Y:S04]  /*68f60*/  STL [R1+0x1714], R31 ;  /* 0x0017141f01007387 */ /* 0x000fe80000100800 */
[----:B------:R-:W-:Y:S01]  /*68f70*/  STL [R1+0x16e8], R34 ;  /* 0x0016e82201007387 */ /* 0x000fe20000100800 */
[----:B------:R-:W-:-:S03]  /*68f80*/  IADD3 R54, P3, PT, R54, R55, RZ ;  /* 0x0000003736367210 */ /* 0x000fc60007f7e0ff */
[----:B------:R-:W-:Y:S04]  /*68f90*/  STL [R1+0x170c], R35 ;  /* 0x00170c2301007387 */ /* 0x000fe80000100800 */
[----:B------:R-:W-:Y:S01]  /*68fa0*/  STL [R1+0x16e0], R50 ;  /* 0x0016e03201007387 */ /* 0x000fe20000100800 */
[----:B------:R-:W-:-:S03]  /*68fb0*/  IADD3 R5, P2, PT, R5, R55, RZ ;  /* 0x0000003705057210 */ /* 0x000fc60007f5e0ff */
[----:B------:R-:W-:Y:S04]  /*68fc0*/  STL [R1+0x1704], R51 ;  /* 0x0017043301007387 */ /* 0x000fe80000100800 */
[----:B------:R1:W-:Y:S04]  /*68fd0*/  STL [R1+0x16fc], R59 ;  /* 0x0016fc3b01007387 */ /* 0x0003e80000100800 */
[----:B------:R-:W-:Y:S01]  /*68fe0*/  STL [R1+0x16d8], R54 ;  /* 0x0016d83601007387 */ /* 0x000fe20000100800 */
[----:B------:R-:W-:Y:S01]  /*68ff0*/  IMAD.X R58, R58, 0x1, R4, P1 ;  /* 0x000000013a3a7824 */ /* 0x000fe200008e0604 */
[----:B------:R-:W-:-:S02]  /*69000*/  IADD3 R6, P1, PT, R6, R55, RZ ;  /* 0x0000003706067210 */ /* 0x000fc40007f3e0ff */
[----:B-1----:R-:W3:Y:S04]  /*69010*/  LDL.LU R59, [R1+0x16dc] ;  /* 0x0016dc00013b7983 */ /* 0x002ee80000300800 */
[----:B------:R1:W-:Y:S01]  /*69020*/  STL [R1+0x16d0], R5 ;  /* 0x0016d00501007387 */ /* 0x0003e20000100800 */
[--C-:B------:R-:W-:Y:S01]  /*69030*/  IMAD.X R43, R43, 0x1, R4.reuse, P6 ;  /* 0x000000012b2b7824 */ /* 0x100fe200030e0604 */
[----:B------:R-:W-:Y:S02]  /*69040*/  IADD3 R3, P6, PT, R3, R55, RZ ;  /* 0x0000003703037210 */ /* 0x000fe40007fde0ff */
[----:B-1----:R-:W4:Y:S04]  /*69050*/  LDL.LU R5, [R1+0x16b0] ;  /* 0x0016b00001057983 */ /* 0x002f280000300800 */
[----:B------:R1:W-:Y:S01]  /*69060*/  STL [R1+0x16c8], R6 ;  /* 0x0016c80601007387 */ /* 0x0003e20000100800 */
[----:B------:R-:W-:-:S03]  /*69070*/  IMAD.X R0, R0, 0x1, R4, P5 ;  /* 0x0000000100007824 */ /* 0x000fc600028e0604 */
[----:B-1----:R-:W4:Y:S04]  /*69080*/  LDL.LU R6, [R1+0x16d4] ;  /* 0x0016d40001067983 */ /* 0x002f280000300800 */
[----:B------:R-:W-:Y:S04]  /*69090*/  STL [R1+0x16f4], R58 ;  /* 0x0016f43a01007387 */ /* 0x000fe80000100800 */
[----:B------:R1:W-:Y:S04]  /*690a0*/  STL [R1+0x16c0], R3 ;  /* 0x0016c00301007387 */ /* 0x0003e80000100800 */
[----:B-1----:R-:W4:Y:S04]  /*690b0*/  LDL.LU R3, [R1+0x16a8] ;  /* 0x0016a80001037983 */ /* 0x002f280000300800 */
[----:B------:R-:W-:Y:S04]  /*690c0*/  STL [R1+0x16ec], R43 ;  /* 0x0016ec2b01007387 */ /* 0x000fe80000100800 */
[----:B------:R-:W4:Y:S04]  /*690d0*/  LDL.LU R44, [R1+0x16cc] ;  /* 0x0016cc00012c7983 */ /* 0x000f280000300800 */
        /* <DEDUP_REMOVED lines=15> */
[----:B--2---:R-:W-:-:S05]  /*691d0*/  IADD3 R2, P5, PT, R2, R55, RZ ;  /* 0x0000003702027210 */ /* 0x004fca0007fbe0ff */
[----:B------:R1:W-:Y:S04]  /*691e0*/  STL [R1+0x16b8], R2 ;  /* 0x0016b80201007387 */ /* 0x0003e80000100800 */
[----:B------:R-:W2:Y:S04]  /*691f0*/  LDL.LU R35, [R1+0x1668] ;  /* 0x0016680001237983 */ /* 0x000ea80000300800 */
[----:B------:R-:W2:Y:S04]  /*69200*/  LDL.LU R50, [R1+0x168c] ;  /* 0x00168c0001327983 */ /* 0x000ea80000300800 */
[----:B------:R-:W2:Y:S04]  /*69210*/  LDL.LU R51, [R1+0x1660] ;  /* 0x0016600001337983 */ /* 0x000ea80000300800 */
[----:B------:R-:W2:Y:S04]  /*69220*/  LDL.LU R54, [R1+0x1684] ;  /* 0x0016840001367983 */ /* 0x000ea80000300800 */
[----:B------:R-:W2:Y:S04]  /*69230*/  LDL.LU R43, [R1+0x1658] ;  /* 0x00165800012b7983 */ /* 0x000ea80000300800 */
[----:B-1----:R-:W2:Y:S04]  /*69240*/  LDL.LU R2, [R1+0x167c] ;  /* 0x00167c0001027983 */ /* 0x002ea80000300800 */
[----:B------:R-:W2:Y:S01]  /*69250*/  LDL.LU R58, [R1+0x1650] ;  /* 0x00165000013a7983 */ /* 0x000ea20000300800 */
[----:B---3--:R-:W-:Y:S01]  /*69260*/  IMAD.X R59, R59, 0x1, R4, P4 ;  /* 0x000000013b3b7824 */ /* 0x008fe200020e0604 */
[----:B----4-:R-:W-:-:S05]  /*69270*/  IADD3 R5, P4, PT, R5, R55, RZ ;  /* 0x0000003705057210 */ /* 0x010fca0007f9e0ff */
[----:B------:R1:W-:Y:S04]  /*69280*/  STL [R1+0x16b0], R5 ;  /* 0x0016b00501007387 */ /* 0x0003e80000100800 */
[----:B------:R3:W-:Y:S01]  /*69290*/  STL [R1+0x16dc], R59 ;  /* 0x0016dc3b01007387 */ /* 0x0007e20000100800 */
[----:B------:R-:W-:-:S03]  /*692a0*/  IMAD.X R6, R6, 0x1, R4, P3 ;  /* 0x0000000106067824 */ /* 0x000fc600018e0604 */
[----:B-1----:R-:W4:Y:S04]  /*692b0*/  LDL.LU R5, [R1+0x1674] ;  /* 0x0016740001057983 */ /* 0x002f280000300800 */
[----:B---3--:R-:W3:Y:S04]  /*692c0*/  LDL.LU R59, [R1+0x1648] ;  /* 0x00164800013b7983 */ /* 0x008ee80000300800 */
[----:B------:R1:W-:Y:S01]  /*692d0*/  STL [R1+0x16d4], R6 ;  /* 0x0016d40601007387 */ /* 0x0003e20000100800 */
[----:B------:R-:W-:-:S03]  /*692e0*/  IADD3 R3, P3, PT, R3, R55, RZ ;  /* 0x0000003703037210 */ /* 0x000fc60007f7e0ff */
[----:B-1----:R-:W3:Y:S04]  /*692f0*/  LDL.LU R6, [R1+0x166c] ;  /* 0x00166c0001067983 */ /* 0x002ee80000300800 */
[----:B------:R1:W-:Y:S01]  /*69300*/  STL [R1+0x16a8], R3 ;  /* 0x0016a80301007387 */ /* 0x0003e20000100800 */
[--C-:B------:R-:W-:Y:S01]  /*69310*/  IMAD.X R44, R44, 0x1, R4.reuse, P2 ;  /* 0x000000012c2c7824 */ /* 0x100fe200010e0604 */
[-C--:B------:R-:W-:Y:S01]  /*69320*/  IADD3 R45, P2, PT, R45, R55.reuse, RZ ;  /* 0x000000372d2d7210 */ /* 0x080fe20007f5e0ff */
[--C-:B------:R-:W-:Y:S01]  /*69330*/  IMAD.X R46, R46, 0x1, R4.reuse, P1 ;  /* 0x000000012e2e7824 */ /* 0x100fe200008e0604 */
[-C--:B------:R-:W-:Y:S01]  /*69340*/  IADD3 R47, P1, PT, R47, R55.reuse, RZ ;  /* 0x000000372f2f7210 */ /* 0x080fe20007f3e0ff */
[--C-:B------:R-:W-:Y:S01]  /*69350*/  IMAD.X R10, R10, 0x1, R4.reuse, P6 ;  /* 0x000000010a0a7824 */ /* 0x100fe200030e0604 */
[----:B------:R-:W-:Y:S01]  /*69360*/  IADD3 R11, P6, PT, R11, R55, RZ ;  /* 0x000000370b0b7210 */ /* 0x000fe20007fde0ff */
[----:B-1----:R-:W3:Y:S04]  /*69370*/  LDL.LU R3, [R1+0x1640] ;  /* 0x0016400001037983 */ /* 0x002ee80000300800 */
[----:B------:R-:W-:Y:S04]  /*69380*/  STL [R1+0x16cc], R44 ;  /* 0x0016cc2c01007387 */ /* 0x000fe80000100800 */
[----:B------:R-:W-:Y:S01]  /*69390*/  STL [R1+0x16a0], R45 ;  /* 0x0016a02d01007387 */ /* 0x000fe20000100800 */
[----:B------:R-:W-:-:S03]  /*693a0*/  IMAD.X R61, R61, 0x1, R4, P5 ;  /* 0x000000013d3d7824 */ /* 0x000fc600028e0604 */
[----:B------:R-:W-:Y:S01]  /*693b0*/  STL [R1+0x16c4], R46 ;  /* 0x0016c42e01007387 */ /* 0x000fe20000100800 */
[----:B------:R-:W-:-:S03]  /*693c0*/  IADD3 R14, P5, PT, R14, R55, RZ ;  /* 0x000000370e0e7210 */ /* 0x000fc60007fbe0ff */
[----:B------:R-:W-:Y:S01]  /*693d0*/  STL [R1+0x1698], R47 ;  /* 0x0016982f01007387 */ /* 0x000fe20000100800 */
[--C-:B------:R-:W-:Y:S02]  /*693e0*/  IMAD.X R15, R15, 0x1, R4.reuse, P4 ;  /* 0x000000010f0f7824 */ /* 0x100fe400020e0604 */
[----:B------:R-:W-:Y:S01]  /*693f0*/  IMAD.X R27, R27, 0x1, R4, P3 ;  /* 0x000000011b1b7824 */ /* 0x000fe200018e0604 */
[----:B------:R-:W-:Y:S01]  /*69400*/  STL [R1+0x16bc], R10 ;  /* 0x0016bc0a01007387 */ /* 0x000fe20000100800 */
[----:B------:R-:W-:-:S03]  /*69410*/  IADD3 R0, P3, PT, R0, R55, RZ ;  /* 0x0000003700007210 */ /* 0x000fc60007f7e0ff */
[----:B------:R-:W-:Y:S01]  /*69420*/  STL [R1+0x1690], R11 ;  /* 0x0016900b01007387 */ /* 0x000fe20000100800 */
[----:B------:R-:W-:-:S03]  /*69430*/  IADD3 R26, P4, PT, R26, R55, RZ ;  /* 0x000000371a1a7210 */ /* 0x000fc60007f9e0ff */
[----:B------:R-:W-:Y:S04]  /*69440*/  STL [R1+0x16b4], R61 ;  /* 0x0016b43d01007387 */ /* 0x000fe80000100800 */
[----:B------:R-:W-:Y:S04]  /*69450*/  STL [R1+0x1688], R14 ;  /* 0x0016880e01007387 */ /* 0x000fe80000100800 */
[----:B------:R-:W-:Y:S04]  /*69460*/  STL [R1+0x16ac], R15 ;  /* 0x0016ac0f01007387 */ /* 0x000fe80000100800 */
[----:B------:R1:W-:Y:S04]  /*69470*/  STL [R1+0x1678], R0 ;  /* 0x0016780001007387 */ /* 0x0003e80000100800 */
[----:B------:R-:W-:Y:S04]  /*69480*/  STL [R1+0x1680], R26 ;  /* 0x0016801a01007387 */ /* 0x000fe80000100800 */
[----:B-1----:R-:W3:Y:S01]  /*69490*/  LDL.LU R0, [R1+0x1664] ;  /* 0x0016640001007983 */ /* 0x002ee20000300800 */
[--C-:B------:R-:W-:Y:S01]  /*694a0*/  IMAD.X R30, R30, 0x1, R4.reuse, P2 ;  /* 0x000000011e1e7824 */ /* 0x100fe200010e0604 */
[-C--:B------:R-:W-:Y:S01]  /*694b0*/  IADD3 R31, P2, PT, R31, R55.reuse, RZ ;  /* 0x000000371f1f7210 */ /* 0x080fe20007f5e0ff */
[--C-:B------:R-:W-:Y:S01]  /*694c0*/  IMAD.X R34, R34, 0x1, R4.reuse, P1 ;  /* 0x0000000122227824 */ /* 0x100fe200008e0604 */
[----:B------:R-:W-:Y:S04]  /*694d0*/  STL [R1+0x16a4], R27 ;  /* 0x0016a41b01007387 */ /* 0x000fe80000100800 */
[----:B------:R-:W-:Y:S04]  /*694e0*/  STL [R1+0x169c], R30 ;  /* 0x00169c1e01007387 */ /* 0x000fe80000100800 */
[----:B------:R-:W-:Y:S04]  /*694f0*/  STL [R1+0x1670], R31 ;  /* 0x0016701f01007387 */ /* 0x000fe80000100800 */
[----:B------:R-:W-:Y:S01]  /*69500*/  STL [R1+0x1694], R34 ;  /* 0x0016942201007387 */ /* 0x000fe20000100800 */
[-C--:B--2---:R-:W-:Y:S01]  /*69510*/  IADD3 R35, P1, PT, R35, R55.reuse, RZ ;  /* 0x0000003723237210 */ /* 0x084fe20007f3e0ff */
[--C-:B------:R-:W-:Y:S01]  /*69520*/  IMAD.X R50, R50, 0x1, R4.reuse, P6 ;  /* 0x0000000132327824 */ /* 0x100fe200030e0604 */
[-C--:B------:R-:W-:Y:S01]  /*69530*/  IADD3 R51, P6, PT, R51, R55.reuse, RZ ;  /* 0x0000003733337210 */ /* 0x080fe20007fde0ff */
[--C-:B------:R-:W-:Y:S01]  /*69540*/  IMAD.X R54, R54, 0x1, R4.reuse, P5 ;  /* 0x0000000136367824 */ /* 0x100fe200028e0604 */
[----:B------:R-:W-:Y:S01]  /*69550*/  IADD3 R43, P5, PT, R43, R55, RZ ;  /* 0x000000372b2b7210 */ /* 0x000fe20007fbe0ff */
[----:B------:R-:W-:Y:S04]  /*69560*/  STL [R1+0x1668], R35 ;  /* 0x0016682301007387 */ /* 0x000fe80000100800 */
[----:B------:R-:W-:Y:S04]  /*69570*/  STL [R1+0x168c], R50 ;  /* 0x00168c3201007387 */ /* 0x000fe80000100800 */
[----:B------:R-:W-:Y:S01]  /*69580*/  STL [R1+0x1660], R51 ;  /* 0x0016603301007387 */ /* 0x000fe20000100800 */
[----:B------:R-:W-:-:S03]  /*69590*/  IMAD.X R2, R2, 0x1, R4, P4 ;  /* 0x0000000102027824 */ /* 0x000fc600020e0604 */
[----:B------:R1:W-:Y:S04]  /*695a0*/  STL [R1+0x1658], R43 ;  /* 0x0016582b01007387 */ /* 0x0003e80000100800 */
[----:B------:R-:W-:Y:S01]  /*695b0*/  STL [R1+0x1684], R54 ;  /* 0x0016843601007387 */ /* 0x000fe20000100800 */
[----:B------:R-:W-:-:S03]  /*695c0*/  IADD3 R58, P4, PT, R58, R55, RZ ;  /* 0x000000373a3a7210 */ /* 0x000fc60007f9e0ff */
[----:B-1----:R-:W2:Y:S04]  /*695d0*/  LDL.LU R43, [R1+0x1638] ;  /* 0x00163800012b7983 */ /* 0x002ea80000300800 */
[----:B------:R1:W-:Y:S04]  /*695e0*/  STL [R1+0x167c], R2 ;  /* 0x00167c0201007387 */ /* 0x0003e80000100800 */
[----:B-1----:R-:W2:Y:S01]  /*695f0*/  LDL.LU R2, [R1+0x165c] ;  /* 0x00165c0001027983 */ /* 0x002ea20000300800 */
[----:B----4-:R-:W-:Y:S01]  /*69600*/  IMAD.X R5, R5, 0x1, R4, P3 ;  /* 0x0000000105057824 */ /* 0x010fe200018e0604 */
[----:B---3--:R-:W-:-:S04]  /*69610*/  IADD3 R59, P3, PT, R59, R55, RZ ;  /* 0x000000373b3b7210 */ /* 0x008fc80007f7e0ff */
[----:B------:R1:W-:Y:S01]  /*69620*/  STL [R1+0x1674], R5 ;  /* 0x0016740501007387 */ /* 0x0003e20000100800 */
[----:B------:R-:W-:-:S03]  /*69630*/  IMAD.X R6, R6, 0x1, R4, P2 ;  /* 0x0000000106067824 */ /* 0x000fc600010e0604 */
[----:B-1----:R-:W3:Y:S04]  /*69640*/  LDL.LU R5, [R1+0x1630] ;  /* 0x0016300001057983 */ /* 0x002ee80000300800 */
[----:B------:R-:W-:Y:S04]  /*69650*/  STL [R1+0x1650], R58 ;  /* 0x0016503a01007387 */ /* 0x000fe80000100800 */
[----:B------:R1:W-:Y:S01]  /*69660*/  STL [R1+0x166c], R6 ;  /* 0x00166c0601007387 */ /* 0x0003e20000100800 */
[----:B------:R-:W-:-:S03]  /*69670*/  IADD3 R3, P2, PT, R3, R55, RZ ;  /* 0x0000003703037210 */ /* 0x000fc60007f5e0ff */
        /* <DEDUP_REMOVED lines=18> */
[----:B------:R-:W-:-:S05]  /*697a0*/  IMAD.X R0, R0, 0x1, R4, P1 ;  /* 0x0000000100007824 */ /* 0x000fca00008e0604 */
[----:B------:R1:W-:Y:S04]  /*697b0*/  STL [R1+0x1664], R0 ;  /* 0x0016640001007387 */ /* 0x0003e80000100800 */
[----:B------:R-:W4:Y:S04]  /*697c0*/  LDL.LU R35, [R1+0x1614] ;  /* 0x0016140001237983 */ /* 0x000f280000300800 */
[----:B------:R-:W4:Y:S04]  /*697d0*/  LDL.LU R50, [R1+0x15e8] ;  /* 0x0015e80001327983 */ /* 0x000f280000300800 */
[----:B------:R-:W4:Y:S04]  /*697e0*/  LDL.LU R51, [R1+0x160c] ;  /* 0x00160c0001337983 */ /* 0x000f280000300800 */
[----:B------:R-:W4:Y:S04]  /*697f0*/  LDL.LU R54, [R1+0x15e0] ;  /* 0x0015e00001367983 */ /* 0x000f280000300800 */
[----:B------:R-:W4:Y:S04]  /*69800*/  LDL.LU R59, [R1+0x1604] ;  /* 0x00160400013b7983 */ /* 0x000f280000300800 */
[----:B-1----:R-:W4:Y:S04]  /*69810*/  LDL.LU R0, [R1+0x15d8] ;  /* 0x0015d80001007983 */ /* 0x002f280000300800 */
[----:B------:R-:W4:Y:S01]  /*69820*/  LDL.LU R58, [R1+0x15fc] ;  /* 0x0015fc00013a7983 */ /* 0x000f220000300800 */
[----:B--2---:R-:W-:-:S05]  /*69830*/  IADD3 R43, P1, PT, R43, R55, RZ ;  /* 0x000000372b2b7210 */ /* 0x004fca0007f3e0ff */
[----:B------:R1:W-:Y:S01]  /*69840*/  STL [R1+0x1638], R43 ;  /* 0x0016382b01007387 */ /* 0x0003e20000100800 */
[----:B------:R-:W-:-:S03]  /*69850*/  IMAD.X R2, R2, 0x1, R4, P6 ;  /* 0x0000000102027824 */ /* 0x000fc600030e0604 */
[----:B-1----:R-:W2:Y:S04]  /*69860*/  LDL.LU R43, [R1+0x15d0] ;  /* 0x0015d000012b7983 */ /* 0x002ea80000300800 */
[----:B------:R1:W-:Y:S04]  /*69870*/  STL [R1+0x165c], R2 ;  /* 0x00165c0201007387 */ /* 0x0003e80000100800 */
[----:B-1----:R-:W2:Y:S01]  /*69880*/  LDL.LU R2, [R1+0x15f4] ;  /* 0x0015f40001027983 */ /* 0x002ea20000300800 */
[----:B---3--:R-:W-:-:S05]  /*69890*/  IADD3 R5, P6, PT, R5, R55, RZ ;  /* 0x0000003705057210 */ /* 0x008fca0007fde0ff */
[----:B------:R1:W-:Y:S01]  /*698a0*/  STL [R1+0x1630], R5 ;  /* 0x0016300501007387 */ /* 0x0003e20000100800 */
[----:B----4-:R-:W-:-:S03]  /*698b0*/  IMAD.X R6, R6, 0x1, R4, P5 ;  /* 0x0000000106067824 */ /* 0x010fc600028e0604 */
[----:B-1----:R-:W3:Y:S04]  /*698c0*/  LDL.LU R5, [R1+0x15c8] ;  /* 0x0015c80001057983 */ /* 0x002ee80000300800 */
[----:B------:R1:W-:Y:S01]  /*698d0*/  STL [R1+0x1654], R6 ;  /* 0x0016540601007387 */ /* 0x0003e20000100800 */
[-C--:B------:R-:W-:Y:S01]  /*698e0*/  IADD3 R44, P5, PT, R44, R55.reuse, RZ ;  /* 0x000000372c2c7210 */ /* 0x080fe20007fbe0ff */
[--C-:B------:R-:W-:Y:S01]  /*698f0*/  IMAD.X R45, R45, 0x1, R4.reuse, P4 ;  /* 0x000000012d2d7824 */ /* 0x100fe200020e0604 */
[-C--:B------:R-:W-:Y:S01]  /*69900*/  IADD3 R46, P4, PT, R46, R55.reuse, RZ ;  /* 0x000000372e2e7210 */ /* 0x080fe20007f9e0ff */
[--C-:B------:R-:W-:Y:S01]  /*69910*/  IMAD.X R47, R47, 0x1, R4.reuse, P3 ;  /* 0x000000012f2f7824 */ /* 0x100fe200018e0604 */
[-C--:B------:R-:W-:Y:S01]  /*69920*/  IADD3 R10, P3, PT, R10, R55.reuse, RZ ;  /* 0x000000370a0a7210 */ /* 0x080fe20007f7e0ff */
[----:B------:R-:W-:Y:S01]  /*69930*/  IMAD.X R11, R11, 0x1, R4, P2 ;  /* 0x000000010b0b7824 */ /* 0x000fe200010e0604 */
[----:B-1----:R-:W4:Y:S04]  /*69940*/  LDL.LU R6, [R1+0x15ec] ;  /* 0x0015ec0001067983 */ /* 0x002f280000300800 */
[----:B------:R-:W-:Y:S04]  /*69950*/  STL [R1+0x1628], R44 ;  /* 0x0016282c01007387 */ /* 0x000fe80000100800 */
[----:B------:R-:W-:Y:S01]  /*69960*/  STL [R1+0x164c], R45 ;  /* 0x00164c2d01007387 */ /* 0x000fe20000100800 */
[----:B------:R-:W-:-:S03]  /*69970*/  IADD3 R61, P2, PT, R61, R55, RZ ;  /* 0x000000373d3d7210 */ /* 0x000fc60007f5e0ff */
        /* <DEDUP_REMOVED lines=8> */
[----:B------:R-:W-:Y:S04]  /*69a00*/  STL [R1+0x1610], R61 ;  /* 0x0016103d01007387 */ /* 0x000fe80000100800 */
[----:B------:R-:W-:Y:S01]  /*69a10*/  STL [R1+0x1634], R14 ;  /* 0x0016340e01007387 */ /* 0x000fe20000100800 */
[----:B------:R-:W-:-:S03]  /*69a20*/  IADD3 R27, P6, PT, R27, R55, RZ ;  /* 0x000000371b1b7210 */ /* 0x000fc60007fde0ff */
[----:B------:R-:W-:Y:S04]  /*69a30*/  STL [R1+0x1608], R15 ;  /* 0x0016080f01007387 */ /* 0x000fe80000100800 */
[----:B------:R1:W-:Y:S01]  /*69a40*/  STL [R1+0x1624], R3 ;  /* 0x0016240301007387 */ /* 0x0003e20000100800 */
[----:B------:R-:W-:-:S03]  /*69a50*/  IADD3 R30, P5, PT, R30, R55, RZ ;  /* 0x000000371e1e7210 */ /* 0x000fc60007fbe0ff */
[----:B------:R-:W-:Y:S01]  /*69a60*/  STL [R1+0x162c], R26 ;  /* 0x00162c1a01007387 */ /* 0x000fe20000100800 */
[--C-:B------:R-:W-:Y:S01]  /*69a70*/  IMAD.X R31, R31, 0x1, R4.reuse, P4 ;  /* 0x000000011f1f7824 */ /* 0x100fe200020e0604 */
[-C--:B------:R-:W-:Y:S01]  /*69a80*/  IADD3 R34, P4, PT, R34, R55.reuse, RZ ;  /* 0x0000003722227210 */ /* 0x080fe20007f9e0ff */
[--C-:B------:R-:W-:Y:S01]  /*69a90*/  IMAD.X R35, R35, 0x1, R4.reuse, P3 ;  /* 0x0000000123237824 */ /* 0x100fe200018e0604 */
[----:B------:R-:W-:Y:S01]  /*69aa0*/  IADD3 R50, P3, PT, R50, R55, RZ ;  /* 0x0000003732327210 */ /* 0x000fe20007f7e0ff */
[--C-:B------:R-:W-:Y:S01]  /*69ab0*/  IMAD.X R51, R51, 0x1, R4.reuse, P2 ;  /* 0x0000000133337824 */ /* 0x100fe200010e0604 */
[----:B-1----:R-:W4:Y:S04]  /*69ac0*/  LDL.LU R3, [R1+0x15c0] ;  /* 0x0015c00001037983 */ /* 0x002f280000300800 */
[----:B------:R-:W-:Y:S04]  /*69ad0*/  STL [R1+0x1600], R27 ;  /* 0x0016001b01007387 */ /* 0x000fe80000100800 */
[----:B------:R-:W-:Y:S04]  /*69ae0*/  STL [R1+0x15f8], R30 ;  /* 0x0015f81e01007387 */ /* 0x000fe80000100800 */
[----:B------:R-:W-:Y:S01]  /*69af0*/  STL [R1+0x161c], R31 ;  /* 0x00161c1f01007387 */ /* 0x000fe20000100800 */
[----:B------:R-:W-:-:S03]  /*69b00*/  IMAD.X R59, R59, 0x1, R4, P1 ;  /* 0x000000013b3b7824 */ /* 0x000fc600008e0604 */
[----:B------:R-:W-:Y:S01]  /*69b10*/  STL [R1+0x15f0], R34 ;  /* 0x0015f02201007387 */ /* 0x000fe20000100800 */
[----:B------:R-:W-:-:S03]  /*69b20*/  IADD3 R54, P2, PT, R54, R55, RZ ;  /* 0x0000003736367210 */ /* 0x000fc60007f5e0ff */
[----:B------:R-:W-:Y:S04]  /*69b30*/  STL [R1+0x1614], R35 ;  /* 0x0016142301007387 */ /* 0x000fe80000100800 */
[----:B------:R-:W-:Y:S01]  /*69b40*/  STL [R1+0x15e8], R50 ;  /* 0x0015e83201007387 */ /* 0x000fe20000100800 */
[----:B------:R-:W-:-:S03]  /*69b50*/  IADD3 R0, P1, PT, R0, R55, RZ ;  /* 0x0000003700007210 */ /* 0x000fc60007f3e0ff */
[----:B------:R-:W-:Y:S04]  /*69b60*/  STL [R1+0x160c], R51 ;  /* 0x00160c3301007387 */ /* 0x000fe80000100800 */
[----:B------:R1:W-:Y:S04]  /*69b70*/  STL [R1+0x1604], R59 ;  /* 0x0016043b01007387 */ /* 0x0003e80000100800 */
[----:B------:R-:W-:Y:S04]  /*69b80*/  STL [R1+0x15e0], R54 ;  /* 0x0015e03601007387 */ /* 0x000fe80000100800 */
[----:B-1----:R-:W4:Y:S04]  /*69b90*/  LDL.LU R59, [R1+0x15e4] ;  /* 0x0015e400013b7983 */ /* 0x002f280000300800 */
[----:B------:R1:W-:Y:S04]  /*69ba0*/  STL [R1+0x15d8], R0 ;  /* 0x0015d80001007387 */ /* 0x0003e80000100800 */
[----:B-1----:R-:W4:Y:S01]  /*69bb0*/  LDL.LU R0, [R1+0x15b8] ;  /* 0x0015b80001007983 */ /* 0x002f220000300800 */
[----:B------:R-:W-:Y:S01]  /*69bc0*/  IMAD.X R58, R58, 0x1, R4, P6 ;  /* 0x000000013a3a7824 */ /* 0x000fe200030e0604 */
[----:B--2---:R-:W-:-:S05]  /*69bd0*/  IADD3 R43, P6, PT, R43, R55, RZ ;  /* 0x000000372b2b7210 */ /* 0x004fca0007fde0ff */
[----:B------:R1:W-:Y:S01]  /*69be0*/  STL [R1+0x15d0], R43 ;  /* 0x0015d02b01007387 */ /* 0x0003e20000100800 */
[----:B------:R-:W-:-:S03]  /*69bf0*/  IMAD.X R2, R2, 0x1, R4, P5 ;  /* 0x0000000102027824 */ /* 0x000fc600028e0604 */
[----:B-1----:R-:W2:Y:S04]  /*69c00*/  LDL.LU R43, [R1+0x15dc] ;  /* 0x0015dc00012b7983 */ /* 0x002ea80000300800 */
[----:B------:R-:W-:Y:S01]  /*69c10*/  STL [R1+0x15fc], R58 ;  /* 0x0015fc3a01007387 */ /* 0x000fe20000100800 */
[----:B---3--:R-:W-:-:S05]  /*69c20*/  IADD3 R5, P5, PT, R5, R55, RZ ;  /* 0x0000003705057210 */ /* 0x008fca0007fbe0ff */
[----:B------:R1:W-:Y:S01]  /*69c30*/  STL [R1+0x15c8], R5 ;  /* 0x0015c80501007387 */ /* 0x0003e20000100800 */
[----:B----4-:R-:W-:-:S03]  /*69c40*/  IMAD.X R6, R6, 0x1, R4, P4 ;  /* 0x0000000106067824 */ /* 0x010fc600020e0604 */
[----:B-1----:R-:W3:Y:S04]  /*69c50*/  LDL.LU R5, [R1+0x15b0] ;  /* 0x0015b00001057983 */ /* 0x002ee80000300800 */
[----:B------:R1:W-:Y:S04]  /*69c60*/  STL [R1+0x15f4], R2 ;  /* 0x0015f40201007387 */ /* 0x0003e80000100800 */
[----:B-1----:R-:W4:Y:S04]  /*69c70*/  LDL.LU R2, [R1+0x15d4] ;  /* 0x0015d40001027983 */ /* 0x002f280000300800 */
        /* <DEDUP_REMOVED lines=11> */
[----:B------:R-:W-:-:S03]  /*69d30*/  IADD3 R3, P4, PT, R3, R55, RZ ;  /* 0x0000003703037210 */ /* 0x000fc60007f9e0ff */
[----:B-1----:R-:W4:Y:S04]  /*69d40*/  LDL.LU R6, [R1+0x1580] ;  /* 0x0015800001067983 */ /* 0x002f280000300800 */
        /* <DEDUP_REMOVED lines=11> */
[----:B------:R-:W-:Y:S01]  /*69e00*/  IMAD.X R59, R59, 0x1, R4, P3 ;  /* 0x000000013b3b7824 */ /* 0x000fe200018e0604 */
[----:B------:R-:W-:-:S05]  /*69e10*/  IADD3 R0, P3, PT, R0, R55, RZ ;  /* 0x0000003700007210 */ /* 0x000fca0007f7e0ff */
[----:B------:R1:W-:Y:S04]  /*69e20*/  STL [R1+0x15b8], R0 ;  /* 0x0015b80001007387 */ /* 0x0003e80000100800 */
[----:B------:R0:W-:Y:S04]  /*69e30*/  STL [R1+0x15e4], R59 ;  /* 0x0015e43b01007387 */ /* 0x0001e80000100800 */
[----:B-1----:R-:W4:Y:S04]  /*69e40*/  LDL.LU R0, [R1+0x157c] ;  /* 0x00157c0001007983 */ /* 0x002f280000300800 */
[----:B0-----:R-:W4:Y:S01]  /*69e50*/  LDL.LU R59, [R1+0x1550] ;  /* 0x00155000013b7983 */ /* 0x001f220000300800 */
[----:B--2---:R-:W-:-:S05]  /*69e60*/  IMAD.X R43, R43, 0x1, R4, P2 ;  /* 0x000000012b2b7824 */ /* 0x004fca00010e0604 */
[----:B------:R0:W-:Y:S04]  /*69e70*/  STL [R1+0x15dc], R43 ;  /* 0x0015dc2b01007387 */ /* 0x0001e80000100800 */
[----:B0-----:R-:W2:Y:S01]  /*69e80*/  LDL.LU R43, [R1+0x1574] ;  /* 0x00157400012b7983 */ /* 0x001ea20000300800 */
[----:B---3--:R-:W-:-:S05]  /*69e90*/  IADD3 R5, P2, PT, R5, R55, RZ ;  /* 0x0000003705057210 */ /* 0x008fca0007f5e0ff */
[----:B------:R0:W-:Y:S01]  /*69ea0*/  STL [R1+0x15b0], R5 ;  /* 0x0015b00501007387 */ /* 0x0001e20000100800 */
[--C-:B----4-:R-:W-:Y:S01]  /*69eb0*/  IMAD.X R2, R2, 0x1, R4.reuse, P1 ;  /* 0x0000000102027824 */ /* 0x110fe200008e0604 */
[-C--:B------:R-:W-:Y:S01]  /*69ec0*/  IADD3 R44, P1, PT, R44, R55.reuse, RZ ;  /* 0x000000372c2c7210 */ /* 0x080fe20007f3e0ff */
[----:B------:R-:W-:Y:S01]  /*69ed0*/  IMAD.X R45, R45, 0x1, R4, P6 ;  /* 0x000000012d2d7824 */ /* 0x000fe200030e0604 */
[----:B0-----:R-:W3:Y:S01]  /*69ee0*/  LDL.LU R5, [R1+0x1548] ;  /* 0x0015480001057983 */ /* 0x001ee20000300800 */
[----:B------:R-:W-:-:S03]  /*69ef0*/  IADD3 R46, P6, PT, R46, R55, RZ ;  /* 0x000000372e2e7210 */ /* 0x000fc60007fde0ff */
[----:B------:R0:W-:Y:S01]  /*69f00*/  STL [R1+0x15d4], R2 ;  /* 0x0015d40201007387 */ /* 0x0001e20000100800 */
[--C-:B------:R-:W-:Y:S01]  /*69f10*/  IMAD.X R47, R47, 0x1, R4.reuse, P5 ;  /* 0x000000012f2f7824 */ /* 0x100fe200028e0604 */
[-C--:B------:R-:W-:Y:S01]  /*69f20*/  IADD3 R10, P5, PT, R10, R55.reuse, RZ ;  /* 0x000000370a0a7210 */ /* 0x080fe20007fbe0ff */
[--C-:B------:R-:W-:Y:S01]  /*69f30*/  IMAD.X R11, R11, 0x1, R4.reuse, P4 ;  /* 0x000000010b0b7824 */ /* 0x100fe200020e0604 */
[-C--:B------:R-:W-:Y:S01]  /*69f40*/  IADD3 R61, P4, PT, R61, R55.reuse, RZ ;  /* 0x000000373d3d7210 */ /* 0x080fe20007f9e0ff */
[--C-:B------:R-:W-:Y:S02]  /*69f50*/  IMAD.X R14, R14, 0x1, R4.reuse, P3 ;  /* 0x000000010e0e7824 */ /* 0x100fe400018e0604 */
[----:B------:R-:W-:Y:S01]  /*69f60*/  IMAD.X R26, R26, 0x1, R4, P2 ;  /* 0x000000011a1a7824 */ /* 0x000fe200010e0604 */
[----:B0-----:R0:W5:Y:S04]  /*69f70*/  LDL.LU R2, [R1+0x2768] ;  /* 0x0027680001027983 */ /* 0x0011680000300800 */
[----:B------:R-:W-:Y:S04]  /*69f80*/  STL [R1+0x15a8], R44 ;  /* 0x0015a82c01007387 */ /* 0x000fe80000100800 */
[----:B------:R-:W-:Y:S04]  /*69f90*/  STL [R1+0x15cc], R45 ;  /* 0x0015cc2d01007387 */ /* 0x000fe80000100800 */
[----:B------:R-:W-:Y:S04]  /*69fa0*/  STL [R1+0x15a0], R46 ;  /* 0x0015a02e01007387 */ /* 0x000fe80000100800 */
[----:B------:R-:W-:Y:S01]  /*69fb0*/  STL [R1+0x15c4], R47 ;  /* 0x0015c42f01007387 */ /* 0x000fe20000100800 */
[----:B------:R-:W-:-:S03]  /*69fc0*/  IADD3 R6, P2, PT, R6, R55, RZ ;  /* 0x0000003706067210 */ /* 0x000fc60007f5e0ff */
[----:B------:R-:W-:Y:S01]  /*69fd0*/  STL [R1+0x1598], R10 ;  /* 0x0015980a01007387 */ /* 0x000fe20000100800 */
[----:B------:R-:W-:-:S03]  /*69fe0*/  IADD3 R15, P3, PT, R15, R55, RZ ;  /* 0x000000370f0f7210 */ /* 0x000fc60007f7e0ff */
[----:B------:R-:W-:Y:S04]  /*69ff0*/  STL [R1+0x15bc], R11 ;  /* 0x0015bc0b01007387 */ /* 0x000fe80000100800 */
[----:B------:R-:W-:Y:S04]  /*6a000*/  STL [R1+0x1590], R61 ;  /* 0x0015903d01007387 */ /* 0x000fe80000100800 */
[----:B------:R-:W-:Y:S04]  /*6a010*/  STL [R1+0x15b4], R14 ;  /* 0x0015b40e01007387 */ /* 0x000fe80000100800 */
[----:B------:R1:W-:Y:S01]  /*6a020*/  STL [R1+0x1580], R6 ;  /* 0x0015800601007387 */ /* 0x0003e20000100800 */
[----:B------:R-:W-:-:S03]  /*6a030*/  IMAD.X R27, R27, 0x1, R4, P1 ;  /* 0x000000011b1b7824 */ /* 0x000fc600008e0604 */
[----:B------:R-:W-:Y:S01]  /*6a040*/  STL [R1+0x1588], R15 ;  /* 0x0015880f01007387 */ /* 0x000fe20000100800 */
[-C--:B------:R-:W-:Y:S01]  /*6a050*/  IADD3 R30, P1, PT, R30, R55.reuse, RZ ;  /* 0x000000371e1e7210 */ /* 0x080fe20007f3e0ff */
[--C-:B------:R-:W-:Y:S01]  /*6a060*/  IMAD.X R31, R31, 0x1, R4.reuse, P6 ;  /* 0x000000011f1f7824 */ /* 0x100fe200030e0604 */
[-C--:B------:R-:W-:Y:S01]  /*6a070*/  IADD3 R34, P6, PT, R34, R55.reuse, RZ ;  /* 0x0000003722227210 */ /* 0x080fe20007fde0ff */
[--C-:B------:R-:W-:Y:S01]  /*6a080*/  IMAD.X R35, R35, 0x1, R4.reuse, P5 ;  /* 0x0000000123237824 */ /* 0x100fe200028e0604 */
[----:B------:R-:W-:Y:S01]  /*6a090*/  IADD3 R50, P5, PT, R50, R55, RZ ;  /* 0x0000003732327210 */ /* 0x000fe20007fbe0ff */
[----:B-1----:R-:W4:Y:S04]  /*6a0a0*/  LDL.LU R6, [R1+0x156c] ;  /* 0x00156c0001067983 */ /* 0x002f280000300800 */
[----:B------:R-:W-:Y:S04]  /*6a0b0*/  STL [R1+0x15ac], R26 ;  /* 0x0015ac1a01007387 */ /* 0x000fe80000100800 */
[----:B------:R-:W-:Y:S01]  /*6a0c0*/  STL [R1+0x15a4], R27 ;  /* 0x0015a41b01007387 */ /* 0x000fe20000100800 */
[----:B------:R-:W-:-:S03]  /*6a0d0*/  IMAD.X R51, R51, 0x1, R4, P4 ;  /* 0x0000000133337824 */ /* 0x000fc600020e0604 */
[----:B------:R-:W-:Y:S01]  /*6a0e0*/  STL [R1+0x1578], R30 ;  /* 0x0015781e01007387 */ /* 0x000fe20000100800 */
[----:B------:R-:W-:-:S03]  /*6a0f0*/  IADD3 R58, P4, PT, R58, R55, RZ ;  /* 0x000000373a3a7210 */ /* 0x000fc60007f9e0ff */
[----:B------:R-:W-:Y:S04]  /*6a100*/  STL [R1+0x159c], R31 ;  /* 0x00159c1f01007387 */ /* 0x000fe80000100800 */
[----:B------:R-:W-:Y:S04]  /*6a110*/  STL [R1+0x1570], R34 ;  /* 0x0015702201007387 */ /* 0x000fe80000100800 */
[----:B------:R-:W-:Y:S01]  /*6a120*/  STL [R1+0x1594], R35 ;  /* 0x0015942301007387 */ /* 0x000fe20000100800 */
[----:B------:R-:W-:-:S03]  /*6a130*/  IMAD.X R3, R3, 0x1, R4, P3 ;  /* 0x0000000103037824 */ /* 0x000fc600018e0604 */
[----:B------:R-:W-:Y:S04]  /*6a140*/  STL [R1+0x1568], R50 ;  /* 0x0015683201007387 */ /* 0x000fe80000100800 */
[----:B------:R1:W-:Y:S04]  /*6a150*/  STL [R1+0x1560], R58 ;  /* 0x0015603a01007387 */ /* 0x0003e80000100800 */
[----:B------:R-:W-:Y:S04]  /*6a160*/  STL [R1+0x158c], R51 ;  /* 0x00158c3301007387 */ /* 0x000fe80000100800 */
[----:B-1----:R-:W4:Y:S04]  /*6a170*/  LDL.LU R58, [R1+0x1540] ;  /* 0x00154000013a7983 */ /* 0x002f280000300800 */
[----:B------:R1:W-:Y:S01]  /*6a180*/  STL [R1+0x1584], R3 ;  /* 0x0015840301007387 */ /* 0x0003e20000100800 */
[----:B------:R-:W-:-:S03]  /*6a190*/  IMAD.X R0, R0, 0x1, R4, P2 ;  /* 0x0000000100007824 */ /* 0x000fc600010e0604 */
[----:B-1----:R-:W4:Y:S04]  /*6a1a0*/  LDL.LU R3, [R1+0x1564] ;  /* 0x0015640001037983 */ /* 0x002f280000300800 */
[----:B------:R1:W-:Y:S04]  /*6a1b0*/  STL [R1+0x157c], R0 ;  /* 0x00157c0001007387 */ /* 0x0003e80000100800 */
[----:B-1----:R-:W4:Y:S01]  /*6a1c0*/  LDL.LU R0, [R1+0x266c] ;  /* 0x00266c0001007983 */ /* 0x002f220000300800 */
[-C--:B------:R-:W-:Y:S02]  /*6a1d0*/  IADD3 R54, P3, PT, R54, R55.reuse, RZ ;  /* 0x0000003736367210 */ /* 0x080fe40007f7e0ff */
[----:B------:R-:W-:-:S03]  /*6a1e0*/  IADD3 R59, P2, PT, R59, R55, RZ ;  /* 0x000000373b3b7210 */ /* 0x000fc60007f5e0ff */
[----:B------:R-:W-:Y:S01]  /*6a1f0*/  STL [R1+0x1558], R54 ;  /* 0x0015583601007387 */ /* 0x000fe20000100800 */
[----:B--2---:R-:W-:-:S05]  /*6a200*/  IMAD.X R43, R43, 0x1, R4, P1 ;  /* 0x000000012b2b7824 */ /* 0x004fca00008e0604 */
[----:B------:R1:W-:Y:S04]  /*6a210*/  STL [R1+0x1574], R43 ;  /* 0x0015742b01007387 */ /* 0x0003e80000100800 */
[----:B-1----:R-:W2:Y:S04]  /*6a220*/  LDL.LU R43, [R1+0x155c] ;  /* 0x00155c00012b7983 */ /* 0x002ea80000300800 */
[----:B------:R-:W-:Y:S04]  /*6a230*/  STL [R1+0x1550], R59 ;  /* 0x0015503b01007387 */ /* 0x000fe80000100800 */
[----:B------:R-:W2:Y:S04]  /*6a240*/  LDL.LU R44, [R1+0x173c] ;  /* 0x00173c00012c7983 */ /* 0x000ea80000300800 */
[----:B------:R-:W2:Y:S04]  /*6a250*/  LDL.LU R45, [R1+0x1554] ;  /* 0x00155400012d7983 */ /* 0x000ea80000300800 */
[----:B------:R-:W2:Y:S01]  /*6a260*/  LDL.LU R46, [R1+0x2668] ;  /* 0x00266800012e7983 */ /* 0x000ea20000300800 */
[----:B---3--:R-:W-:-:S05]  /*6a270*/  IADD3 R5, P1, PT, R5, R55, RZ ;  /* 0x0000003705057210 */ /* 0x008fca0007f3e0ff */
        /* <DEDUP_REMOVED lines=12> */
[----:B------:R-:W3:Y:S01]  /*6a340*/  LDL.LU R34, [R1+0x2648] ;  /* 0x0026480001227983 */ /* 0x000ee20000300800 */
[----:B----4-:R-:W-:-:S05]  /*6a350*/  IMAD.X R6, R6, 0x1, R4, P6 ;  /* 0x0000000106067824 */ /* 0x010fca00030e0604 */
[----:B------:R1:W-:Y:S04]  /*6a360*/  STL [R1+0x156c], R6 ;  /* 0x00156c0601007387 */ /* 0x0003e80000100800 */
[----:B------:R-:W4:Y:S04]  /*6a370*/  LDL.LU R35, [R1+0x1734] ;  /* 0x0017340001237983 */ /* 0x000f280000300800 */
[----:B------:R-:W4:Y:S04]  /*6a380*/  LDL.LU R50, [R1+0x2640] ;  /* 0x0026400001327983 */ /* 0x000f280000300800 */
[----:B------:R-:W4:Y:S04]  /*6a390*/  LDL.LU R51, [R1+0x1730] ;  /* 0x0017300001337983 */ /* 0x000f280000300800 */
[----:B------:R-:W4:Y:S04]  /*6a3a0*/  LDL.LU R54, [R1+0x2638] ;  /* 0x0026380001367983 */ /* 0x000f280000300800 */
[----:B------:R-:W4:Y:S04]  /*6a3b0*/  LDL.LU R59, [R1+0x172c] ;  /* 0x00172c00013b7983 */ /* 0x000f280000300800 */
[----:B-1----:R-:W4:Y:S01]  /*6a3c0*/  LDL.LU R6, [R1+0x2630] ;  /* 0x0026300001067983 */ /* 0x002f220000300800 */
[----:B------:R-:W-:-:S03]  /*6a3d0*/  IADD3 R58, P6, PT, R58, R55, RZ ;  /* 0x000000373a3a7210 */ /* 0x000fc60007fde0ff */
[----:B------:R-:W4:Y:S01]  /*6a3e0*/  LDL.LU R55, [R1+0x2654] ;  /* 0x0026540001377983 */ /* 0x000f220000300800 */
[----:B------:R-:W-:-:S05]  /*6a3f0*/  IMAD.X R3, R3, 0x1, R4, P5 ;  /* 0x0000000103037824 */ /* 0x000fca00028e0604 */
[----:B------:R1:W-:Y:S04]  /*6a400*/  STL [R1+0x1564], R3 ;  /* 0x0015640301007387 */ /* 0x0003e80000100800 */
[----:B------:R0:W-:Y:S01]  /*6a410*/  STL [R1+0x1540], R58 ;  /* 0x0015403a01007387 */ /* 0x0001e20000100800 */
[----:B------:R-:W-:-:S03]  /*6a420*/  IADD3 R0, P5, PT, R0, UR8, RZ ;  /* 0x0000000800007c10 */ /* 0x000fc6000ffbe0ff */
[----:B-1----:R-:W4:Y:S04]  /*6a430*/  LDL.LU R3, [R1+0x2628] ;  /* 0x0026280001037983 */ /* 0x002f280000300800 */
[----:B0-----:R-:W4:Y:S04]  /*6a440*/  LDL.LU R58, [R1+0x264c] ;  /* 0x00264c00013a7983 */ /* 0x001f280000300800 */
[----:B------:R0:W-:Y:S04]  /*6a450*/  STL [R1+0x266c], R0 ;  /* 0x00266c0001007387 */ /* 0x0001e80000100800 */
[----:B0-----:R-:W4:Y:S01]  /*6a460*/  LDL.LU R0, [R1+0x2620] ;  /* 0x0026200001007983 */ /* 0x001f220000300800 */
[--C-:B--2---:R-:W-:Y:S01]  /*6a470*/  IMAD.X R43, R43, 0x1, R4.reuse, P4 ;  /* 0x000000012b2b7824 */ /* 0x104fe200020e0604 */
[----:B------:R-:W-:Y:S01]  /*6a480*/  IADD3 R44, P4, PT, R44, UR8, RZ ;  /* 0x000000082c2c7c10 */ /* 0x000fe2000ff9e0ff */
[----:B------:R-:W-:-:S03]  /*6a490*/  IMAD.X R45, R45, 0x1, R4, P3 ;  /* 0x000000012d2d7824 */ /* 0x000fc600018e0604 */
[----:B------:R0:W-:Y:S01]  /*6a4a0*/  STL [R1+0x155c], R43 ;  /* 0x00155c2b01007387 */ /* 0x0001e20000100800 */
[----:B------:R-:W-:-:S03]  /*6a4b0*/  IADD3 R46, P3, PT, R46, UR8, RZ ;  /* 0x000000082e2e7c10 */ /* 0x000fc6000ff7e0ff */
[----:B0-----:R-:W2:Y:S04]  /*6a4c0*/  LDL.LU R43, [R1+0x2644] ;  /* 0x00264400012b7983 */ /* 0x001ea80000300800 */
[----:B------:R-:W-:Y:S04]  /*6a4d0*/  STL [R1+0x173c], R44 ;  /* 0x00173c2c01007387 */ /* 0x000fe80000100800 */
[----:B------:R-:W-:Y:S04]  /*6a4e0*/  STL [R1+0x1554], R45 ;  /* 0x0015542d01007387 */ /* 0x000fe80000100800 */
[----:B------:R-:W-:Y:S01]  /*6a4f0*/  STL [R1+0x2668], R46 ;  /* 0x0026682e01007387 */ /* 0x000fe20000100800 */
[--C-:B---3--:R-:W-:Y:S01]  /*6a500*/  IMAD.X R47, R47, 0x1, R4.reuse, P2 ;  /* 0x000000012f2f7824 */ /* 0x108fe200010e0604 */
[----:B------:R-:W-:Y:S01]  /*6a510*/  IADD3 R10, P2, PT, R10, UR8, RZ ;  /* 0x000000080a0a7c10 */ /* 0x000fe2000ff5e0ff */
[--C-:B------:R-:W-:Y:S01]  /*6a520*/  IMAD.X R11, R11, 0x1, R4.reuse, P1 ;  /* 0x000000010b0b7824 */ /* 0x100fe200008e0604 */
[----:B------:R-:W-:Y:S01]  /*6a530*/  IADD3 R61, P1, PT, R61, UR8, RZ ;  /* 0x000000083d3d7c10 */ /* 0x000fe2000ff3e0ff */
[----:B------:R-:W-:Y:S01]  /*6a540*/  IMAD.X R14, R14, 0x1, R4, P6 ;  /* 0x000000010e0e7824 */ /* 0x000fe200030e0604 */
[----:B------:R-:W-:Y:S01]  /*6a550*/  STL [R1+0x154c], R47 ;  /* 0x00154c2f01007387 */ /* 0x000fe20000100800 */
[----:B------:R-:W-:-:S03]  /*6a560*/  IADD3 R15, P6, PT, R15, UR8, RZ ;  /* 0x000000080f0f7c10 */ /* 0x000fc6000ffde0ff */
[----:B------:R-:W-:Y:S01]  /*6a570*/  STL [R1+0x2664], R10 ;  /* 0x0026640a01007387 */ /* 0x000fe20000100800 */
[----:B------:R-:W-:-:S03]  /*6a580*/  IADD3.X R5, PT, PT, R5, UR4, RZ, P4, !PT ;  /* 0x0000000405057c10 */ /* 0x000fc6000a7fe4ff */
[----:B------:R-:W-:Y:S01]  /*6a590*/  STL [R1+0x1544], R11 ;  /* 0x0015440b01007387 */ /* 0x000fe20000100800 */
[----:B------:R-:W-:-:S03]  /*6a5a0*/  IADD3.X R26, PT, PT, R26, UR4, RZ, P5, !PT ;  /* 0x000000041a1a7c10 */ /* 0x000fc6000affe4ff */
[----:B------:R-:W-:Y:S04]  /*6a5b0*/  STL [R1+0x2660], R61 ;  /* 0x0026603d01007387 */ /* 0x000fe80000100800 */
[----:B------:R-:W-:Y:S01]  /*6a5c0*/  STL [R1+0x153c], R14 ;  /* 0x00153c0e01007387 */ /* 0x000fe20000100800 */
[----:B------:R-:W-:-:S03]  /*6a5d0*/  IADD3 R27, P5, PT, R27, UR8, RZ ;  /* 0x000000081b1b7c10 */ /* 0x000fc6000ffbe0ff */
[----:B------:R-:W-:Y:S04]  /*6a5e0*/  STL [R1+0x265c], R15 ;  /* 0x00265c0f01007387 */ /* 0x000fe80000100800 */
[----:B------:R0:W-:Y:S01]  /*6a5f0*/  STL [R1+0x1538], R5 ;  /* 0x0015380501007387 */ /* 0x0001e20000100800 */
[----:B------:R-:W-:-:S03]  /*6a600*/  IADD3 R30, P4, PT, R30, UR8, RZ ;  /* 0x000000081e1e7c10 */ /* 0x000fc6000ff9e0ff */
[----:B------:R-:W-:Y:S01]  /*6a610*/  STL [R1+0x1740], R26 ;  /* 0x0017401a01007387 */ /* 0x000fe20000100800 */
[----:B------:R-:W-:Y:S02]  /*6a620*/  IADD3.X R31, PT, PT, R31, UR4, RZ, P3, !PT ;  /* 0x000000041f1f7c10 */ /* 0x000fe40009ffe4ff */
[----:B------:R-:W-:Y:S01]  /*6a630*/  IADD3 R34, P3, PT, R34, UR8, RZ ;  /* 0x0000000822227c10 */ /* 0x000fe2000ff7e0ff */
[----:B0-----:R-:W3:Y:S04]  /*6a640*/  LDL.LU R5, [R1+0x2618] ;  /* 0x0026180001057983 */ /* 0x001ee80000300800 */
[----:B------:R-:W-:Y:S04]  /*6a650*/  STL [R1+0x2658], R27 ;  /* 0x0026581b01007387 */ /* 0x000fe80000100800 */
[----:B------:R-:W-:Y:S04]  /*6a660*/  STL [R1+0x2650], R30 ;  /* 0x0026501e01007387 */ /* 0x000fe80000100800 */
[----:B------:R-:W-:Y:S04]  /*6a670*/  STL [R1+0x1738], R31 ;  /* 0x0017381f01007387 */ /* 0x000fe80000100800 */
[----:B------:R-:W-:Y:S01]  /*6a680*/  STL [R1+0x2648], R34 ;  /* 0x0026482201007387 */ /* 0x000fe20000100800 */
[----:B----4-:R-:W-:-:S02]  /*6a690*/  IADD3.X R35, PT, PT, R35, UR4, RZ, P2, !PT ;  /* 0x0000000423237c10 */ /* 0x010fc400097fe4ff */
[----:B------:R-:W-:Y:S02]  /*6a6a0*/  IADD3 R50, P2, PT, R50, UR8, RZ ;  /* 0x0000000832327c10 */ /* 0x000fe4000ff5e0ff */
[----:B------:R-:W-:Y:S02]  /*6a6b0*/  IADD3.X R51, PT, PT, R51, UR4, RZ, P1, !PT ;  /* 0x0000000433337c10 */ /* 0x000fe40008ffe4ff */
[----:B------:R-:W-:Y:S02]  /*6a6c0*/  IADD3 R54, P1, PT, R54, UR8, RZ ;  /* 0x0000000836367c10 */ /* 0x000fe4000ff3e0ff */
[----:B------:R-:W-:Y:S01]  /*6a6d0*/  IADD3.X R59, PT, PT, R59, UR4, RZ, P6, !PT ;  /* 0x000000043b3b7c10 */ /* 0x000fe2000b7fe4ff */
[----:B------:R-:W-:Y:S04]  /*6a6e0*/  STL [R1+0x1734], R35 ;  /* 0x0017342301007387 */ /* 0x000fe80000100800 */
[----:B------:R-:W-:Y:S04]  /*6a6f0*/  STL [R1+0x2640], R50 ;  /* 0x0026403201007387 */ /* 0x000fe80000100800 */
[----:B------:R-:W-:Y:S01]  /*6a700*/  STL [R1+0x1730], R51 ;  /* 0x0017303301007387 */ /* 0x000fe20000100800 */
[----:B------:R-:W-:-:S03]  /*6a710*/  IADD3 R6, P6, PT, R6, UR8, RZ ;  /* 0x0000000806067c10 */ /* 0x000fc6000ffde0ff */
[----:B------:R0:W-:Y:S04]  /*6a720*/  STL [R1+0x172c], R59 ;  /* 0x00172c3b01007387 */ /* 0x0001e80000100800 */
[----:B------:R-:W-:Y:S01]  /*6a730*/  STL [R1+0x2638], R54 ;  /* 0x0026383601007387 */ /* 0x000fe20000100800 */
[----:B------:R-:W-:-:S03]  /*6a740*/  IADD3.X R55, PT, PT, R55, UR4, RZ, P5, !PT ;  /* 0x0000000437377c10 */ /* 0x000fc6000affe4ff */
[----:B0-----:R-:W4:Y:S04]  /*6a750*/  LDL.LU R59, [R1+0x263c] ;  /* 0x00263c00013b7983 */ /* 0x001f280000300800 */
[----:B------:R0:W-:Y:S04]  /*6a760*/  STL [R1+0x2630], R6 ;  /* 0x0026300601007387 */ /* 0x0001e80000100800 */
[----:B0-----:R-:W4:Y:S01]  /*6a770*/  LDL.LU R6, [R1+0x2610] ;  /* 0x0026100001067983 */ /* 0x001f220000300800 */
[----:B------:R-:W-:Y:S02]  /*6a780*/  IADD3 R3, P5, PT, R3, UR8, RZ ;  /* 0x0000000803037c10 */ /* 0x000fe4000ffbe0ff */
[----:B------:R-:W-:-:S03]  /*6a790*/  IADD3.X R58, PT, PT, R58, UR4, RZ, P4, !PT ;  /* 0x000000043a3a7c10 */ /* 0x000fc6000a7fe4ff */
[----:B------:R0:W-:Y:S01]  /*6a7a0*/  STL [R1+0x2628], R3 ;  /* 0x0026280301007387 */ /* 0x0001e20000100800 */
[----:B------:R-:W-:-:S03]  /*6a7b0*/  IADD3 R0, P4, PT, R0, UR8, RZ ;  /* 0x0000000800007c10 */ /* 0x000fc6000ff9e0ff */
[----:B0-----:R-:W4:Y:S04]  /*6a7c0*/  LDL.LU R3, [R1+0x2634] ;  /* 0x0026340001037983 */ /* 0x001f280000300800 */
[----:B------:R-:W-:Y:S04]  /*6a7d0*/  STL [R1+0x2654], R55 ;  /* 0x0026543701007387 */ /* 0x000fe80000100800 */
[----:B------:R0:W-:Y:S04]  /*6a7e0*/  STL [R1+0x2620], R0 ;  /* 0x0026200001007387 */ /* 0x0001e80000100800 */
[----:B0-----:R-:W4:Y:S04]  /*6a7f0*/  LDL.LU R0, [R1+0x2608] ;  /* 0x0026080001007983 */ /* 0x001f280000300800 */
[----:B------:R-:W-:Y:S04]  /*6a800*/  STL [R1+0x264c], R58 ;  /* 0x00264c3a01007387 */ /* 0x000fe80000100800 */
[----:B------:R-:W4:Y:S04]  /*6a810*/  LDL.LU R44, [R1+0x262c] ;  /* 0x00262c00012c7983 */ /* 0x000f280000300800 */
[----:B------:R-:W4:Y:S04]  /*6a820*/  LDL.LU R45, [R1+0x2600] ;  /* 0x00260000012d7983 */ /* 0x000f280000300800 */
[----:B------:R-:W4:Y:S01]  /*6a830*/  LDL.LU R46, [R1+0x2624] ;  /* 0x00262400012e7983 */ /* 0x000f220000300800 */
[----:B--2---:R-:W-:-:S05]  /*6a840*/  IADD3.X R43, PT, PT, R43, UR4, RZ, P3, !PT ;  /* 0x000000042b2b7c10 */ /* 0x004fca0009ffe4ff */
[----:B------:R0:W-:Y:S04]  /*6a850*/  STL [R1+0x2644], R43 ;  /* 0x0026442b01007387 */ /* 0x0001e80000100800 */
        /* <DEDUP_REMOVED lines=10> */
[----:B------:R-:W2:Y:S04]  /*6a900*/  LDL.LU R31, [R1+0x25d0] ;  /* 0x0025d000011f7983 */ /* 0x000ea80000300800 */
[----:B------:R-:W2:Y:S01]  /*6a910*/  LDL.LU R34, [R1+0x25f4] ;  /* 0x0025f40001227983 */ /* 0x000ea20000300800 */
[----:B---3--:R-:W-:-:S05]  /*6a920*/  IADD3 R5, P3, PT, R5, UR8, RZ ;  /* 0x0000000805057c10 */ /* 0x008fca000ff7e0ff */
[----:B------:R0:W-:Y:S04]  /*6a930*/  STL [R1+0x2618], R5 ;  /* 0x0026180501007387 */ /* 0x0001e80000100800 */
[----:B------:R-:W3:Y:S04]  /*6a940*/  LDL.LU R35, [R1+0x25c8] ;  /* 0x0025c80001237983 */ /* 0x000ee80000300800 */
[----:B------:R-:W3:Y:S04]  /*6a950*/  LDL.LU R50, [R1+0x25ec] ;  /* 0x0025ec0001327983 */ /* 0x000ee80000300800 */
[----:B------:R-:W3:Y:S04]  /*6a960*/  LDL.LU R51, [R1+0x25c0] ;  /* 0x0025c00001337983 */ /* 0x000ee80000300800 */
[----:B------:R-:W3:Y:S04]  /*6a970*/  LDL.LU R54, [R1+0x25e4] ;  /* 0x0025e40001367983 */ /* 0x000ee80000300800 */
[----:B------:R-:W3:Y:S04]  /*6a980*/  LDL.LU R58, [R1+0x25b8] ;  /* 0x0025b800013a7983 */ /* 0x000ee80000300800 */
[----:B0-----:R-:W3:Y:S04]  /*6a990*/  LDL.LU R5, [R1+0x25dc] ;  /* 0x0025dc0001057983 */ /* 0x001ee80000300800 */
[----:B------:R-:W3:Y:S01]  /*6a9a0*/  LDL.LU R55, [R1+0x25b0] ;  /* 0x0025b00001377983 */ /* 0x000ee20000300800 */
[----:B----4-:R-:W-:-:S02]  /*6a9b0*/  IADD3.X R59, PT, PT, R59, UR4, RZ, P2, !PT ;  /* 0x000000043b3b7c10 */ /* 0x010fc400097fe4ff */
[----:B------:R-:W-:-:S05]  /*6a9c0*/  IADD3 R6, P2, PT, R6, UR8, RZ ;  /* 0x0000000806067c10 */ /* 0x000fca000ff5e0ff */
[----:B------:R0:W-:Y:S04]  /*6a9d0*/  STL [R1+0x2610], R6 ;  /* 0x0026100601007387 */ /* 0x0001e80000100800 */
[----:B------:R1:W-:Y:S04]  /*6a9e0*/  STL [R1+0x263c], R59 ;  /* 0x00263c3b01007387 */ /* 0x0003e80000100800 */
[----:B0-----:R-:W4:Y:S04]  /*6a9f0*/  LDL.LU R6, [R1+0x25d4] ;  /* 0x0025d40001067983 */ /* 0x001f280000300800 */
[----:B-1----:R-:W4:Y:S01]  /*6aa00*/  LDL.LU R59, [R1+0x25a8] ;  /* 0x0025a800013b7983 */ /* 0x002f220000300800 */
[----:B------:R-:W-:-:S05]  /*6aa10*/  IADD3.X R3, PT, PT, R3, UR4, RZ, P1, !PT ;  /* 0x0000000403037c10 */ /* 0x000fca0008ffe4ff */
[----:B------:R0:W-:Y:S01]  /*6aa20*/  STL [R1+0x2634], R3 ;  /* 0x0026340301007387 */ /* 0x0001e20000100800 */
[----:B------:R-:W-:-:S03]  /*6aa30*/  IADD3 R0, P1, PT, R0, UR8, RZ ;  /* 0x0000000800007c10 */ /* 0x000fc6000ff3e0ff */
[----:B0-----:R-:W4:Y:S04]  /*6aa40*/  LDL.LU R3, [R1+0x25cc] ;  /* 0x0025cc0001037983 */ /* 0x001f280000300800 */
[----:B------:R0:W-:Y:S04]  /*6aa50*/  STL [R1+0x2608], R0 ;  /* 0x0026080001007387 */ /* 0x0001e80000100800 */
[----:B0-----:R-:W4:Y:S01]  /*6aa60*/  LDL.LU R0, [R1+0x25a0] ;  /* 0x0025a00001007983 */ /* 0x001f220000300800 */
[----:B------:R-:W-:Y:S02]  /*6aa70*/  IADD3.X R44, PT, PT, R44, UR4, RZ, P6, !PT ;  /* 0x000000042c2c7c10 */ /* 0x000fe4000b7fe4ff */
[----:B------:R-:W-:-:S02]  /*6aa80*/  IADD3 R45, P6, PT, R45, UR8, RZ ;  /* 0x000000082d2d7c10 */ /* 0x000fc4000ffde0ff */
[----:B------:R-:W-:Y:S01]  /*6aa90*/  IADD3.X R46, PT, PT, R46, UR4, RZ, P5, !PT ;  /* 0x000000042e2e7c10 */ /* 0x000fe2000affe4ff */
[----:B------:R-:W-:Y:S04]  /*6aaa0*/  STL [R1+0x262c], R44 ;  /* 0x00262c2c01007387 */ /* 0x000fe80000100800 */
[----:B------:R-:W-:Y:S04]  /*6aab0*/  STL [R1+0x2600], R45 ;  /* 0x0026002d01007387 */ /* 0x000fe80000100800 */
[----:B------:R-:W-:Y:S01]  /*6aac0*/  STL [R1+0x2624], R46 ;  /* 0x0026242e01007387 */ /* 0x000fe20000100800 */
[----:B--2---:R-:W-:-:S02]  /*6aad0*/  IADD3 R47, P5, PT, R47, UR8, RZ ;  /* 0x000000082f2f7c10 */ /* 0x004fc4000ffbe0ff */
[----:B------:R-:W-:Y:S02]  /*6aae0*/  IADD3.X R10, PT, PT, R10, UR4, RZ, P4, !PT ;  /* 0x000000040a0a7c10 */ /* 0x000fe4000a7fe4ff */
[----:B------:R-:W-:Y:S02]  /*6aaf0*/  IADD3 R11, P4, PT, R11, UR8, RZ ;  /* 0x000000080b0b7c10 */ /* 0x000fe4000ff9e0ff */
[----:B------:R-:W-:Y:S02]  /*6ab00*/  IADD3.X R61, PT, PT, R61, UR4, RZ, P3, !PT ;  /* 0x000000043d3d7c10 */ /* 0x000fe40009ffe4ff */
[----:B------:R-:W-:Y:S01]  /*6ab10*/  IADD3 R14, P3, PT, R14, UR8, RZ ;  /* 0x000000080e0e7c10 */ /* 0x000fe2000ff7e0ff */
[----:B------:R-:W-:Y:S01]  /*6ab20*/  STL [R1+0x25f8], R47 ;  /* 0x0025f82f01007387 */ /* 0x000fe20000100800 */
[----:B------:R-:W-:Y:S02]  /*6ab30*/  IADD3.X R15, PT, PT, R15, UR4, RZ, P2, !PT ;  /* 0x000000040f0f7c10 */ /* 0x000fe400097fe4ff */
[----:B------:R-:W-:Y:S01]  /*6ab40*/  IADD3.X R27, PT, PT, R27, UR4, RZ, P1, !PT ;  /* 0x000000041b1b7c10 */ /* 0x000fe20008ffe4ff */
[----:B------:R-:W-:Y:S01]  /*6ab50*/  STL [R1+0x261c], R10 ;  /* 0x00261c0a01007387 */ /* 0x000fe20000100800 */
[----:B------:R-:W-:-:S03]  /*6ab60*/  IADD3 R43, P1, PT, R43, UR8, RZ ;  /* 0x000000082b2b7c10 */ /* 0x000fc6000ff3e0ff */
[----:B------:R-:W-:Y:S01]  /*6ab70*/  STL [R1+0x25f0], R11 ;  /* 0x0025f00b01007387 */ /* 0x000fe20000100800 */
[----:B------:R-:W-:-:S03]  /*6ab80*/  IADD3 R26, P2, PT, R26, UR8, RZ ;  /* 0x000000081a1a7c10 */ /* 0x000fc6000ff5e0ff */
[----:B------:R-:W-:Y:S04]  /*6ab90*/  STL [R1+0x2614], R61 ;  /* 0x0026143d01007387 */ /* 0x000fe80000100800 */
[----:B------:R-:W-:Y:S04]  /*6aba0*/  STL [R1+0x25e8], R14 ;  /* 0x0025e80e01007387 */ /* 0x000fe80000100800 */
[----:B------:R-:W-:Y:S04]  /*6abb0*/  STL [R1+0x260c], R15 ;  /* 0x00260c0f01007387 */ /* 0x000fe80000100800 */
[----:B------:R0:W-:Y:S01]  /*6abc0*/  STL [R1+0x25d8], R43 ;  /* 0x0025d82b01007387 */ /* 0x0001e20000100800 */
[----:B------:R-:W-:-:S03]  /*6abd0*/  IADD3.X R30, PT, PT, R30, UR4, RZ, P6, !PT ;  /* 0x000000041e1e7c10 */ /* 0x000fc6000b7fe4ff */
[----:B------:R-:W-:Y:S01]  /*6abe0*/  STL [R1+0x25e0], R26 ;  /* 0x0025e01a01007387 */ /* 0x000fe20000100800 */
[----:B------:R-:W-:Y:S02]  /*6abf0*/  IADD3 R31, P6, PT, R31, UR8, RZ ;  /* 0x000000081f1f7c10 */ /* 0x000fe4000ffde0ff */
[----:B------:R-:W-:Y:S01]  /*6ac00*/  IADD3.X R34, PT, PT, R34, UR4, RZ, P5, !PT ;  /* 0x0000000422227c10 */ /* 0x000fe2000affe4ff */
[----:B0-----:R-:W2:Y:S04]  /*6ac10*/  LDL.LU R43, [R1+0x25c4] ;  /* 0x0025c400012b7983 */ /* 0x001ea80000300800 */
[----:B------:R-:W-:Y:S04]  /*6ac20*/  STL [R1+0x2604], R27 ;  /* 0x0026041b01007387 */ /* 0x000fe80000100800 */
[----:B------:R-:W-:Y:S04]  /*6ac30*/  STL [R1+0x25fc], R30 ;  /* 0x0025fc1e01007387 */ /* 0x000fe80000100800 */
[----:B------:R-:W-:Y:S04]  /*6ac40*/  STL [R1+0x25d0], R31 ;  /* 0x0025d01f01007387 */ /* 0x000fe80000100800 */
[----:B------:R-:W-:Y:S01]  /*6ac50*/  STL [R1+0x25f4], R34 ;  /* 0x0025f42201007387 */ /* 0x000fe20000100800 */
[----:B---3--:R-:W-:-:S02]  /*6ac60*/  IADD3 R35, P5, PT, R35, UR8, RZ ;  /* 0x0000000823237c10 */ /* 0x008fc4000ffbe0ff */
[----:B------:R-:W-:Y:S02]  /*6ac70*/  IADD3.X R50, PT, PT, R50, UR4, RZ, P4, !PT ;  /* 0x0000000432327c10 */ /* 0x000fe4000a7fe4ff */
[----:B------:R-:W-:Y:S02]  /*6ac80*/  IADD3 R51, P4, PT, R51, UR8, RZ ;  /* 0x0000000833337c10 */ /* 0x000fe4000ff9e0ff */
[----:B------:R-:W-:Y:S02]  /*6ac90*/  IADD3.X R54, PT, PT, R54, UR4, RZ, P3, !PT ;  /* 0x0000000436367c10 */ /* 0x000fe40009ffe4ff */
[----:B------:R-:W-:Y:S01]  /*6aca0*/  IADD3 R58, P3, PT, R58, UR8, RZ ;  /* 0x000000083a3a7c10 */ /* 0x000fe2000ff7e0ff */
[----:B------:R-:W-:Y:S04]  /*6acb0*/  STL [R1+0x25c8], R35 ;  /* 0x0025c82301007387 */ /* 0x000fe80000100800 */
[----:B------:R-:W-:Y:S04]  /*6acc0*/  STL [R1+0x25ec], R50 ;  /* 0x0025ec3201007387 */ /* 0x000fe80000100800 */
[----:B------:R-:W-:Y:S01]  /*6acd0*/  STL [R1+0x25c0], R51 ;  /* 0x0025c03301007387 */ /* 0x000fe20000100800 */
[----:B------:R-:W-:-:S03]  /*6ace0*/  IADD3.X R5, PT, PT, R5, UR4, RZ, P2, !PT ;  /* 0x0000000405057c10 */ /* 0x000fc600097fe4ff */
[----:B------:R0:W-:Y:S04]  /*6acf0*/  STL [R1+0x25b8], R58 ;  /* 0x0025b83a01007387 */ /* 0x0001e80000100800 */
[----:B------:R-:W-:Y:S01]  /*6ad00*/  STL [R1+0x25e4], R54 ;  /* 0x0025e43601007387 */ /* 0x000fe20000100800 */
[----:B------:R-:W-:-:S03]  /*6ad10*/  IADD3 R55, P2, PT, R55, UR8, RZ ;  /* 0x0000000837377c10 */ /* 0x000fc6000ff5e0ff */
[----:B0-----:R-:W3:Y:S04]  /*6ad20*/  LDL.LU R58, [R1+0x2598] ;  /* 0x00259800013a7983 */ /* 0x001ee80000300800 */
[----:B------:R0:W-:Y:S04]  /*6ad30*/  STL [R1+0x25dc], R5 ;  /* 0x0025dc0501007387 */ /* 0x0001e80000100800 */
[----:B0-----:R-:W3:Y:S01]  /*6ad40*/  LDL.LU R5, [R1+0x25bc] ;  /* 0x0025bc0001057983 */ /* 0x001ee20000300800 */
[----:B----4-:R-:W-:Y:S02]  /*6ad50*/  IADD3.X R6, PT, PT, R6, UR4, RZ, P1, !PT ;  /* 0x0000000406067c10 */ /* 0x010fe40008ffe4ff */
[----:B------:R-:W-:-:S03]  /*6ad60*/  IADD3 R59, P1, PT, R59, UR8, RZ ;  /* 0x000000083b3b7c10 */ /* 0x000fc6000ff3e0ff */
[----:B------:R0:W-:Y:S04]  /*6ad70*/  STL [R1+0x25d4], R6 ;  /* 0x0025d40601007387 */ /* 0x0001e80000100800 */
[----:B0-----:R-:W4:Y:S04]  /*6ad80*/  LDL.LU R6, [R1+0x2590] ;  /* 0x0025900001067983 */ /* 0x001f280000300800 */
[----:B------:R-:W-:Y:S01]  /*6ad90*/  STL [R1+0x25b0], R55 ;  /* 0x0025b03701007387 */ /* 0x000fe20000100800 */
[----:B------:R-:W-:-:S05]  /*6ada0*/  IADD3.X R3, PT, PT, R3, UR4, RZ, P6, !PT ;  /* 0x0000000403037c10 */ /* 0x000fca000b7fe4ff */
[----:B------:R0:W-:Y:S01]  /*6adb0*/  STL [R1+0x25cc], R3 ;  /* 0x0025cc0301007387 */ /* 0x0001e20000100800 */
[----:B------:R-:W-:-:S03]  /*6adc0*/  IADD3 R0, P6, PT, R0, UR8, RZ ;  /* 0x0000000800007c10 */ /* 0x000fc6000ffde0ff */
[----:B0-----:R-:W4:Y:S04]  /*6add0*/  LDL.LU R3, [R1+0x25b4] ;  /* 0x0025b40001037983 */ /* 0x001f280000300800 */
        /* <DEDUP_REMOVED lines=24> */
[----:B0-----:R-:W2:Y:S04]  /*6af60*/  LDL.LU R43, [R1+0x2538] ;  /* 0x00253800012b7983 */ /* 0x001ea80000300800 */
[----:B------:R-:W2:Y:S01]  /*6af70*/  LDL.LU R55, [R1+0x255c] ;  /* 0x00255c0001377983 */ /* 0x000ea20000300800 */
[----:B---3--:R-:W-:-:S02]  /*6af80*/  IADD3 R58, P5, PT, R58, UR8, RZ ;  /* 0x000000083a3a7c10 */ /* 0x008fc4000ffbe0ff */
[----:B------:R-:W-:-:S05]  /*6af90*/  IADD3.X R5, PT, PT, R5, UR4, RZ, P4, !PT ;  /* 0x0000000405057c10 */ /* 0x000fca000a7fe4ff */
[----:B------:R0:W-:Y:S04]  /*6afa0*/  STL [R1+0x25bc], R5 ;  /* 0x0025bc0501007387 */ /* 0x0001e80000100800 */
[----:B------:R1:W-:Y:S04]  /*6afb0*/  STL [R1+0x2598], R58 ;  /* 0x0025983a01007387 */ /* 0x0003e80000100800 */
[----:B0-----:R-:W3:Y:S04]  /*6afc0*/  LDL.LU R5, [R1+0x2530] ;  /* 0x0025300001057983 */ /* 0x001ee80000300800 */
[----:B-1----:R-:W3:Y:S01]  /*6afd0*/  LDL.LU R58, [R1+0x2554] ;  /* 0x00255400013a7983 */ /* 0x002ee20000300800 */
[----:B----4-:R-:W-:-:S05]  /*6afe0*/  IADD3 R6, P4, PT, R6, UR8, RZ ;  /* 0x0000000806067c10 */ /* 0x010fca000ff9e0ff */
[----:B------:R0:W-:Y:S04]  /*6aff0*/  STL [R1+0x2590], R6 ;  /* 0x0025900601007387 */ /* 0x0001e80000100800 */
[----:B0-----:R-:W4:Y:S01]  /*6b000*/  LDL.LU R6, [R1+0x2528] ;  /* 0x0025280001067983 */ /* 0x001f220000300800 */
[----:B------:R-:W-:Y:S02]  /*6b010*/  IADD3.X R3, PT, PT, R3, UR4, RZ, P3, !PT ;  /* 0x0000000403037c10 */ /* 0x000fe40009ffe4ff */
[----:B------:R-:W-:Y:S02]  /*6b020*/  IADD3 R44, P3, PT, R44, UR8, RZ ;  /* 0x000000082c2c7c10 */ /* 0x000fe4000ff7e0ff */
[----:B------:R-:W-:Y:S01]  /*6b030*/  IADD3.X R45, PT, PT, R45, UR4, RZ, P2, !PT ;  /* 0x000000042d2d7c10 */ /* 0x000fe200097fe4ff */
[----:B------:R0:W-:Y:S01]  /*6b040*/  STL [R1+0x25b4], R3 ;  /* 0x0025b40301007387 */ /* 0x0001e20000100800 */
[----:B------:R-:W-:-:S02]  /*6b050*/  IADD3 R46, P2, PT, R46, UR8, RZ ;  /* 0x000000082e2e7c10 */ /* 0x000fc4000ff5e0ff */
[----:B------:R-:W-:Y:S02]  /*6b060*/  IADD3.X R47, PT, PT, R47, UR4, RZ, P1, !PT ;  /* 0x000000042f2f7c10 */ /* 0x000fe40008ffe4ff */
[----:B------:R-:W-:Y:S02]  /*6b070*/  IADD3 R10, P1, PT, R10, UR8, RZ ;  /* 0x000000080a0a7c10 */ /* 0x000fe4000ff3e0ff */
[----:B------:R-:W-:Y:S02]  /*6b080*/  IADD3.X R11, PT, PT, R11, UR4, RZ, P6, !PT ;  /* 0x000000040b0b7c10 */ /* 0x000fe4000b7fe4ff */
[----:B------:R-:W-:Y:S01]  /*6b090*/  IADD3 R61, P6, PT, R61, UR8, RZ ;  /* 0x000000083d3d7c10 */ /* 0x000fe2000ffde0ff */
[----:B0-----:R-:W4:Y:S04]  /*6b0a0*/  LDL.LU R3, [R1+0x254c] ;  /* 0x00254c0001037983 */ /* 0x001f280000300800 */
[----:B------:R-:W-:Y:S04]  /*6b0b0*/  STL [R1+0x2588], R44 ;  /* 0x0025882c01007387 */ /* 0x000fe80000100800 */
[----:B------:R-:W-:Y:S04]  /*6b0c0*/  STL [R1+0x25ac], R45 ;  /* 0x0025ac2d01007387 */ /* 0x000fe80000100800 */
[----:B------:R-:W-:Y:S01]  /*6b0d0*/  STL [R1+0x2580], R46 ;  /* 0x0025802e01007387 */ /* 0x000fe20000100800 */
[----:B------:R-:W-:-:S03]  /*6b0e0*/  IADD3.X R14, PT, PT, R14, UR4, RZ, P5, !PT ;  /* 0x000000040e0e7c10 */ /* 0x000fc6000affe4ff */
[----:B------:R-:W-:Y:S01]  /*6b0f0*/  STL [R1+0x25a4], R47 ;  /* 0x0025a42f01007387 */ /* 0x000fe20000100800 */
[----:B------:R-:W-:-:S03]  /*6b100*/  IADD3 R15, P5, PT, R15, UR8, RZ ;  /* 0x000000080f0f7c10 */ /* 0x000fc6000ffbe0ff */
[----:B------:R-:W-:Y:S01]  /*6b110*/  STL [R1+0x2578], R10 ;  /* 0x0025780a01007387 */ /* 0x000fe20000100800 */
[----:B------:R-:W-:-:S03]  /*6b120*/  IADD3.X R0, PT, PT, R0, UR4, RZ, P3, !PT ;  /* 0x0000000400007c10 */ /* 0x000fc60009ffe4ff */
[----:B------:R-:W-:Y:S01]  /*6b130*/  STL [R1+0x259c], R11 ;  /* 0x00259c0b01007387 */ /* 0x000fe20000100800 */
[----:B------:R-:W-:-:S03]  /*6b140*/  IADD3.X R26, PT, PT, R26, UR4, RZ, P4, !PT ;  /* 0x000000041a1a7c10 */ /* 0x000fc6000a7fe4ff */
[----:B------:R-:W-:Y:S04]  /*6b150*/  STL [R1+0x2570], R61 ;  /* 0x0025703d01007387 */ /* 0x000fe80000100800 */
[----:B------:R-:W-:Y:S04]  /*6b160*/  STL [R1+0x2594], R14 ;  /* 0x0025940e01007387 */ /* 0x000fe80000100800 */
[----:B------:R-:W-:Y:S04]  /*6b170*/  STL [R1+0x2568], R15 ;  /* 0x0025680f01007387 */ /* 0x000fe80000100800 */
[----:B------:R0:W-:Y:S04]  /*6b180*/  STL [R1+0x2584], R0 ;  /* 0x0025840001007387 */ /* 0x0001e80000100800 */
[----:B------:R-:W-:Y:S04]  /*6b190*/  STL [R1+0x258c], R26 ;  /* 0x00258c1a01007387 */ /* 0x000fe80000100800 */
[----:B0-----:R-:W4:Y:S01]  /*6b1a0*/  LDL.LU R0, [R1+0x2520] ;  /* 0x0025200001007983 */ /* 0x001f220000300800 */
[----:B------:R-:W-:-:S02]  /*6b1b0*/  IADD3 R27, P4, PT, R27, UR8, RZ ;  /* 0x000000081b1b7c10 */ /* 0x000fc4000ff9e0ff */
[----:B------:R-:W-:Y:S02]  /*6b1c0*/  IADD3 R30, P3, PT, R30, UR8, RZ ;  /* 0x000000081e1e7c10 */ /* 0x000fe4000ff7e0ff */
[----:B------:R-:W-:Y:S02]  /*6b1d0*/  IADD3.X R31, PT, PT, R31, UR4, RZ, P2, !PT ;  /* 0x000000041f1f7c10 */ /* 0x000fe400097fe4ff */
[----:B------:R-:W-:Y:S01]  /*6b1e0*/  IADD3 R34, P2, PT, R34, UR8, RZ ;  /* 0x0000000822227c10 */ /* 0x000fe2000ff5e0ff */
[----:B------:R-:W-:Y:S04]  /*6b1f0*/  STL [R1+0x2560], R27 ;  /* 0x0025601b01007387 */ /* 0x000fe80000100800 */
[----:B------:R-:W-:Y:S04]  /*6b200*/  STL [R1+0x2558], R30 ;  /* 0x0025581e01007387 */ /* 0x000fe80000100800 */
[----:B------:R-:W-:Y:S04]  /*6b210*/  STL [R1+0x257c], R31 ;  /* 0x00257c1f01007387 */ /* 0x000fe80000100800 */
[----:B------:R-:W-:Y:S01]  /*6b220*/  STL [R1+0x2550], R34 ;  /* 0x0025502201007387 */ /* 0x000fe20000100800 */
[----:B--2---:R-:W-:-:S02]  /*6b230*/  IADD3.X R35, PT, PT, R35, UR4, RZ, P1, !PT ;  /* 0x0000000423237c10 */ /* 0x004fc40008ffe4ff */
        /* <DEDUP_REMOVED lines=11> */
[----:B0-----:R-:W2:Y:S04]  /*6b2f0*/  LDL.LU R59, [R1+0x2544] ;  /* 0x00254400013b7983 */ /* 0x001ea80000300800 */
[----:B------:R0:W-:Y:S04]  /*6b300*/  STL [R1+0x2538], R43 ;  /* 0x0025382b01007387 */ /* 0x0001e80000100800 */
[----:B0-----:R-:W2:Y:S01]  /*6b310*/  LDL.LU R43, [R1+0x2518] ;  /* 0x00251800012b7983 */ /* 0x001ea20000300800 */
[----:B---3--:R-:W-:Y:S02]  /*6b320*/  IADD3 R5, P4, PT, R5, UR8, RZ ;  /* 0x0000000805057c10 */ /* 0x008fe4000ff9e0ff */
[----:B------:R-:W-:-:S03]  /*6b330*/  IADD3.X R58, PT, PT, R58, UR4, RZ, P3, !PT ;  /* 0x000000043a3a7c10 */ /* 0x000fc60009ffe4ff */
[----:B------:R0:W-:Y:S04]  /*6b340*/  STL [R1+0x2530], R5 ;  /* 0x0025300501007387 */ /* 0x0001e80000100800 */
[----:B0-----:R-:W3:Y:S04]  /*6b350*/  LDL.LU R5, [R1+0x253c] ;  /* 0x00253c0001057983 */ /* 0x001ee80000300800 */
[----:B------:R-:W-:Y:S01]  /*6b360*/  STL [R1+0x255c], R55 ;  /* 0x00255c3701007387 */ /* 0x000fe20000100800 */
[----:B----4-:R-:W-:-:S05]  /*6b370*/  IADD3 R6, P3, PT, R6, UR8, RZ ;  /* 0x0000000806067c10 */ /* 0x010fca000ff7e0ff */
[----:B------:R0:W-:Y:S04]  /*6b380*/  STL [R1+0x2528], R6 ;  /* 0x0025280601007387 */ /* 0x0001e80000100800 */
[----:B0-----:R-:W4:Y:S04]  /*6b390*/  LDL.LU R6, [R1+0x2510] ;  /* 0x0025100001067983 */ /* 0x001f280000300800 */
[----:B------:R-:W-:Y:S04]  /*6b3a0*/  STL [R1+0x2554], R58 ;  /* 0x0025543a01007387 */ /* 0x000fe80000100800 */
[----:B------:R-:W4:Y:S04]  /*6b3b0*/  LDL.LU R44, [R1+0x2534] ;  /* 0x00253400012c7983 */ /* 0x000f280000300800 */
[----:B------:R-:W4:Y:S04]  /*6b3c0*/  LDL.LU R45, [R1+0x2508] ;  /* 0x00250800012d7983 */ /* 0x000f280000300800 */
[----:B------:R-:W4:Y:S01]  /*6b3d0*/  LDL.LU R46, [R1+0x252c] ;  /* 0x00252c00012e7983 */ /* 0x000f220000300800 */
[----:B------:R-:W-:-:S05]  /*6b3e0*/  IADD3.X R3, PT, PT, R3, UR4, RZ, P2, !PT ;  /* 0x0000000403037c10 */ /* 0x000fca00097fe4ff */
        /* <DEDUP_REMOVED lines=13> */
[----:B------:R-:W-:-:S05]  /*6b4c0*/  IADD3 R0, P2, PT, R0, UR8, RZ ;  /* 0x0000000800007c10 */ /* 0x000fca000ff5e0ff */
[----:B------:R0:W-:Y:S04]  /*6b4d0*/  STL [R1+0x2520], R0 ;  /* 0x0025200001007387 */ /* 0x0001e80000100800 */
[----:B------:R-:W4:Y:S04]  /*6b4e0*/  LDL.LU R35, [R1+0x24d0] ;  /* 0x0024d00001237983 */ /* 0x000f280000300800 */
[----:B------:R-:W4:Y:S04]  /*6b4f0*/  LDL.LU R50, [R1+0x24f4] ;  /* 0x0024f40001327983 */ /* 0x000f280000300800 */
[----:B------:R-:W4:Y:S04]  /*6b500*/  LDL.LU R51, [R1+0x24c8] ;  /* 0x0024c80001337983 */ /* 0x000f280000300800 */
[----:B------:R-:W4:Y:S04]  /*6b510*/  LDL.LU R54, [R1+0x24ec] ;  /* 0x0024ec0001367983 */ /* 0x000f280000300800 */
[----:B------:R-:W4:Y:S04]  /*6b520*/  LDL.LU R58, [R1+0x24c0] ;  /* 0x0024c000013a7983 */ /* 0x000f280000300800 */
[----:B0-----:R-:W4:Y:S04]  /*6b530*/  LDL.LU R0, [R1+0x24e4] ;  /* 0x0024e40001007983 */ /* 0x001f280000300800 */
[----:B------:R-:W4:Y:S01]  /*6b540*/  LDL.LU R55, [R1+0x24b8] ;  /* 0x0024b80001377983 */ /* 0x000f220000300800 */
[----:B--2---:R-:W-:-:S02]  /*6b550*/  IADD3.X R59, PT, PT, R59, UR4, RZ, P1, !PT ;  /* 0x000000043b3b7c10 */ /* 0x004fc40008ffe4ff */
[----:B------:R-:W-:-:S05]  /*6b560*/  IADD3 R43, P1, PT, R43, UR8, RZ ;  /* 0x000000082b2b7c10 */ /* 0x000fca000ff3e0ff */
[----:B------:R0:W-:Y:S04]  /*6b570*/  STL [R1+0x2518], R43 ;  /* 0x0025182b01007387 */ /* 0x0001e80000100800 */
[----:B------:R1:W-:Y:S04]  /*6b580*/  STL [R1+0x2544], R59 ;  /* 0x0025443b01007387 */ /* 0x0003e80000100800 */
[----:B0-----:R-:W2:Y:S04]  /*6b590*/  LDL.LU R43, [R1+0x24dc] ;  /* 0x0024dc00012b7983 */ /* 0x001ea80000300800 */
[----:B-1----:R-:W2:Y:S01]  /*6b5a0*/  LDL.LU R59, [R1+0x24b0] ;  /* 0x0024b000013b7983 */ /* 0x002ea20000300800 */
[----:B---3--:R-:W-:-:S05]  /*6b5b0*/  IADD3.X R5, PT, PT, R5, UR4, RZ, P6, !PT ;  /* 0x0000000405057c10 */ /* 0x008fca000b7fe4ff */
[----:B------:R0:W-:Y:S04]  /*6b5c0*/  STL [R1+0x253c], R5 ;  /* 0x00253c0501007387 */ /* 0x0001e80000100800 */
[----:B0-----:R-:W3:Y:S01]  /*6b5d0*/  LDL.LU R5, [R1+0x24d4] ;  /* 0x0024d40001057983 */ /* 0x001ee20000300800 */
[----:B----4-:R-:W-:Y:S02]  /*6b5e0*/  IADD3 R6, P6, PT, R6, UR8, RZ ;  /* 0x0000000806067c10 */ /* 0x010fe4000ffde0ff */
[----:B------:R-:W-:Y:S02]  /*6b5f0*/  IADD3.X R44, PT, PT, R44, UR4, RZ, P5, !PT ;  /* 0x000000042c2c7c10 */ /* 0x000fe4000affe4ff */
[----:B------:R-:W-:Y:S01]  /*6b600*/  IADD3 R45, P5, PT, R45, UR8, RZ ;  /* 0x000000082d2d7c10 */ /* 0x000fe2000ffbe0ff */
[----:B------:R0:W-:Y:S01]  /*6b610*/  STL [R1+0x2510], R6 ;  /* 0x0025100601007387 */ /* 0x0001e20000100800 */
[----:B------:R-:W-:-:S03]  /*6b620*/  IADD3.X R46, PT, PT, R46, UR4, RZ, P4, !PT ;  /* 0x000000042e2e7c10 */ /* 0x000fc6000a7fe4ff */
[----:B0-----:R-:W4:Y:S01]  /*6b630*/  LDL.LU R6, [R1+0x24a8] ;  /* 0x0024a80001067983 */ /* 0x001f220000300800 */
[----:B------:R-:W-:Y:S02]  /*6b640*/  IADD3 R47, P4, PT, R47, UR8, RZ ;  /* 0x000000082f2f7c10 */ /* 0x000fe4000ff9e0ff */
[----:B------:R-:W-:Y:S01]  /*6b650*/  IADD3.X R10, PT, PT, R10, UR4, RZ, P3, !PT ;  /* 0x000000040a0a7c10 */ /* 0x000fe20009ffe4ff */
[----:B------:R-:W-:Y:S01]  /*6b660*/  STL [R1+0x2534], R44 ;  /* 0x0025342c01007387 */ /* 0x000fe20000100800 */
[----:B------:R-:W-:-:S03]  /*6b670*/  IADD3 R11, P3, PT, R11, UR8, RZ ;  /* 0x000000080b0b7c10 */ /* 0x000fc6000ff7e0ff */
[----:B------:R-:W-:Y:S01]  /*6b680*/  STL [R1+0x2508], R45 ;  /* 0x0025082d01007387 */ /* 0x000fe20000100800 */
[----:B------:R-:W-:-:S03]  /*6b690*/  IADD3.X R61, PT, PT, R61, UR4, RZ, P2, !PT ;  /* 0x000000043d3d7c10 */ /* 0x000fc600097fe4ff */
[----:B------:R-:W-:Y:S01]  /*6b6a0*/  STL [R1+0x252c], R46 ;  /* 0x00252c2e01007387 */ /* 0x000fe20000100800 */
[----:B------:R-:W-:-:S03]  /*6b6b0*/  IADD3 R14, P2, PT, R14, UR8, RZ ;  /* 0x000000080e0e7c10 */ /* 0x000fc6000ff5e0ff */
        /* <DEDUP_REMOVED lines=14> */
[----:B------:R-:W-:Y:S02]  /*6b7a0*/  IADD3.X R34, PT, PT, R34, UR4, RZ, P4, !PT ;  /* 0x0000000422227c10 */ /* 0x000fe4000a7fe4ff */
[----:B------:R-:W-:Y:S02]  /*6b7b0*/  IADD3 R35, P4, PT, R35, UR8, RZ ;  /* 0x0000000823237c10 */ /* 0x000fe4000ff9e0ff */
[----:B------:R-:W-:Y:S01]  /*6b7c0*/  IADD3.X R50, PT, PT, R50, UR4, RZ, P3, !PT ;  /* 0x0000000432327c10 */ /* 0x000fe20009ffe4ff */
[----:B0-----:R-:W4:Y:S04]  /*6b7d0*/  LDL.LU R3, [R1+0x24cc] ;  /* 0x0024cc0001037983 */ /* 0x001f280000300800 */
[----:B------:R-:W-:Y:S04]  /*6b7e0*/  STL [R1+0x250c], R27 ;  /* 0x00250c1b01007387 */ /* 0x000fe80000100800 */
[----:B------:R-:W-:Y:S01]  /*6b7f0*/  STL [R1+0x2504], R30 ;  /* 0x0025041e01007387 */ /* 0x000fe20000100800 */
[----:B------:R-:W-:-:S02]  /*6b800*/  IADD3 R51, P3, PT, R51, UR8, RZ ;  /* 0x0000000833337c10 */ /* 0x000fc4000ff7e0ff */
[----:B------:R-:W-:Y:S01]  /*6b810*/  IADD3.X R54, PT, PT, R54, UR4, RZ, P2, !PT ;  /* 0x0000000436367c10 */ /* 0x000fe200097fe4ff */
[----:B------:R-:W-:Y:S01]  /*6b820*/  STL [R1+0x24d8], R31 ;  /* 0x0024d81f01007387 */ /* 0x000fe20000100800 */
[----:B------:R-:W-:-:S03]  /*6b830*/  IADD3 R58, P2, PT, R58, UR8, RZ ;  /* 0x000000083a3a7c10 */ /* 0x000fc6000ff5e0ff */
[----:B------:R-:W-:Y:S04]  /*6b840*/  STL [R1+0x24fc], R34 ;  /* 0x0024fc2201007387 */ /* 0x000fe80000100800 */
[----:B------:R-:W-:Y:S04]  /*6b850*/  STL [R1+0x24d0], R35 ;  /* 0x0024d02301007387 */ /* 0x000fe80000100800 */
[----:B------:R-:W-:Y:S01]  /*6b860*/  STL [R1+0x24f4], R50 ;  /* 0x0024f43201007387 */ /* 0x000fe20000100800 */
[----:B------:R-:W-:-:S03]  /*6b870*/  IADD3.X R0, PT, PT, R0, UR4, RZ, P1, !PT ;  /* 0x0000000400007c10 */ /* 0x000fc60008ffe4ff */
[----:B------:R-:W-:Y:S04]  /*6b880*/  STL [R1+0x24c8], R51 ;  /* 0x0024c83301007387 */ /* 0x000fe80000100800 */
[----:B------:R0:W-:Y:S04]  /*6b890*/  STL [R1+0x24c0], R58 ;  /* 0x0024c03a01007387 */ /* 0x0001e80000100800 */
[----:B------:R-:W-:Y:S04]  /*6b8a0*/  STL [R1+0x24ec], R54 ;  /* 0x0024ec3601007387 */ /* 0x000fe80000100800 */
[----:B0-----:R-:W4:Y:S04]  /*6b8b0*/  LDL.LU R58, [R1+0x24a0] ;  /* 0x0024a000013a7983 */ /* 0x001f280000300800 */
[----:B------:R0:W-:Y:S04]  /*6b8c0*/  STL [R1+0x24e4], R0 ;  /* 0x0024e40001007387 */ /* 0x0001e80000100800 */
[----:B0-----:R-:W4:Y:S01]  /*6b8d0*/  LDL.LU R0, [R1+0x24c4] ;  /* 0x0024c40001007983 */ /* 0x001f220000300800 */
[----:B------:R-:W-:-:S02]  /*6b8e0*/  IADD3 R55, P1, PT, R55, UR8, RZ ;  /* 0x0000000837377c10 */ /* 0x000fc4000ff3e0ff */
[----:B--2---:R-:W-:Y:S02]  /*6b8f0*/  IADD3.X R43, PT, PT, R43, UR4, RZ, P6, !PT ;  /* 0x000000042b2b7c10 */ /* 0x004fe4000b7fe4ff */
[----:B------:R-:W-:-:S03]  /*6b900*/  IADD3 R59, P6, PT, R59, UR8, RZ ;  /* 0x000000083b3b7c10 */ /* 0x000fc6000ffde0ff */
[----:B------:R0:W-:Y:S04]  /*6b910*/  STL [R1+0x24dc], R43 ;  /* 0x0024dc2b01007387 */ /* 0x0001e80000100800 */
[----:B0-----:R-:W2:Y:S04]  /*6b920*/  LDL.LU R43, [R1+0x2498] ;  /* 0x00249800012b7983 */ /* 0x001ea80000300800 */
[----:B------:R-:W-:Y:S01]  /*6b930*/  STL [R1+0x24b8], R55 ;  /* 0x0024b83701007387 */ /* 0x000fe20000100800 */
[----:B---3--:R-:W-:-:S05]  /*6b940*/  IADD3.X R5, PT, PT, R5, UR4, RZ, P5, !PT ;  /* 0x0000000405057c10 */ /* 0x008fca000affe4ff */
[----:B------:R0:W-:Y:S04]  /*6b950*/  STL [R1+0x24d4], R5 ;  /* 0x0024d40501007387 */ /* 0x0001e80000100800 */
[----:B0-----:R-:W3:Y:S04]  /*6b960*/  LDL.LU R5, [R1+0x24bc] ;  /* 0x0024bc0001057983 */ /* 0x001ee80000300800 */
[----:B------:R-:W-:Y:S04]  /*6b970*/  STL [R1+0x24b0], R59 ;  /* 0x0024b03b01007387 */ /* 0x000fe80000100800 */
[----:B------:R-:W3:Y:S04]  /*6b980*/  LDL.LU R44, [R1+0x2490] ;  /* 0x00249000012c7983 */ /* 0x000ee80000300800 */
[----:B------:R-:W3:Y:S04]  /*6b990*/  LDL.LU R45, [R1+0x24b4] ;  /* 0x0024b400012d7983 */ /* 0x000ee80000300800 */
[----:B------:R-:W3:Y:S01]  /*6b9a0*/  LDL.LU R46, [R1+0x2488] ;  /* 0x00248800012e7983 */ /* 0x000ee20000300800 */
[----:B----4-:R-:W-:-:S05]  /*6b9b0*/  IADD3 R6, P5, PT, R6, UR8, RZ ;  /* 0x0000000806067c10 */ /* 0x010fca000ffbe0ff */
        /* <DEDUP_REMOVED lines=22> */
[----:B------:R-:W-:-:S02]  /*6bb20*/  IADD3 R58, P4, PT, R58, UR8, RZ ;  /* 0x000000083a3a7c10 */ /* 0x000fc4000ff9e0ff */
[----:B------:R-:W-:-:S05]  /*6bb30*/  IADD3.X R0, PT, PT, R0, UR4, RZ, P3, !PT ;  /* 0x0000000400007c10 */ /* 0x000fca0009ffe4ff */
[----:B------:R0:W-:Y:S04]  /*6bb40*/  STL [R1+0x24c4], R0 ;  /* 0x0024c40001007387 */ /* 0x0001e80000100800 */
[----:B------:R1:W-:Y:S04]  /*6bb50*/  STL [R1+0x24a0], R58 ;  /* 0x0024a03a01007387 */ /* 0x0003e80000100800 */
[----:B0-----:R-:W4:Y:S04]  /*6bb60*/  LDL.LU R0, [R1+0x2438] ;  /* 0x0024380001007983 */ /* 0x001f280000300800 */
[----:B-1----:R-:W4:Y:S01]  /*6bb70*/  LDL.LU R58, [R1+0x245c] ;  /* 0x00245c00013a7983 */ /* 0x002f220000300800 */
[----:B--2---:R-:W-:-:S05]  /*6bb80*/  IADD3 R43, P3, PT, R43, UR8, RZ ;  /* 0x000000082b2b7c10 */ /* 0x004fca000ff7e0ff */
[----:B------:R0:W-:Y:S04]  /*6bb90*/  STL [R1+0x2498], R43 ;  /* 0x0024982b01007387 */ /* 0x0001e80000100800 */
[----:B0-----:R-:W2:Y:S01]  /*6bba0*/  LDL.LU R43, [R1+0x2430] ;  /* 0x00243000012b7983 */ /* 0x001ea20000300800 */
[----:B---3--:R-:W-:Y:S02]  /*6bbb0*/  IADD3.X R5, PT, PT, R5, UR4, RZ, P2, !PT ;  /* 0x0000000405057c10 */ /* 0x008fe400097fe4ff */
[----:B------:R-:W-:Y:S02]  /*6bbc0*/  IADD3 R44, P2, PT, R44, UR8, RZ ;  /* 0x000000082c2c7c10 */ /* 0x000fe4000ff5e0ff */
[----:B------:R-:W-:Y:S01]  /*6bbd0*/  IADD3.X R45, PT, PT, R45, UR4, RZ, P1, !PT ;  /* 0x000000042d2d7c10 */ /* 0x000fe20008ffe4ff */
[----:B------:R0:W-:Y:S01]  /*6bbe0*/  STL [R1+0x24bc], R5 ;  /* 0x0024bc0501007387 */ /* 0x0001e20000100800 */
[----:B------:R-:W-:-:S03]  /*6bbf0*/  IADD3 R46, P1, PT, R46, UR8, RZ ;  /* 0x000000082e2e7c10 */ /* 0x000fc6000ff3e0ff */
[----:B0-----:R-:W3:Y:S04]  /*6bc00*/  LDL.LU R5, [R1+0x2454] ;  /* 0x0024540001057983 */ /* 0x001ee80000300800 */
        /* <DEDUP_REMOVED lines=23> */
[----:B0-----:R-:W4:Y:S04]  /*6bd80*/  LDL.LU R6, [R1+0x2428] ;  /* 0x0024280001067983 */ /* 0x001f280000300800 */
[----:B------:R-:W-:Y:S04]  /*6bd90*/  STL [R1+0x2468], R27 ;  /* 0x0024681b01007387 */ /* 0x000fe80000100800 */
[----:B------:R-:W-:Y:S01]  /*6bda0*/  STL [R1+0x2460], R30 ;  /* 0x0024601e01007387 */ /* 0x000fe20000100800 */
[----:B------:R-:W-:-:S02]  /*6bdb0*/  IADD3.X R35, PT, PT, R35, UR4, RZ, P6, !PT ;  /* 0x0000000423237c10 */ /* 0x000fc4000b7fe4ff */
[----:B------:R-:W-:Y:S02]  /*6bdc0*/  IADD3 R50, P6, PT, R50, UR8, RZ ;  /* 0x0000000832327c10 */ /* 0x000fe4000ffde0ff */
[----:B------:R-:W-:Y:S01]  /*6bdd0*/  IADD3.X R51, PT, PT, R51, UR4, RZ, P5, !PT ;  /* 0x0000000433337c10 */ /* 0x000fe2000affe4ff */
[----:B------:R-:W-:Y:S01]  /*6bde0*/  STL [R1+0x2484], R31 ;  /* 0x0024841f01007387 */ /* 0x000fe20000100800 */
[----:B------:R-:W-:-:S03]  /*6bdf0*/  IADD3.X R59, PT, PT, R59, UR4, RZ, P4, !PT ;  /* 0x000000043b3b7c10 */ /* 0x000fc6000a7fe4ff */
[----:B------:R-:W-:Y:S01]  /*6be00*/  STL [R1+0x2458], R34 ;  /* 0x0024582201007387 */ /* 0x000fe20000100800 */
[----:B------:R-:W-:-:S03]  /*6be10*/  IADD3 R54, P5, PT, R54, UR8, RZ ;  /* 0x0000000836367c10 */ /* 0x000fc6000ffbe0ff */
[----:B------:R-:W-:Y:S04]  /*6be20*/  STL [R1+0x247c], R35 ;  /* 0x00247c2301007387 */ /* 0x000fe80000100800 */
[----:B------:R-:W-:Y:S01]  /*6be30*/  STL [R1+0x2450], R50 ;  /* 0x0024503201007387 */ /* 0x000fe20000100800 */
[----:B------:R-:W-:-:S03]  /*6be40*/  IADD3 R3, P4, PT, R3, UR8, RZ ;  /* 0x0000000803037c10 */ /* 0x000fc6000ff9e0ff */
[----:B------:R-:W-:Y:S04]  /*6be50*/  STL [R1+0x2474], R51 ;  /* 0x0024743301007387 */ /* 0x000fe80000100800 */
[----:B------:R0:W-:Y:S04]  /*6be60*/  STL [R1+0x246c], R59 ;  /* 0x00246c3b01007387 */ /* 0x0001e80000100800 */
[----:B------:R-:W-:Y:S01]  /*6be70*/  STL [R1+0x2448], R54 ;  /* 0x0024483601007387 */ /* 0x000fe20000100800 */
[----:B------:R-:W-:-:S03]  /*6be80*/  IADD3.X R55, PT, PT, R55, UR4, RZ, P3, !PT ;  /* 0x0000000437377c10 */ /* 0x000fc60009ffe4ff */
[----:B0-----:R-:W4:Y:S04]  /*6be90*/  LDL.LU R59, [R1+0x244c] ;  /* 0x00244c00013b7983 */ /* 0x001f280000300800 */
[----:B------:R0:W-:Y:S04]  /*6bea0*/  STL [R1+0x2440], R3 ;  /* 0x0024400301007387 */ /* 0x0001e80000100800 */
[----:B0-----:R-:W4:Y:S01]  /*6beb0*/  LDL.LU R3, [R1+0x2420] ;  /* 0x0024200001037983 */ /* 0x001f220000300800 */
[----:B------:R-:W-:-:S05]  /*6bec0*/  IADD3 R0, P3, PT, R0, UR8, RZ ;  /* 0x0000000800007c10 */ /* 0x000fca000ff7e0ff */
[----:B------:R0:W-:Y:S04]  /*6bed0*/  STL [R1+0x2438], R0 ;  /* 0x0024380001007387 */ /* 0x0001e80000100800 */
[----:B0-----:R-:W4:Y:S01]  /*6bee0*/  LDL.LU R0, [R1+0x2444] ;  /* 0x0024440001007983 */ /* 0x001f220000300800 */
[----:B------:R-:W-:-:S03]  /*6bef0*/  IADD3.X R58, PT, PT, R58, UR4, RZ, P2, !PT ;  /* 0x000000043a3a7c10 */ /* 0x000fc600097fe4ff */
[----:B------:R-:W-:Y:S01]  /*6bf00*/  STL [R1+0x2464], R55 ;  /* 0x0024643701007387 */ /* 0x000fe20000100800 */
[----:B--2---:R-:W-:-:S05]  /*6bf10*/  IADD3 R43, P2, PT, R43, UR8, RZ ;  /* 0x000000082b2b7c10 */ /* 0x004fca000ff5e0ff */
[----:B------:R0:W-:Y:S04]  /*6bf20*/  STL [R1+0x2430], R43 ;  /* 0x0024302b01007387 */ /* 0x0001e80000100800 */
[----:B0-----:R-:W2:Y:S04]  /*6bf30*/  LDL.LU R43, [R1+0x2418] ;  /* 0x00241800012b7983 */ /* 0x001ea80000300800 */
[----:B------:R-:W-:Y:S04]  /*6bf40*/  STL [R1+0x245c], R58 ;  /* 0x00245c3a01007387 */ /* 0x000fe80000100800 */
[----:B------:R-:W2:Y:S04]  /*6bf50*/  LDL.LU R44, [R1+0x243c] ;  /* 0x00243c00012c7983 */ /* 0x000ea80000300800 */
[----:B------:R-:W2:Y:S04]  /*6bf60*/  LDL.LU R45, [R1+0x2410] ;  /* 0x00241000012d7983 */ /* 0x000ea80000300800 */
[----:B------:R-:W2:Y:S01]  /*6bf70*/  LDL.LU R46, [R1+0x2434] ;  /* 0x00243400012e7983 */ /* 0x000ea20000300800 */
[----:B---3--:R-:W-:-:S05]  /*6bf80*/  IADD3.X R5, PT, PT, R5, UR4, RZ, P1, !PT ;  /* 0x0000000405057c10 */ /* 0x008fca0008ffe4ff */
        /* <DEDUP_REMOVED lines=22> */
[----:B------:R-:W-:-:S02]  /*6c0f0*/  IADD3.X R59, PT, PT, R59, UR4, RZ, P6, !PT ;  /* 0x000000043b3b7c10 */ /* 0x000fc4000b7fe4ff */
[----:B------:R-:W-:-:S05]  /*6c100*/  IADD3 R3, P6, PT, R3, UR8, RZ ;  /* 0x0000000803037c10 */ /* 0x000fca000ffde0ff */
[----:B------:R0:W-:Y:S04]  /*6c110*/  STL [R1+0x2420], R3 ;  /* 0x0024200301007387 */ /* 0x0001e80000100800 */
[----:B------:R1:W-:Y:S04]  /*6c120*/  STL [R1+0x244c], R59 ;  /* 0x00244c3b01007387 */ /* 0x0003e80000100800 */
[----:B0-----:R-:W4:Y:S04]  /*6c130*/  LDL.LU R3, [R1+0x23e4] ;  /* 0x0023e40001037983 */ /* 0x001f280000300800 */
[----:B-1----:R-:W4:Y:S01]  /*6c140*/  LDL.LU R59, [R1+0x23b8] ;  /* 0x0023b800013b7983 */ /* 0x002f220000300800 */
[----:B------:R-:W-:-:S05]  /*6c150*/  IADD3.X R0, PT, PT, R0, UR4, RZ, P5, !PT ;  /* 0x0000000400007c10 */ /* 0x000fca000affe4ff */
[----:B------:R0:W-:Y:S04]  /*6c160*/  STL [R1+0x2444], R0 ;  /* 0x0024440001007387 */ /* 0x0001e80000100800 */
[----:B0-----:R-:W4:Y:S01]  /*6c170*/  LDL.LU R0, [R1+0x23dc] ;  /* 0x0023dc0001007983 */ /* 0x001f220000300800 */
[----:B--2---:R-:W-:Y:S02]  /*6c180*/  IADD3 R43, P5, PT, R43, UR8, RZ ;  /* 0x000000082b2b7c10 */ /* 0x004fe4000ffbe0ff */
[----:B------:R-:W-:Y:S02]  /*6c190*/  IADD3.X R44, PT, PT, R44, UR4, RZ, P4, !PT ;  /* 0x000000042c2c7c10 */ /* 0x000fe4000a7fe4ff */
[----:B------:R-:W-:Y:S01]  /*6c1a0*/  IADD3 R45, P4, PT, R45, UR8, RZ ;  /* 0x000000082d2d7c10 */ /* 0x000fe2000ff9e0ff */
[----:B------:R0:W-:Y:S01]  /*6c1b0*/  STL [R1+0x2418], R43 ;  /* 0x0024182b01007387 */ /* 0x0001e20000100800 */
[----:B------:R-:W-:-:S03]  /*6c1c0*/  IADD3.X R46, PT, PT, R46, UR4, RZ, P3, !PT ;  /* 0x000000042e2e7c10 */ /* 0x000fc60009ffe4ff */
[----:B0-----:R-:W2:Y:S04]  /*6c1d0*/  LDL.LU R43, [R1+0x23b0] ;  /* 0x0023b000012b7983 */ /* 0x001ea80000300800 */
        /* <DEDUP_REMOVED lines=23> */
[----:B0-----:R-:W3:Y:S04]  /*6c350*/  LDL.LU R5, [R1+0x23d4] ;  /* 0x0023d40001057983 */ /* 0x001ee80000300800 */
[----:B------:R-:W-:Y:S04]  /*6c360*/  STL [R1+0x2414], R27 ;  /* 0x0024141b01007387 */ /* 0x000fe80000100800 */
[----:B------:R-:W-:Y:S04]  /*6c370*/  STL [R1+0x240c], R30 ;  /* 0x00240c1e01007387 */ /* 0x000fe80000100800 */
[----:B------:R-:W-:Y:S04]  /*6c380*/  STL [R1+0x23e0], R31 ;  /* 0x0023e01f01007387 */ /* 0x000fe80000100800 */
[----:B------:R-:W-:Y:S01]  /*6c390*/  STL [R1+0x2404], R34 ;  /* 0x0024042201007387 */ /* 0x000fe20000100800 */
[----:B----4-:R-:W-:-:S02]  /*6c3a0*/  IADD3 R35, P3, PT, R35, UR8, RZ ;  /* 0x0000000823237c10 */ /* 0x010fc4000ff7e0ff */
        /* <DEDUP_REMOVED lines=11> */
[----:B0-----:R-:W4:Y:S04]  /*6c460*/  LDL.LU R58, [R1+0x23a8] ;  /* 0x0023a800013a7983 */ /* 0x001f280000300800 */
[----:B------:R0:W-:Y:S04]  /*6c470*/  STL [R1+0x23ec], R6 ;  /* 0x0023ec0601007387 */ /* 0x0001e80000100800 */
[----:B0-----:R-:W4:Y:S01]  /*6c480*/  LDL.LU R6, [R1+0x23cc] ;  /* 0x0023cc0001067983 */ /* 0x001f220000300800 */
[----:B------:R-:W-:-:S05]  /*6c490*/  IADD3.X R3, PT, PT, R3, UR4, RZ, P5, !PT ;  /* 0x0000000403037c10 */ /* 0x000fca000affe4ff */
[----:B------:R0:W-:Y:S04]  /*6c4a0*/  STL [R1+0x23e4], R3 ;  /* 0x0023e40301007387 */ /* 0x0001e80000100800 */
[----:B0-----:R-:W4:Y:S04]  /*6c4b0*/  LDL.LU R3, [R1+0x23a0] ;  /* 0x0023a00001037983 */ /* 0x001f280000300800 */
[----:B------:R-:W-:Y:S01]  /*6c4c0*/  STL [R1+0x23c0], R55 ;  /* 0x0023c03701007387 */ /* 0x000fe20000100800 */
[----:B------:R-:W-:-:S05]  /*6c4d0*/  IADD3.X R0, PT, PT, R0, UR4, RZ, P4, !PT ;  /* 0x0000000400007c10 */ /* 0x000fca000a7fe4ff */
[----:B------:R0:W-:Y:S04]  /*6c4e0*/  STL [R1+0x23dc], R0 ;  /* 0x0023dc0001007387 */ /* 0x0001e80000100800 */
[----:B0-----:R-:W4:Y:S01]  /*6c4f0*/  LDL.LU R0, [R1+0x23c4] ;  /* 0x0023c40001007983 */ /* 0x001f220000300800 */
[----:B------:R-:W-:-:S05]  /*6c500*/  IADD3 R59, P5, PT, R59, UR8, RZ ;  /* 0x000000083b3b7c10 */ /* 0x000fca000ffbe0ff */
[----:B------:R-:W-:Y:S04]  /*6c510*/  STL [R1+0x23b8], R59 ;  /* 0x0023b83b01007387 */ /* 0x000fe80000100800 */
[----:B------:R-:W4:Y:S04]  /*6c520*/  LDL.LU R44, [R1+0x2398] ;  /* 0x00239800012c7983 */ /* 0x000f280000300800 */
[----:B------:R-:W4:Y:S04]  /*6c530*/  LDL.LU R45, [R1+0x23bc] ;  /* 0x0023bc00012d7983 */ /* 0x000f280000300800 */
[----:B------:R-:W4:Y:S01]  /*6c540*/  LDL.LU R46, [R1+0x2390] ;  /* 0x00239000012e7983 */ /* 0x000f220000300800 */
[----:B--2---:R-:W-:-:S05]  /*6c550*/  IADD3 R43, P4, PT, R43, UR8, RZ ;  /* 0x000000082b2b7c10 */ /* 0x004fca000ff9e0ff */
        /* <DEDUP_REMOVED lines=22> */
[----:B----4-:R-:W-:-:S02]  /*6c6c0*/  IADD3 R58, P3, PT, R58, UR8, RZ ;  /* 0x000000083a3a7c10 */ /* 0x010fc4000ff7e0ff */
[----:B------:R-:W-:-:S05]  /*6c6d0*/  IADD3.X R6, PT, PT, R6, UR4, RZ, P2, !PT ;  /* 0x0000000406067c10 */ /* 0x000fca00097fe4ff */
[----:B------:R0:W-:Y:S04]  /*6c6e0*/  STL [R1+0x23cc], R6 ;  /* 0x0023cc0601007387 */ /* 0x0001e80000100800 */
[----:B------:R1:W-:Y:S04]  /*6c6f0*/  STL [R1+0x23a8], R58 ;  /* 0x0023a83a01007387 */ /* 0x0003e80000100800 */
[----:B0-----:R-:W4:Y:S04]  /*6c700*/  LDL.LU R6, [R1+0x2340] ;  /* 0x0023400001067983 */ /* 0x001f280000300800 */
[----:B-1----:R-:W4:Y:S01]  /*6c710*/  LDL.LU R58, [R1+0x2364] ;  /* 0x00236400013a7983 */ /* 0x002f220000300800 */
[----:B------:R-:W-:-:S05]  /*6c720*/  IADD3 R3, P2, PT, R3, UR8, RZ ;  /* 0x0000000803037c10 */ /* 0x000fca000ff5e0ff */
[----:B------:R0:W-:Y:S04]  /*6c730*/  STL [R1+0x23a0], R3 ;  /* 0x0023a00301007387 */ /* 0x0001e80000100800 */
[----:B0-----:R-:W4:Y:S01]  /*6c740*/  LDL.LU R3, [R1+0x2338] ;  /* 0x0023380001037983 */ /* 0x001f220000300800 */
[----:B------:R-:W-:-:S05]  /*6c750*/  IADD3.X R0, PT, PT, R0, UR4, RZ, P1, !PT ;  /* 0x0000000400007c10 */ /* 0x000fca0008ffe4ff */
[----:B------:R0:W-:Y:S04]  /*6c760*/  STL [R1+0x23c4], R0 ;  /* 0x0023c40001007387 */ /* 0x0001e80000100800 */
[----:B0-----:R-:W4:Y:S01]  /*6c770*/  LDL.LU R0, [R1+0x235c] ;  /* 0x00235c0001007983 */ /* 0x001f220000300800 */
[----:B------:R-:W-:Y:S02]  /*6c780*/  IADD3 R44, P1, PT, R44, UR8, RZ ;  /* 0x000000082c2c7c10 */ /* 0x000fe4000ff3e0ff */
[----:B------:R-:W-:Y:S02]  /*6c790*/  IADD3.X R45, PT, PT, R45, UR4, RZ, P6, !PT ;  /* 0x000000042d2d7c10 */ /* 0x000fe4000b7fe4ff */
[----:B------:R-:W-:Y:S01]  /*6c7a0*/  IADD3 R46, P6, PT, R46, UR8, RZ ;  /* 0x000000082e2e7c10 */ /* 0x000fe2000ffde0ff */
        /* <DEDUP_REMOVED lines=23> */
[----:B0-----:R-:W2:Y:S04]  /*6c920*/  LDL.LU R43, [R1+0x2330] ;  /* 0x00233000012b7983 */ /* 0x001ea80000300800 */
[----:B------:R-:W-:Y:S04]  /*6c930*/  STL [R1+0x2370], R27 ;  /* 0x0023701b01007387 */ /* 0x000fe80000100800 */
[----:B------:R-:W-:Y:S04]  /*6c940*/  STL [R1+0x2368], R30 ;  /* 0x0023681e01007387 */ /* 0x000fe80000100800 */
[----:B------:R-:W-:Y:S04]  /*6c950*/  STL [R1+0x238c], R31 ;  /* 0x00238c1f01007387 */ /* 0x000fe80000100800 */
[----:B------:R-:W-:Y:S01]  /*6c960*/  STL [R1+0x2360], R34 ;  /* 0x0023602201007387 */ /* 0x000fe20000100800 */
[----:B---3--:R-:W-:-:S02]  /*6c970*/  IADD3.X R35, PT, PT, R35, UR4, RZ, P5, !PT ;  /* 0x0000000423237c10 */ /* 0x008fc4000affe4ff */
        /* <DEDUP_REMOVED lines=11> */
[----:B0-----:R-:W3:Y:S04]  /*6ca30*/  LDL.LU R59, [R1+0x2354] ;  /* 0x00235400013b7983 */ /* 0x001ee80000300800 */
[----:B------:R0:W-:Y:S04]  /*6ca40*/  STL [R1+0x2348], R5 ;  /* 0x0023480501007387 */ /* 0x0001e80000100800 */
[----:B0-----:R-:W3:Y:S01]  /*6ca50*/  LDL.LU R5, [R1+0x2328] ;  /* 0x0023280001057983 */ /* 0x001ee20000300800 */
[----:B----4-:R-:W-:Y:S02]  /*6ca60*/  IADD3 R6, P2, PT, R6, UR8, RZ ;  /* 0x0000000806067c10 */ /* 0x010fe4000ff5e0ff */
[----:B------:R-:W-:-:S03]  /*6ca70*/  IADD3.X R58, PT, PT, R58, UR4, RZ, P1, !PT ;  /* 0x000000043a3a7c10 */ /* 0x000fc60008ffe4ff */
[----:B------:R0:W-:Y:S04]  /*6ca80*/  STL [R1+0x2340], R6 ;  /* 0x0023400601007387 */ /* 0x0001e80000100800 */
[----:B0-----:R-:W4:Y:S04]  /*6ca90*/  LDL.LU R6, [R1+0x234c] ;  /* 0x00234c0001067983 */ /* 0x001f280000300800 */
[----:B------:R-:W-:Y:S01]  /*6caa0*/  STL [R1+0x236c], R55 ;  /* 0x00236c3701007387 */ /* 0x000fe20000100800 */
[----:B------:R-:W-:-:S05]  /*6cab0*/  IADD3 R3, P1, PT, R3, UR8, RZ ;  /* 0x0000000803037c10 */ /* 0x000fca000ff3e0ff */
        /* <DEDUP_REMOVED lines=29> */
[----:B---3--:R-:W-:-:S02]  /*6cc90*/  IADD3.X R59, PT, PT, R59, UR4, RZ, P5, !PT ;  /* 0x000000043b3b7c10 */ /* 0x008fc4000affe4ff */
[----:B------:R-:W-:-:S05]  /*6cca0*/  IADD3 R5, P5, PT, R5, UR8, RZ ;  /* 0x0000000805057c10 */ /* 0x000fca000ffbe0ff */
[----:B------:R0:W-:Y:S04]  /*6ccb0*/  STL [R1+0x2328], R5 ;  /* 0x0023280501007387 */ /* 0x0001e80000100800 */
[----:B------:R1:W-:Y:S04]  /*6ccc0*/  STL [R1+0x2354], R59 ;  /* 0x0023543b01007387 */ /* 0x0003e80000100800 */
[----:B0-----:R-:W3:Y:S04]  /*6ccd0*/  LDL.LU R5, [R1+0x22ec] ;  /* 0x0022ec0001057983 */ /* 0x001ee80000300800 */
[----:B-1----:R-:W3:Y:S01]  /*6cce0*/  LDL.LU R59, [R1+0x22c0] ;  /* 0x0022c000013b7983 */ /* 0x002ee20000300800 */
[----:B----4-:R-:W-:-:S05]  /*6ccf0*/  IADD3.X R6, PT, PT, R6, UR4, RZ, P4, !PT ;  /* 0x0000000406067c10 */ /* 0x010fca000a7fe4ff */
[----:B------:R0:W-:Y:S04]  /*6cd00*/  STL [R1+0x234c], R6 ;  /* 0x00234c0601007387 */ /* 0x0001e80000100800 */
[----:B0-----:R-:W4:Y:S01]  /*6cd10*/  LDL.LU R6, [R1+0x22e4] ;  /* 0x0022e40001067983 */ /* 0x001f220000300800 */
[----:B------:R-:W-:Y:S02]  /*6cd20*/  IADD3 R3, P4, PT, R3, UR8, RZ ;  /* 0x0000000803037c10 */ /* 0x000fe4000ff9e0ff */
        /* <DEDUP_REMOVED lines=23> */
[----:B------:R0:W-:Y:S04]  /*6cea0*/  STL [R1+0x22f0], R0 ;  /* 0x0022f00001007387 */ /* 0x0001e80000100800 */
[----:B------:R-:W-:Y:S04]  /*6ceb0*/  STL [R1+0x22f8], R26 ;  /* 0x0022f81a01007387 */ /* 0x000fe80000100800 */
[----:B0-----:R-:W4:Y:S01]  /*6cec0*/  LDL.LU R0, [R1+0x22dc] ;  /* 0x0022dc0001007983 */ /* 0x001f220000300800 */
[----:B------:R-:W-:-:S02]  /*6ced0*/  IADD3.X R30, PT, PT, R30, UR4, RZ, P3, !PT ;  /* 0x000000041e1e7c10 */ /* 0x000fc40009ffe4ff */
[----:B------:R-:W-:Y:S02]  /*6cee0*/  IADD3 R31, P3, PT, R31, UR8, RZ ;  /* 0x000000081f1f7c10 */ /* 0x000fe4000ff7e0ff */
[----:B------:R-:W-:Y:S01]  /*6cef0*/  IADD3.X R34, PT, PT, R34, UR4, RZ, P2, !PT ;  /* 0x0000000422227c10 */ /* 0x000fe200097fe4ff */
[----:B------:R-:W-:Y:S04]  /*6cf00*/  STL [R1+0x231c], R27 ;  /* 0x00231c1b01007387 */ /* 0x000fe80000100800 */
        /* <DEDUP_REMOVED lines=15> */
[----:B0-----:R-:W2:Y:S04]  /*6d000*/  LDL.LU R58, [R1+0x22b0] ;  /* 0x0022b000013a7983 */ /* 0x001ea80000300800 */
[----:B------:R0:W-:Y:S04]  /*6d010*/  STL [R1+0x22f4], R43 ;  /* 0x0022f42b01007387 */ /* 0x0001e80000100800 */
[----:B0-----:R-:W2:Y:S01]  /*6d020*/  LDL.LU R43, [R1+0x22d4] ;  /* 0x0022d400012b7983 */ /* 0x001ea20000300800 */
[----:B---3--:R-:W-:Y:S02]  /*6d030*/  IADD3.X R5, PT, PT, R5, UR4, RZ, P4, !PT ;  /* 0x0000000405057c10 */ /* 0x008fe4000a7fe4ff */
[----:B------:R-:W-:-:S03]  /*6d040*/  IADD3 R59, P4, PT, R59, UR8, RZ ;  /* 0x000000083b3b7c10 */ /* 0x000fc6000ff9e0ff */
[----:B------:R0:W-:Y:S04]  /*6d050*/  STL [R1+0x22ec], R5 ;  /* 0x0022ec0501007387 */ /* 0x0001e80000100800 */
[----:B0-----:R-:W3:Y:S04]  /*6d060*/  LDL.LU R5, [R1+0x22a8] ;  /* 0x0022a80001057983 */ /* 0x001ee80000300800 */
[----:B------:R-:W-:Y:S01]  /*6d070*/  STL [R1+0x22c8], R55 ;  /* 0x0022c83701007387 */ /* 0x000fe20000100800 */
[----:B----4-:R-:W-:-:S05]  /*6d080*/  IADD3.X R6, PT, PT, R6, UR4, RZ, P3, !PT ;  /* 0x0000000406067c10 */ /* 0x010fca0009ffe4ff */
[----:B------:R0:W-:Y:S04]  /*6d090*/  STL [R1+0x22e4], R6 ;  /* 0x0022e40601007387 */ /* 0x0001e80000100800 */
[----:B0-----:R-:W4:Y:S04]  /*6d0a0*/  LDL.LU R6, [R1+0x22cc] ;  /* 0x0022cc0001067983 */ /* 0x001f280000300800 */
[----:B------:R-:W-:Y:S04]  /*6d0b0*/  STL [R1+0x22c0], R59 ;  /* 0x0022c03b01007387 */ /* 0x000fe80000100800 */
        /* <DEDUP_REMOVED lines=26> */
[----:B--2---:R-:W-:-:S02]  /*6d260*/  IADD3 R58, P2, PT, R58, UR8, RZ ;  /* 0x000000083a3a7c10 */ /* 0x004fc4000ff5e0ff */
[----:B------:R-:W-:-:S05]  /*6d270*/  IADD3.X R43, PT, PT, R43, UR4, RZ, P1, !PT ;  /* 0x000000042b2b7c10 */ /* 0x000fca0008ffe4ff */
[----:B------:R0:W-:Y:S04]  /*6d280*/  STL [R1+0x22d4], R43 ;  /* 0x0022d42b01007387 */ /* 0x0001e80000100800 */
[----:B------:R1:W-:Y:S04]  /*6d290*/  STL [R1+0x22b0], R58 ;  /* 0x0022b03a01007387 */ /* 0x0003e80000100800 */
[----:B0-----:R-:W2:Y:S04]  /*6d2a0*/  LDL.LU R43, [R1+0x2248] ;  /* 0x00224800012b7983 */ /* 0x001ea80000300800 */
[----:B-1----:R-:W2:Y:S01]  /*6d2b0*/  LDL.LU R58, [R1+0x226c] ;  /* 0x00226c00013a7983 */ /* 0x002ea20000300800 */
[----:B---3--:R-:W-:-:S05]  /*6d2c0*/  IADD3 R5, P1, PT, R5, UR8, RZ ;  /* 0x0000000805057c10 */ /* 0x008fca000ff3e0ff */
[----:B------:R0:W-:Y:S04]  /*6d2d0*/  STL [R1+0x22a8], R5 ;  /* 0x0022a80501007387 */ /* 0x0001e80000100800 */
[----:B0-----:R-:W3:Y:S01]  /*6d2e0*/  LDL.LU R5, [R1+0x2240] ;  /* 0x0022400001057983 */ /* 0x001ee20000300800 */
[----:B----4-:R-:W-:Y:S02]  /*6d2f0*/  IADD3.X R6, PT, PT, R6, UR4, RZ, P6, !PT ;  /* 0x0000000406067c10 */ /* 0x010fe4000b7fe4ff */
[----:B------:R-:W-:Y:S02]  /*6d300*/  IADD3 R44, P6, PT, R44, UR8, RZ ;  /* 0x000000082c2c7c10 */ /* 0x000fe4000ffde0ff */
[----:B------:R-:W-:Y:S01]  /*6d310*/  IADD3.X R45, PT, PT, R45, UR4, RZ, P5, !PT ;  /* 0x000000042d2d7c10 */ /* 0x000fe2000affe4ff */
[----:B------:R0:W-:Y:S01]  /*6d320*/  STL [R1+0x22cc], R6 ;  /* 0x0022cc0601007387 */ /* 0x0001e20000100800 */
[----:B------:R-:W-:-:S03]  /*6d330*/  IADD3 R46, P5, PT, R46, UR8, RZ ;  /* 0x000000082e2e7c10 */ /* 0x000fc6000ffbe0ff */
[----:B0-----:R-:W4:Y:S04]  /*6d340*/  LDL.LU R6, [R1+0x2264] ;  /* 0x0022640001067983 */ /* 0x001f280000300800 */
[----:B------:R-:W-:Y:S04]  /*6d350*/  STL [R1+0x22a0], R44 ;  /* 0x0022a02c01007387 */ /* 0x000fe80000100800 */
[----:B------:R-:W-:Y:S01]  /*6d360*/  STL [R1+0x22c4], R45 ;  /* 0x0022c42d01007387 */ /* 0x000fe20000100800 */
[----:B------:R-:W-:Y:S02]  /*6d370*/  IADD3.X R47, PT, PT, R47, UR4, RZ, P4, !PT ;  /* 0x000000042f2f7c10 */ /* 0x000fe4000a7fe4ff */
[----:B------:R-:W-:-:S02]  /*6d380*/  IADD3 R10, P4, PT, R10, UR8, RZ ;  /* 0x000000080a0a7c10 */ /* 0x000fc4000ff9e0ff */
[----:B------:R-:W-:Y:S02]  /*6d390*/  IADD3.X R11, PT, PT, R11, UR4, RZ, P3, !PT ;  /* 0x000000040b0b7c10 */ /* 0x000fe40009ffe4ff */
[----:B------:R-:W-:Y:S01]  /*6d3a0*/  IADD3 R61, P3, PT, R61, UR8, RZ ;  /* 0x000000083d3d7c10 */ /* 0x000fe2000ff7e0ff */
        /* <DEDUP_REMOVED lines=18> */
[----:B------:R-:W-:Y:S01]  /*6d4d0*/  STL [R1+0x2278], R27 ;  /* 0x0022781b01007387 */ /* 0x000fe20000100800 */
[----:B------:R-:W-:Y:S02]  /*6d4e0*/  IADD3.X R35, PT, PT, R35, UR4, RZ, P4, !PT ;  /* 0x0000000423237c10 */ /* 0x000fe4000a7fe4ff */
[----:B------:R-:W-:Y:S01]  /*6d4f0*/  IADD3 R50, P4, PT, R50, UR8, RZ ;  /* 0x0000000832327c10 */ /* 0x000fe2000ff9e0ff */
[----:B------:R-:W-:Y:S01]  /*6d500*/  STL [R1+0x2270], R30 ;  /* 0x0022701e01007387 */ /* 0x000fe20000100800 */
[----:B------:R-:W-:-:S03]  /*6d510*/  IADD3.X R51, PT, PT, R51, UR4, RZ, P3, !PT ;  /* 0x0000000433337c10 */ /* 0x000fc60009ffe4ff */
        /* <DEDUP_REMOVED lines=9> */
[----:B------:R-:W-:Y:S04]  /*6d5b0*/  STL [R1+0x2258], R54 ;  /* 0x0022583601007387 */ /* 0x000fe80000100800 */
[----:B0-----:R-:W4:Y:S04]  /*6d5c0*/  LDL.LU R59, [R1+0x225c] ;  /* 0x00225c00013b7983 */ /* 0x001f280000300800 */
[----:B------:R0:W-:Y:S04]  /*6d5d0*/  STL [R1+0x2250], R0 ;  /* 0x0022500001007387 */ /* 0x0001e80000100800 */
[----:B0-----:R-:W4:Y:S01]  /*6d5e0*/  LDL.LU R0, [R1+0x2230] ;  /* 0x0022300001007983 */ /* 0x001f220000300800 */
[----:B------:R-:W-:-:S02]  /*6d5f0*/  IADD3.X R55, PT, PT, R55, UR4, RZ, P1, !PT ;  /* 0x0000000437377c10 */ /* 0x000fc40008ffe4ff */
[----:B--2---:R-:W-:Y:S02]  /*6d600*/  IADD3 R43, P1, PT, R43, UR8, RZ ;  /* 0x000000082b2b7c10 */ /* 0x004fe4000ff3e0ff */
[----:B------:R-:W-:-:S03]  /*6d610*/  IADD3.X R58, PT, PT, R58, UR4, RZ, P6, !PT ;  /* 0x000000043a3a7c10 */ /* 0x000fc6000b7fe4ff */
[----:B------:R0:W-:Y:S04]  /*6d620*/  STL [R1+0x2248], R43 ;  /* 0x0022482b01007387 */ /* 0x0001e80000100800 */
[----:B0-----:R-:W2:Y:S04]  /*6d630*/  LDL.LU R43, [R1+0x2254] ;  /* 0x00225400012b7983 */ /* 0x001ea80000300800 */
[----:B------:R-:W-:Y:S01]  /*6d640*/  STL [R1+0x2274], R55 ;  /* 0x0022743701007387 */ /* 0x000fe20000100800 */
[----:B---3--:R-:W-:-:S05]  /*6d650*/  IADD3 R5, P6, PT, R5, UR8, RZ ;  /* 0x0000000805057c10 */ /* 0x008fca000ffde0ff */
[----:B------:R0:W-:Y:S04]  /*6d660*/  STL [R1+0x2240], R5 ;  /* 0x0022400501007387 */ /* 0x0001e80000100800 */
[----:B0-----:R-:W3:Y:S04]  /*6d670*/  LDL.LU R5, [R1+0x2228] ;  /* 0x0022280001057983 */ /* 0x001ee80000300800 */
[----:B------:R-:W-:Y:S04]  /*6d680*/  STL [R1+0x226c], R58 ;  /* 0x00226c3a01007387 */ /* 0x000fe80000100800 */
[----:B------:R-:W3:Y:S04]  /*6d690*/  LDL.LU R44, [R1+0x224c] ;  /* 0x00224c00012c7983 */ /* 0x000ee80000300800 */
[----:B------:R-:W3:Y:S04]  /*6d6a0*/  LDL.LU R45, [R1+0x2220] ;  /* 0x00222000012d7983 */ /* 0x000ee80000300800 */
[----:B------:R-:W3:Y:S01]  /*6d6b0*/  LDL.LU R46, [R1+0x2244] ;  /* 0x00224400012e7983 */ /* 0x000ee20000300800 */
[----:B----4-:R-:W-:-:S05]  /*6d6c0*/  IADD3.X R6, PT, PT, R6, UR4, RZ, P5, !PT ;  /* 0x0000000406067c10 */ /* 0x010fca000affe4ff */
        /* <DEDUP_REMOVED lines=28> */
[----:B--2---:R-:W-:-:S05]  /*6d890*/  IADD3.X R43, PT, PT, R43, UR4, RZ, P3, !PT ;  /* 0x000000042b2b7c10 */ /* 0x004fca0009ffe4ff */
[----:B------:R0:W-:Y:S04]  /*6d8a0*/  STL [R1+0x2254], R43 ;  /* 0x0022542b01007387 */ /* 0x0001e80000100800 */
[----:B0-----:R-:W2:Y:S01]  /*6d8b0*/  LDL.LU R43, [R1+0x21ec] ;  /* 0x0021ec00012b7983 */ /* 0x001ea20000300800 */
[----:B---3--:R-:W-:Y:S02]  /*6d8c0*/  IADD3 R5, P3, PT, R5, UR8, RZ ;  /* 0x0000000805057c10 */ /* 0x008fe4000ff7e0ff */
[----:B------:R-:W-:Y:S02]  /*6d8d0*/  IADD3.X R44, PT, PT, R44, UR4, RZ, P2, !PT ;  /* 0x000000042c2c7c10 */ /* 0x000fe400097fe4ff */
[----:B------:R-:W-:Y:S01]  /*6d8e0*/  IADD3 R45, P2, PT, R45, UR8, RZ ;  /* 0x000000082d2d7c10 */ /* 0x000fe2000ff5e0ff */
[----:B------:R0:W-:Y:S01]  /*6d8f0*/  STL [R1+0x2228], R5 ;  /* 0x0022280501007387 */ /* 0x0001e20000100800 */
[----:B------:R-:W-:-:S03]  /*6d900*/  IADD3.X R46, PT, PT, R46, UR4, RZ, P1, !PT ;  /* 0x000000042e2e7c10 */ /* 0x000fc60008ffe4ff */
[----:B0-----:R-:W3:Y:S04]  /*6d910*/  LDL.LU R5, [R1+0x21c0] ;  /* 0x0021c00001057983 */ /* 0x001ee80000300800 */
        /* <DEDUP_REMOVED lines=23> */
[----:B0-----:R-:W4:Y:S04]  /*6da90*/  LDL.LU R6, [R1+0x21e4] ;  /* 0x0021e40001067983 */ /* 0x001f280000300800 */
[----:B------:R-:W-:Y:S04]  /*6daa0*/  STL [R1+0x2224], R27 ;  /* 0x0022241b01007387 */ /* 0x000fe80000100800 */
[----:B------:R-:W-:Y:S04]  /*6dab0*/  STL [R1+0x221c], R30 ;  /* 0x00221c1e01007387 */ /* 0x000fe80000100800 */
[----:B------:R-:W-:Y:S01]  /*6dac0*/  STL [R1+0x21f0], R31 ;  /* 0x0021f01f01007387 */ /* 0x000fe20000100800 */
[----:B------:R-:W-:-:S02]  /*6dad0*/  IADD3 R35, P1, PT, R35, UR8, RZ ;  /* 0x0000000823237c10 */ /* 0x000fc4000ff3e0ff */
[----:B------:R-:W-:Y:S02]  /*6dae0*/  IADD3.X R50, PT, PT, R50, UR4, RZ, P6, !PT ;  /* 0x0000000432327c10 */ /* 0x000fe4000b7fe4ff */
[----:B------:R-:W-:Y:S02]  /*6daf0*/  IADD3 R51, P6, PT, R51, UR8, RZ ;  /* 0x0000000833337c10 */ /* 0x000fe4000ffde0ff */
[----:B------:R-:W-:Y:S02]  /*6db00*/  IADD3.X R54, PT, PT, R54, UR4, RZ, P5, !PT ;  /* 0x0000000436367c10 */ /* 0x000fe4000affe4ff */
[----:B------:R-:W-:Y:S01]  /*6db10*/  IADD3 R58, P5, PT, R58, UR8, RZ ;  /* 0x000000083a3a7c10 */ /* 0x000fe2000ffbe0ff */
[----:B------:R-:W-:Y:S04]  /*6db20*/  STL [R1+0x2214], R34 ;  /* 0x0022142201007387 */ /* 0x000fe80000100800 */
[----:B------:R-:W-:Y:S04]  /*6db30*/  STL [R1+0x21e8], R35 ;  /* 0x0021e82301007387 */ /* 0x000fe80000100800 */
[----:B------:R-:W-:Y:S04]  /*6db40*/  STL [R1+0x220c], R50 ;  /* 0x00220c3201007387 */ /* 0x000fe80000100800 */
[----:B------:R-:W-:Y:S01]  /*6db50*/  STL [R1+0x21e0], R51 ;  /* 0x0021e03301007387 */ /* 0x000fe20000100800 */
[----:B------:R-:W-:-:S03]  /*6db60*/  IADD3.X R3, PT, PT, R3, UR4, RZ, P4, !PT ;  /* 0x0000000403037c10 */ /* 0x000fc6000a7fe4ff */
[----:B------:R0:W-:Y:S04]  /*6db70*/  STL [R1+0x21d8], R58 ;  /* 0x0021d83a01007387 */ /* 0x0001e80000100800 */
[----:B------:R-:W-:Y:S04]  /*6db80*/  STL [R1+0x2204], R54 ;  /* 0x0022043601007387 */ /* 0x000fe80000100800 */
[----:B0-----:R-:W4:Y:S04]  /*6db90*/  LDL.LU R58, [R1+0x21b8] ;  /* 0x0021b800013a7983 */ /* 0x001f280000300800 */
[----:B------:R0:W-:Y:S04]  /*6dba0*/  STL [R1+0x21fc], R3 ;  /* 0x0021fc0301007387 */ /* 0x0001e80000100800 */
[----:B0-----:R-:W4:Y:S01]  /*6dbb0*/  LDL.LU R3, [R1+0x21dc] ;  /* 0x0021dc0001037983 */ /* 0x001f220000300800 */
[----:B------:R-:W-:-:S05]  /*6dbc0*/  IADD3.X R0, PT, PT, R0, UR4, RZ, P3, !PT ;  /* 0x0000000400007c10 */ /* 0x000fca0009ffe4ff */
[----:B------:R0:W-:Y:S04]  /*6dbd0*/  STL [R1+0x21f4], R0 ;  /* 0x0021f40001007387 */ /* 0x0001e80000100800 */
[----:B0-----:R-:W4:Y:S01]  /*6dbe0*/  LDL.LU R0, [R1+0x21b0] ;  /* 0x0021b00001007983 */ /* 0x001f220000300800 */
[----:B------:R-:W-:Y:S02]  /*6dbf0*/  IADD3 R55, P4, PT, R55, UR8, RZ ;  /* 0x0000000837377c10 */ /* 0x000fe4000ff9e0ff */
[----:B------:R-:W-:-:S03]  /*6dc00*/  IADD3 R59, P3, PT, R59, UR8, RZ ;  /* 0x000000083b3b7c10 */ /* 0x000fc6000ff7e0ff */
[----:B------:R-:W-:Y:S01]  /*6dc10*/  STL [R1+0x21d0], R55 ;  /* 0x0021d03701007387 */ /* 0x000fe20000100800 */
[----:B--2---:R-:W-:-:S05]  /*6dc20*/  IADD3.X R43, PT, PT, R43, UR4, RZ, P2, !PT ;  /* 0x000000042b2b7c10 */ /* 0x004fca00097fe4ff */
[----:B------:R0:W-:Y:S04]  /*6dc30*/  STL [R1+0x21ec], R43 ;  /* 0x0021ec2b01007387 */ /* 0x0001e80000100800 */
[----:B0-----:R-:W2:Y:S04]  /*6dc40*/  LDL.LU R43, [R1+0x21d4] ;  /* 0x0021d400012b7983 */ /* 0x001ea80000300800 */
[----:B------:R-:W-:Y:S04]  /*6dc50*/  STL [R1+0x21c8], R59 ;  /* 0x0021c83b01007387 */ /* 0x000fe80000100800 */
        /* <DEDUP_REMOVED lines=35> */
[----:B--2---:R-:W-:Y:S02]  /*6de90*/  IADD3.X R43, PT, PT, R43, UR4, RZ, P5, !PT ;  /* 0x000000042b2b7c10 */ /* 0x004fe4000affe4ff */
[----:B------:R-:W-:Y:S02]  /*6dea0*/  IADD3 R44, P5, PT, R44, UR8, RZ ;  /* 0x000000082c2c7c10 */ /* 0x000fe4000ffbe0ff */
[----:B------:R-:W-:Y:S01]  /*6deb0*/  IADD3.X R45, PT, PT, R45, UR4, RZ, P4, !PT ;  /* 0x000000042d2d7c10 */ /* 0x000fe2000a7fe4ff */
[----:B------:R0:W-:Y:S01]  /*6dec0*/  STL [R1+0x21d4], R43 ;  /* 0x0021d42b01007387 */ /* 0x0001e20000100800 */
[----:B------:R-:W-:-:S03]  /*6ded0*/  IADD3 R46, P4, PT, R46, UR8, RZ ;  /* 0x000000082e2e7c10 */ /* 0x000fc6000ff9e0ff */
[----:B0-----:R-:W2:Y:S04]  /*6dee0*/  LDL.LU R43, [R1+0x216c] ;  /* 0x00216c00012b7983 */ /* 0x001ea80000300800 */
        /* <DEDUP_REMOVED lines=87> */
[----:B------:R-:W-:-:S05]  /*6e460*/  IADD3 R0, P2, PT, R0, UR8, RZ ;  /* 0x0000000800007c10 */ /* 0x000fca000ff5e0ff */
[----:B------:R0:W-:Y:S04]  /*6e470*/  STL [R1+0x2130], R0 ;  /* 0x0021300001007387 */ /* 0x0001e80000100800 */
[----:B0-----:R-:W4:Y:S01]  /*6e480*/  LDL.LU R0, [R1+0x20c8] ;  /* 0x0020c80001007983 */ /* 0x001f220000300800 */
[----:B------:R-:W-:Y:S02]  /*6e490*/  IADD3.X R44, PT, PT, R44, UR4, RZ, P1, !PT ;  /* 0x000000042c2c7c10 */ /* 0x000fe40008ffe4ff */
[----:B------:R-:W-:Y:S02]  /*6e4a0*/  IADD3 R45, P1, PT, R45, UR8, RZ ;  /* 0x000000082d2d7c10 */ /* 0x000fe4000ff3e0ff */
        /* <DEDUP_REMOVED lines=186> */
[----:B0-----:R-:W4:Y:S04]  /*6f050*/  LDL.LU R6, [R1+0x1fd0] ;  /* 0x001fd00001067983 */ /* 0x001f280000300800 */
[----:B------:R-:W-:Y:S04]  /*6f060*/  STL [R1+0x205c], R44 ;  /* 0x00205c2c01007387 */ /* 0x000fe80000100800 */
[----:B------:R-:W-:Y:S01]  /*6f070*/  STL [R1+0x2030], R45 ;  /* 0x0020302d01007387 */ /* 0x000fe20000100800 */
[----:B------:R-:W-:Y:S02]  /*6f080*/  IADD3 R47, P5, PT, R47, UR8, RZ ;  /* 0x000000082f2f7c10 */ /* 0x000fe4000ffbe0ff */
[----:B------:R-:W-:-:S02]  /*6f090*/  IADD3.X R10, PT, PT, R10, UR4, RZ, P4, !PT ;  /* 0x000000040a0a7c10 */ /* 0x000fc4000a7fe4ff */
[----:B------:R-:W-:Y:S02]  /*6f0a0*/  IADD3 R11, P4, PT, R11, UR8, RZ ;  /* 0x000000080b0b7c10 */ /* 0x000fe4000ff9e0ff */
[----:B------:R-:W-:Y:S01]  /*6f0b0*/  IADD3.X R61, PT, PT, R61, UR4, RZ, P3, !PT ;  /* 0x000000043d3d7c10 */ /* 0x000fe20009ffe4ff */
        /* <DEDUP_REMOVED lines=19> */
[----:B------:R-:W-:Y:S01]  /*6f1f0*/  STL [R1+0x202c], R30 ;  /* 0x00202c1e01007387 */ /* 0x000fe20000100800 */
[----:B------:R-:W-:-:S02]  /*6f200*/  IADD3 R35, P5, PT, R35, UR8, RZ ;  /* 0x0000000823237c10 */ /* 0x000fc4000ffbe0ff */
[----:B------:R-:W-:Y:S02]  /*6f210*/  IADD3.X R50, PT, PT, R50, UR4, RZ, P4, !PT ;  /* 0x0000000432327c10 */ /* 0x000fe4000a7fe4ff */
[----:B------:R-:W-:Y:S02]  /*6f220*/  IADD3 R51, P4, PT, R51, UR8, RZ ;  /* 0x0000000833337c10 */ /* 0x000fe4000ff9e0ff */
        /* <DEDUP_REMOVED lines=89> */
[----:B------:R-:W-:Y:S04]  /*6f7c0*/  STL [R1+0x1f88], R30 ;  /* 0x001f881e01007387 */ /* 0x000fe80000100800 */
[----:B------:R-:W-:Y:S01]  /*6f7d0*/  STL [R1+0x1fac], R31 ;  /* 0x001fac1f01007387 */ /* 0x000fe20000100800 */
[----:B------:R-:W-:-:S02]  /*6f7e0*/  IADD3.X R35, PT, PT, R35, UR4, RZ, P1, !PT ;  /* 0x0000000423237c10 */ /* 0x000fc40008ffe4ff */
[----:B------:R-:W-:Y:S02]  /*6f7f0*/  IADD3 R50, P1, PT, R50, UR8, RZ ;  /* 0x0000000832327c10 */ /* 0x000fe4000ff3e0ff */
[----:B------:R-:W-:Y:S01]  /*6f800*/  IADD3.X R51, PT, PT, R51, UR4, RZ, P6, !PT ;  /* 0x0000000433337c10 */ /* 0x000fe2000b7fe4ff */
[----:B------:R-:W-:Y:S01]  /*6f810*/  STL [R1+0x1f80], R34 ;  /* 0x001f802201007387 */ /* 0x000fe20000100800 */
[----:B------:R-:W-:Y:S02]  /*6f820*/  IADD3.X R59, PT, PT, R59, UR4, RZ, P5, !PT ;  /* 0x000000043b3b7c10 */ /* 0x000fe4000affe4ff */
[----:B------:R-:W-:Y:S01]  /*6f830*/  IADD3 R54, P6, PT, R54, UR8, RZ ;  /* 0x0000000836367c10 */ /* 0x000fe2000ffde0ff */
        /* <DEDUP_REMOVED lines=56> */
[----:B------:R-:W-:Y:S02]  /*6fbc0*/  IADD3 R45, P5, PT, R45, UR8, RZ ;  /* 0x000000082d2d7c10 */ /* 0x000fe4000ffbe0ff */
[----:B------:R-:W-:Y:S01]  /*6fbd0*/  IADD3.X R46, PT, PT, R46, UR4, RZ, P4, !PT ;  /* 0x000000042e2e7c10 */ /* 0x000fe2000a7fe4ff */
[----:B------:R0:W-:Y:S04]  /*6fbe0*/  STL [R1+0x1f40], R43 ;  /* 0x001f402b01007387 */ /* 0x0001e80000100800 */
        /* <DEDUP_REMOVED lines=113> */
[----:B------:R0:W-:Y:S01]  /*70300*/  STL [R1+0x1ebc], R43 ;  /* 0x001ebc2b01007387 */ /* 0x0001e20000100800 */
[----:B------:R-:W-:-:S03]  /*70310*/  IADD3.X R31, PT, PT, R31, UR4, RZ, P1, !PT ;  /* 0x000000041f1f7c10 */ /* 0x000fc60008ffe4ff */
[----:B------:R-:W-:Y:S01]  /*70320*/  STL [R1+0x1ec4], R26 ;  /* 0x001ec41a01007387 */ /* 0x000fe20000100800 */
[----:B------:R-:W-:-:S03]  /*70330*/  IADD3 R34, P1, PT, R34, UR8, RZ ;  /* 0x0000000822227c10 */ /* 0x000fc6000ff3e0ff */
        /* <DEDUP_REMOVED lines=164> */
[----:B------:R-:W-:Y:S04]  /*70d80*/  STL [R1+0x1dec], R45 ;  /* 0x001dec2d01007387 */ /* 0x000fe80000100800 */
[----:B------:R-:W-:Y:S01]  /*70d90*/  STL [R1+0x1dc0], R46 ;  /* 0x001dc02e01007387 */ /* 0x000fe20000100800 */
[----:B------:R-:W-:-:S02]  /*70da0*/  IADD3.X R47, PT, PT, R47, UR4, RZ, P5, !PT ;  /* 0x000000042f2f7c10 */ /* 0x000fc4000affe4ff */
        /* <DEDUP_REMOVED lines=85> */
[----:B------:R-:W-:Y:S02]  /*71300*/  IADD3 R45, P3, PT, R45, UR8, RZ ;  /* 0x000000082d2d7c10 */ /* 0x000fe4000ff7e0ff */
[----:B------:R-:W-:Y:S01]  /*71310*/  IADD3.X R46, PT, PT, R46, UR4, RZ, P2, !PT ;  /* 0x000000042e2e7c10 */ /* 0x000fe200097fe4ff */
[----:B------:R0:W-:Y:S04]  /*71320*/  STL [R1+0x1d50], R5 ;  /* 0x001d500501007387 */ /* 0x0001e80000100800 */
        /* <DEDUP_REMOVED lines=90> */
[----:B------:R-:W-:Y:S02]  /*718d0*/  IADD3.X R45, PT, PT, R45, UR4, RZ, P5, !PT ;  /* 0x000000042d2d7c10 */ /* 0x000fe4000affe4ff */
[----:B------:R-:W-:Y:S01]  /*718e0*/  IADD3 R46, P5, PT, R46, UR8, RZ ;  /* 0x000000082e2e7c10 */ /* 0x000fe2000ffbe0ff */
[----:B------:R0:W-:Y:S04]  /*718f0*/  STL [R1+0x1cfc], R43 ;  /* 0x001cfc2b01007387 */ /* 0x0001e80000100800 */
        /* <DEDUP_REMOVED lines=24> */
[----:B0-----:R-:W3:Y:S04]  /*71a80*/  LDL.LU R5, [R1+0x1c68] ;  /* 0x001c680001057983 */ /* 0x001ee80000300800 */
[----:B------:R-:W-:Y:S04]  /*71a90*/  STL [R1+0x1ca8], R27 ;  /* 0x001ca81b01007387 */ /* 0x000fe80000100800 */
[----:B------:R-:W-:Y:S04]  /*71aa0*/  STL [R1+0x1ca0], R30 ;  /* 0x001ca01e01007387 */ /* 0x000fe80000100800 */
[----:B------:R-:W-:Y:S01]  /*71ab0*/  STL [R1+0x1cc4], R31 ;  /* 0x001cc41f01007387 */ /* 0x000fe20000100800 */
[----:B----4-:R-:W-:-:S02]  /*71ac0*/  IADD3.X R35, PT, PT, R35, UR4, RZ, P4, !PT ;  /* 0x0000000423237c10 */ /* 0x010fc4000a7fe4ff */
        /* <DEDUP_REMOVED lines=82> */
[----:B------:R-:W-:Y:S01]  /*71ff0*/  STL [R1+0x1c5c], R15 ;  /* 0x001c5c0f01007387 */ /* 0x000fe20000100800 */
[----:B------:R-:W-:-:S03]  /*72000*/  IADD3.X R30, PT, PT, R30, UR4, RZ, P2, !PT ;  /* 0x000000041e1e7c10 */ /* 0x000fc600097fe4ff */
[----:B------:R0:W-:Y:S01]  /*72010*/  STL [R1+0x1c28], R43 ;  /* 0x001c282b01007387 */ /* 0x0001e20000100800 */
[----:B------:R-:W-:-:S03]  /*72020*/  IADD3 R31, P2, PT, R31, UR8, RZ ;  /* 0x000000081f1f7c10 */ /* 0x000fc6000ff5e0ff */
[----:B------:R-:W-:Y:S01]  /*72030*/  STL [R1+0x1c30], R26 ;  /* 0x001c301a01007387 */ /* 0x000fe20000100800 */
[----:B------:R-:W-:-:S03]  /*72040*/  IADD3.X R34, PT, PT, R34, UR4, RZ, P1, !PT ;  /* 0x0000000422227c10 */ /* 0x000fc60008ffe4ff */
        /* <DEDUP_REMOVED lines=159> */
[----:B------:R-:W-:Y:S02]  /*72a40*/  IADD3 R45, P1, PT, R45, UR8, RZ ;  /* 0x000000082d2d7c10 */ /* 0x000fe4000ff3e0ff */
[----:B------:R-:W-:Y:S01]  /*72a50*/  IADD3.X R46, PT, PT, R46, UR4, RZ, P6, !PT ;  /* 0x000000042e2e7c10 */ /* 0x000fe2000b7fe4ff */
[----:B------:R0:W-:Y:S04]  /*72a60*/  STL [R1+0x1b60], R6 ;  /* 0x001b600601007387 */ /* 0x0001e80000100800 */
        /* <DEDUP_REMOVED lines=90> */
[----:B------:R-:W-:Y:S02]  /*73010*/  IADD3.X R45, PT, PT, R45, UR4, RZ, P3, !PT ;  /* 0x000000042d2d7c10 */ /* 0x000fe40009ffe4ff */
[----:B------:R-:W-:Y:S01]  /*73020*/  IADD3 R46, P3, PT, R46, UR8, RZ ;  /* 0x000000082e2e7c10 */ /* 0x000fe2000ff7e0ff */
[----:B------:R0:W-:Y:S04]  /*73030*/  STL [R1+0x1b0c], R5 ;  /* 0x001b0c0501007387 */ /* 0x0001e80000100800 */
        /* <DEDUP_REMOVED lines=276> */
[----:B------:R-:W-:Y:S02]  /*74180*/  IADD3 R45, P5, PT, R45, UR8, RZ ;  /* 0x000000082d2d7c10 */ /* 0x000fe4000ffbe0ff */
[----:B------:R-:W-:Y:S01]  /*74190*/  IADD3.X R46, PT, PT, R46, UR4, RZ, P4, !PT ;  /* 0x000000042e2e7c10 */ /* 0x000fe2000a7fe4ff */
[----:B------:R0:W-:Y:S04]  /*741a0*/  STL [R1+0x1970], R3 ;  /* 0x0019700301007387 */ /* 0x0001e80000100800 */
        /* <DEDUP_REMOVED lines=90> */
[----:B------:R-:W-:Y:S02]  /*74750*/  IADD3.X R45, PT, PT, R45, UR4, RZ, P1, !PT ;  /* 0x000000042d2d7c10 */ /* 0x000fe40008ffe4ff */
[----:B------:R-:W-:Y:S01]  /*74760*/  IADD3 R46, P1, PT, R46, UR8, RZ ;  /* 0x000000082e2e7c10 */ /* 0x000fe2000ff3e0ff */
[----:B------:R0:W-:Y:S04]  /*74770*/  STL [R1+0x191c], R6 ;  /* 0x00191c0601007387 */ /* 0x0001e80000100800 */
[----:B0-----:R-:W4:Y:S04]  /*74780*/  LDL.LU R6, [R1+0x18b4] ;  /* 0x0018b40001067983 */ /* 0x001f280000300800 */
[----:B------:R-:W-:Y:S04]  /*74790*/  STL [R1+0x18f0], R44 ;  /* 0x0018f02c01007387 */ /* 0x000fe80000100800 */
[----:B------:R-:W-:Y:S01]  /*747a0*/  STL [R1+0x1914], R45 ;  /* 0x0019142d01007387 */ /* 0x000fe20000100800 */
[----:B------:R-:W-:-:S02]  /*747b0*/  IADD3.X R47, PT, PT, R47, UR4, RZ, P6, !PT ;  /* 0x000000042f2f7c10 */ /* 0x000fc4000b7fe4ff */
[----:B------:R-:W-:Y:S02]  /*747c0*/  IADD3 R10, P6, PT, R10, UR8, RZ ;  /* 0x000000080a0a7c10 */ /* 0x000fe4000ffde0ff */
        /* <DEDUP_REMOVED lines=21> */
[----:B------:R-:W-:Y:S01]  /*74920*/  STL [R1+0x18c0], R30 ;  /* 0x0018c01e01007387 */ /* 0x000fe20000100800 */
[----:B------:R-:W-:Y:S02]  /*74930*/  IADD3.X R35, PT, PT, R35, UR4, RZ, P6, !PT ;  /* 0x0000000423237c10 */ /* 0x000fe4000b7fe4ff */
[----:B------:R-:W-:-:S02]  /*74940*/  IADD3 R50, P6, PT, R50, UR8, RZ ;  /* 0x0000000832327c10 */ /* 0x000fc4000ffde0ff */
        /* <DEDUP_REMOVED lines=112> */
[----:B------:R-:W-:Y:S04]  /*75050*/  STL [R1+0x1820], R55 ;  /* 0x0018203701007387 */ /* 0x000fe80000100800 */
[----:B------:R0:W-:Y:S04]  /*75060*/  STL [R1+0x1818], R59 ;  /* 0x0018183b01007387 */ /* 0x0001e80000100800 */
[----:B0-----:R-:W4:Y:S04]  /*75070*/  LDL.LU R59, [R1+0x1824] ;  /* 0x00182400013b7983 */ /* 0x001f280000300800 */
[----:B------:R-:W4:Y:S01]  /*75080*/  LDL.LU R44, [R1+0x17f8] ;  /* 0x0017f800012c7983 */ /* 0x000f220000300800 */
[----:B--2---:R-:W-:-:S05]  /*75090*/  IADD3.X R43, PT, PT, R43, UR4, RZ, P4, !PT ;  /* 0x000000042b2b7c10 */ /* 0x004fca000a7fe4ff */
[----:B------:R0:W-:Y:S04]  /*750a0*/  STL [R1+0x183c], R43 ;  /* 0x00183c2b01007387 */ /* 0x0001e80000100800 */
        /* <DEDUP_REMOVED lines=22> */
[----:B-1----:R-:W4:Y:S04]  /*75210*/  LDL.LU R5, [R1+0x17d4] ;  /* 0x0017d40001057983 */ /* 0x002f280000300800 */
        /* <DEDUP_REMOVED lines=11> */
[----:B------:R-:W-:Y:S02]  /*752d0*/  IADD3.X R59, PT, PT, R59, UR4, RZ, P1, !PT ;  /* 0x000000043b3b7c10 */ /* 0x000fe40008ffe4ff */
[----:B------:R-:W-:-:S03]  /*752e0*/  IADD3 R44, P1, PT, R44, UR8, RZ ;  /* 0x000000082c2c7c10 */ /* 0x000fc6000ff3e0ff */
[----:B------:R0:W-:Y:S04]  /*752f0*/  STL [R1+0x1824], R59 ;  /* 0x0018243b01007387 */ /* 0x0001e80000100800 */
[----:B0-----:R-:W4:Y:S04]  /*75300*/  LDL.LU R59, [R1+0x17bc] ;  /* 0x0017bc00013b7983 */ /* 0x001f280000300800 */
[----:B------:R-:W-:Y:S01]  /*75310*/  STL [R1+0x17f8], R44 ;  /* 0x0017f82c01007387 */ /* 0x000fe20000100800 */
[----:B--2---:R-:W-:Y:S02]  /*75320*/  IADD3.X R45, PT, PT, R45, UR4, RZ, P6, !PT ;  /* 0x000000042d2d7c10 */ /* 0x004fe4000b7fe4ff */
[----:B------:R-:W-:-:S03]  /*75330*/  IADD3 R46, P6, PT, R46, UR8, RZ ;  /* 0x000000082e2e7c10 */ /* 0x000fc6000ffde0ff */
[----:B------:R-:W-:Y:S04]  /*75340*/  STL [R1+0x181c], R45 ;  /* 0x00181c2d01007387 */ /* 0x000fe80000100800 */
[----:B------:R-:W-:Y:S01]  /*75350*/  STL [R1+0x17f0], R46 ;  /* 0x0017f02e01007387 */ /* 0x000fe20000100800 */
[----:B---3--:R-:W-:Y:S02]  /*75360*/  IADD3.X R47, PT, PT, R47, UR4, RZ, P5, !PT ;  /* 0x000000042f2f7c10 */ /* 0x008fe4000affe4ff */
[----:B------:R-:W-:Y:S02]  /*75370*/  IADD3 R10, P5, PT, R10, UR8, RZ ;  /* 0x000000080a0a7c10 */ /* 0x000fe4000ffbe0ff */
[----:B------:R-:W-:Y:S02]  /*75380*/  IADD3.X R11, PT, PT, R11, UR4, RZ, P4, !PT ;  /* 0x000000040b0b7c10 */ /* 0x000fe4000a7fe4ff */
[----:B------:R-:W-:-:S02]  /*75390*/  IADD3 R61, P4, PT, R61, UR8, RZ ;  /* 0x000000083d3d7c10 */ /* 0x000fc4000ff9e0ff */
        /* <DEDUP_REMOVED lines=29> */
[----:B------:R-:W-:-:S02]  /*75570*/  IADD3 R6, P3, PT, R6, UR8, RZ ;  /* 0x0000000806067c10 */ /* 0x000fc4000ff7e0ff */
[----:B------:R-:W-:Y:S01]  /*75580*/  IADD3.X R55, PT, PT, R55, UR4, RZ, P2, !PT ;  /* 0x0000000437377c10 */ /* 0x000fe200097fe4ff */
[----:B------:R0:W-:Y:S04]  /*75590*/  STL [R1+0x17d4], R5 ;  /* 0x0017d40501007387 */ /* 0x0001e80000100800 */
[----:B------:R-:W-:Y:S04]  /*755a0*/  STL [R1+0x17b0], R54 ;  /* 0x0017b03601007387 */ /* 0x000fe80000100800 */
[----:B0-----:R-:W3:Y:S04]  /*755b0*/  LDL.LU R5, [R1+0x17b4] ;  /* 0x0017b40001057983 */ /* 0x001ee80000300800 */
[----:B------:R0:W-:Y:S04]  /*755c0*/  STL [R1+0x17a8], R6 ;  /* 0x0017a80601007387 */ /* 0x0001e80000100800 */
[----:B0-----:R-:W4:Y:S01]  /*755d0*/  LDL.LU R6, [R1+0x1788] ;  /* 0x0017880001067983 */ /* 0x001f220000300800 */
[----:B------:R-:W-:-:S02]  /*755e0*/  IADD3 R3, P2, PT, R3, UR8, RZ ;  /* 0x0000000803037c10 */ /* 0x000fc4000ff5e0ff */
[----:B------:R-:W-:-:S03]  /*755f0*/  IADD3.X R58, PT, PT, R58, UR4, RZ, P1, !PT ;  /* 0x000000043a3a7c10 */ /* 0x000fc60008ffe4ff */
[----:B------:R0:W-:Y:S04]  /*75600*/  STL [R1+0x17a0], R3 ;  /* 0x0017a00301007387 */ /* 0x0001e80000100800 */
[----:B0-----:R-:W4:Y:S04]  /*75610*/  LDL.LU R3, [R1+0x17ac] ;  /* 0x0017ac0001037983 */ /* 0x001f280000300800 */
[----:B------:R-:W-:Y:S01]  /*75620*/  STL [R1+0x17cc], R55 ;  /* 0x0017cc3701007387 */ /* 0x000fe20000100800 */
[----:B------:R-:W-:-:S05]  /*75630*/  IADD3 R0, P1, PT, R0, UR8, RZ ;  /* 0x0000000800007c10 */ /* 0x000fca000ff3e0ff */
[----:B------:R0:W-:Y:S04]  /*75640*/  STL [R1+0x1798], R0 ;  /* 0x0017980001007387 */ /* 0x0001e80000100800 */
[----:B0-----:R-:W4:Y:S04]  /*75650*/  LDL.LU R0, [R1+0x1780] ;  /* 0x0017800001007983 */ /* 0x001f280000300800 */
[----:B------:R0:W-:Y:S01]  /*75660*/  STL [R1+0x17c4], R58 ;  /* 0x0017c43a01007387 */ /* 0x0001e20000100800 */
[----:B------:R-:W-:-:S03]  /*75670*/  IADD3.X R59, PT, PT, R59, UR4, RZ, P6, !PT ;  /* 0x000000043b3b7c10 */ /* 0x000fc6000b7fe4ff */
        /* <DEDUP_REMOVED lines=16> */
[----:B--2---:R-:W-:-:S05]  /*75780*/  IADD3 R43, P6, PT, R43, UR8, RZ ;  /* 0x000000082b2b7c10 */ /* 0x004fca000ffde0ff */
[----:B------:R2:W-:Y:S04]  /*75790*/  STL [R1+0x1790], R43 ;  /* 0x0017902b01007387 */ /* 0x0005e80000100800 */
[----:B------:R-:W4:Y:S04]  /*757a0*/  LDL.LU R35, [R1+0x268c] ;  /* 0x00268c0001237983 */ /* 0x000f280000300800 */
[----:B------:R-:W4:Y:S04]  /*757b0*/  LDL.LU R50, [R1+0x1764] ;  /* 0x0017640001327983 */ /* 0x000f280000300800 */
[----:B------:R-:W4:Y:S04]  /*757c0*/  LDL.LU R51, [R1+0x2694] ;  /* 0x0026940001337983 */ /* 0x000f280000300800 */
[----:B------:R-:W4:Y:S04]  /*757d0*/  LDL.LU R55, [R1+0x175c] ;  /* 0x00175c0001377983 */ /* 0x000f280000300800 */
[----:B0-----:R-:W4:Y:S04]  /*757e0*/  LDL.LU R58, [R1+0x269c] ;  /* 0x00269c00013a7983 */ /* 0x001f280000300800 */
[----:B-1----:R-:W4:Y:S04]  /*757f0*/  LDL.LU R59, [R1+0x1758] ;  /* 0x00175800013b7983 */ /* 0x002f280000300800 */
[----:B--2---:R-:W2:Y:S01]  /*75800*/  LDL.LU R43, [R1+0x26a4] ;  /* 0x0026a400012b7983 */ /* 0x004ea20000300800 */
[----:B---3--:R-:W-:-:S05]  /*75810*/  IADD3.X R5, PT, PT, R5, UR4, RZ, P5, !PT ;  /* 0x0000000405057c10 */ /* 0x008fca000affe4ff */
[----:B------:R0:W-:Y:S01]  /*75820*/  STL [R1+0x17b4], R5 ;  /* 0x0017b40501007387 */ /* 0x0001e20000100800 */
[----:B----4-:R-:W-:-:S03]  /*75830*/  IADD3 R6, P5, PT, R6, UR8, RZ ;  /* 0x0000000806067c10 */ /* 0x010fc6000ffbe0ff */
[----:B0-----:R-:W3:Y:S04]  /*75840*/  LDL.LU R5, [R1+0x1754] ;  /* 0x0017540001057983 */ /* 0x001ee80000300800 */
[----:B------:R0:W-:Y:S04]  /*75850*/  STL [R1+0x1788], R6 ;  /* 0x0017880601007387 */ /* 0x0001e80000100800 */
[----:B0-----:R-:W4:Y:S01]  /*75860*/  LDL.LU R6, [R1+0x26ac] ;  /* 0x0026ac0001067983 */ /* 0x001f220000300800 */
        /* <DEDUP_REMOVED lines=43> */
[----:B------:R-:W-:Y:S01]  /*75b20*/  STL [R1+0x1764], R50 ;  /* 0x0017643201007387 */ /* 0x000fe20000100800 */
[----:B------:R-:W-:-:S03]  /*75b30*/  IADD3.X R59, PT, PT, R59, UR4, RZ, P5, !PT ;  /* 0x000000043b3b7c10 */ /* 0x000fc6000affe4ff */
[----:B------:R-:W-:Y:S04]  /*75b40*/  STL [R1+0x2694], R51 ;  /* 0x0026943301007387 */ /* 0x000fe80000100800 */
[----:B------:R0:W-:Y:S01]  /*75b50*/  STL [R1+0x175c], R55 ;  /* 0x00175c3701007387 */ /* 0x0001e20000100800 */
[----:B--2---:R-:W-:-:S03]  /*75b60*/  IADD3 R43, P5, PT, R43, UR8, RZ ;  /* 0x000000082b2b7c10 */ /* 0x004fc6000ffbe0ff */
[----:B0-----:R-:W2:Y:S04]  /*75b70*/  LDL.LU R55, [R1+0x26bc] ;  /* 0x0026bc0001377983 */ /* 0x001ea80000300800 */
[----:B------:R0:W-:Y:S04]  /*75b80*/  STL [R1+0x269c], R58 ;  /* 0x00269c3a01007387 */ /* 0x0001e80000100800 */
[----:B0-----:R-:W2:Y:S04]  /*75b90*/  LDL.LU R58, [R1+0x1748] ;  /* 0x00174800013a7983 */ /* 0x001ea80000300800 */
[----:B------:R0:W-:Y:S01]  /*75ba0*/  STL [R1+0x1758], R59 ;  /* 0x0017583b01007387 */ /* 0x0001e20000100800 */
[----:B---3--:R-:W-:-:S03]  /*75bb0*/  IADD3.X R5, PT, PT, R5, UR4, RZ, P4, !PT ;  /* 0x0000000405057c10 */ /* 0x008fc6000a7fe4ff */
[----:B0-----:R-:W3:Y:S04]  /*75bc0*/  LDL.LU R59, [R1+0x26c4] ;  /* 0x0026c400013b7983 */ /* 0x001ee80000300800 */
[----:B------:R0:W-:Y:S04]  /*75bd0*/  STL [R1+0x26a4], R43 ;  /* 0x0026a42b01007387 */ /* 0x0001e80000100800 */
[----:B------:R-:W-:Y:S01]  /*75be0*/  STL [R1+0x1754], R5 ;  /* 0x0017540501007387 */ /* 0x000fe20000100800 */
[----:B----4-:R-:W-:-:S03]  /*75bf0*/  IADD3 R6, P4, PT, R6, UR8, RZ ;  /* 0x0000000806067c10 */ /* 0x010fc6000ff9e0ff */
[----:B0-----:R-:W4:Y:S04]  /*75c00*/  LDL.LU R43, [R1+0x1744] ;  /* 0x00174400012b7983 */ /* 0x001f280000300800 */
[----:B------:R0:W-:Y:S04]  /*75c10*/  STL [R1+0x26ac], R6 ;  /* 0x0026ac0601007387 */ /* 0x0001e80000100800 */
[----:B0-----:R-:W4:Y:S01]  /*75c20*/  LDL.LU R6, [R1+0x26cc] ;  /* 0x0026cc0001067983 */ /* 0x001f220000300800 */
[----:B------:R-:W-:-:S05]  /*75c30*/  IADD3.X R3, PT, PT, R3, UR4, RZ, P3, !PT ;  /* 0x0000000403037c10 */ /* 0x000fca0009ffe4ff */
[----:B------:R-:W-:Y:S04]  /*75c40*/  STL [R1+0x1750], R3 ;  /* 0x0017500301007387 */ /* 0x000fe80000100800 */
[----:B------:R-:W4:Y:S01]  /*75c50*/  LDL.LU R5, [R1+0x2670] ;  /* 0x0026700001057983 */ /* 0x000f220000300800 */
[----:B------:R-:W-:-:S05]  /*75c60*/  IADD3 R0, P3, PT, R0, UR8, RZ ;  /* 0x0000000800007c10 */ /* 0x000fca000ff7e0ff */
[----:B------:R0:W-:Y:S04]  /*75c70*/  STL [R1+0x26b4], R0 ;  /* 0x0026b40001007387 */ /* 0x0001e80000100800 */
        /* <DEDUP_REMOVED lines=21> */
[----:B0-----:R-:W4:Y:S01]  /*75dd0*/  LDL.LU R54, [R1+0x2718] ;  /* 0x0027180001367983 */ /* 0x001f220000300800 */
[----:B--2---:R-:W-:-:S05]  /*75de0*/  IADD3 R55, P2, PT, R55, UR8, RZ ;  /* 0x0000000837377c10 */ /* 0x004fca000ff5e0ff */
[----:B------:R0:W-:Y:S01]  /*75df0*/  STL [R1+0x26bc], R55 ;  /* 0x0026bc3701007387 */ /* 0x0001e20000100800 */
[----:B------:R-:W-:-:S03]  /*75e00*/  IADD3.X R58, PT, PT, R58, UR4, RZ, P1, !PT ;  /* 0x000000043a3a7c10 */ /* 0x000fc60008ffe4ff */
[----:B0-----:R-:W2:Y:S04]  /*75e10*/  LDL.LU R55, [R1+0x26d0] ;  /* 0x0026d00001377983 */ /* 0x001ea80000300800 */
[----:B------:R0:W-:Y:S01]  /*75e20*/  STL [R1+0x1748], R58 ;  /* 0x0017483a01007387 */ /* 0x0001e20000100800 */
[----:B---3--:R-:W-:-:S03]  /*75e30*/  IADD3 R59, P1, PT, R59, UR8, RZ ;  /* 0x000000083b3b7c10 */ /* 0x008fc6000ff3e0ff */
[----:B0-----:R-:W3:Y:S04]  /*75e40*/  LDL.LU R58, [R1+0x26d8] ;  /* 0x0026d800013a7983 */ /* 0x001ee80000300800 */
[----:B------:R0:W-:Y:S01]  /*75e50*/  STL [R1+0x26c4], R59 ;  /* 0x0026c43b01007387 */ /* 0x0001e20000100800 */
[----:B----4-:R-:W-:-:S03]  /*75e60*/  IADD3.X R43, PT, PT, R43, UR4, RZ, P6, !PT ;  /* 0x000000042b2b7c10 */ /* 0x010fc6000b7fe4ff */
[----:B0-----:R-:W4:Y:S04]  /*75e70*/  LDL.LU R59, [R1+0x2710] ;  /* 0x00271000013b7983 */ /* 0x001f280000300800 */
[----:B------:R0:W-:Y:S01]  /*75e80*/  STL [R1+0x1744], R43 ;  /* 0x0017442b01007387 */ /* 0x0001e20000100800 */
[----:B------:R-:W-:-:S03]  /*75e90*/  IADD3 R6, P6, PT, R6, UR8, RZ ;  /* 0x0000000806067c10 */ /* 0x000fc6000ffde0ff */
[----:B0-----:R-:W2:Y:S04]  /*75ea0*/  LDL.LU R43, [R1+0x26e8] ;  /* 0x0026e800012b7983 */ /* 0x001ea80000300800 */
[----:B------:R0:W-:Y:S04]  /*75eb0*/  STL [R1+0x26cc], R6 ;  /* 0x0026cc0601007387 */ /* 0x0001e80000100800 */
[----:B0-----:R-:W2:Y:S01]  /*75ec0*/  LDL.LU R6, [R1+0x2764] ;  /* 0x0027640001067983 */ /* 0x001ea20000300800 */
[----:B------:R-:W-:-:S05]  /*75ed0*/  IADD3.X R5, PT, PT, R5, UR4, RZ, P5, !PT ;  /* 0x0000000405057c10 */ /* 0x000fca000affe4ff */
[----:B------:R0:W-:Y:S04]  /*75ee0*/  STL [R1+0x2670], R5 ;  /* 0x0026700501007387 */ /* 0x0001e80000100800 */
[----:B0-----:R-:W2:Y:S01]  /*75ef0*/  LDL.LU R5, [R1+0x2760] ;  /* 0x0027600001057983 */ /* 0x001ea20000300800 */
[----:B------:R-:W-:-:S05]  /*75f00*/  IADD3 R0, P5, PT, R0, UR8, RZ ;  /* 0x0000000800007c10 */ /* 0x000fca000ffbe0ff */
[----:B------:R0:W-:Y:S04]  /*75f10*/  STL [R1+0x26d4], R0 ;  /* 0x0026d40001007387 */ /* 0x0001e80000100800 */
[----:B0-----:R-:W2:Y:S01]  /*75f20*/  LDL.LU R0, [R1+0x275c] ;  /* 0x00275c0001007983 */ /* 0x001ea20000300800 */
[----:B------:R-:W-:Y:S02]  /*75f30*/  IADD3.X R3, PT, PT, R3, UR4, RZ, P4, !PT ;  /* 0x0000000403037c10 */ /* 0x000fe4000a7fe4ff */
[----:B------:R-:W-:Y:S02]  /*75f40*/  IADD3 R44, P4, PT, R44, UR8, RZ ;  /* 0x000000082c2c7c10 */ /* 0x000fe4000ff9e0ff */
[----:B------:R-:W-:Y:S02]  /*75f50*/  IADD3.X R45, PT, PT, R45, UR4, RZ, P3, !PT ;  /* 0x000000042d2d7c10 */ /* 0x000fe40009ffe4ff */
[----:B------:R-:W-:-:S02]  /*75f60*/  IADD3 R46, P3, PT, R46, UR8, RZ ;  /* 0x000000082e2e7c10 */ /* 0x000fc4000ff7e0ff */
[----:B------:R-:W-:Y:S01]  /*75f70*/  IADD3.X R47, PT, PT, R47, UR4, RZ, P2, !PT ;  /* 0x000000042f2f7c10 */ /* 0x000fe200097fe4ff */
[----:B------:R0:W-:Y:S01]  /*75f80*/  STL [R1+0x2678], R3 ;  /* 0x0026780301007387 */ /* 0x0001e20000100800 */
[----:B------:R-:W-:Y:S02]  /*75f90*/  IADD3 R10, P2, PT, R10, UR8, RZ ;  /* 0x000000080a0a7c10 */ /* 0x000fe4000ff5e0ff */
[----:B------:R-:W-:Y:S02]  /*75fa0*/  IADD3.X R11, PT, PT, R11, UR4, RZ, P1, !PT ;  /* 0x000000040b0b7c10 */ /* 0x000fe40008ffe4ff */
[----:B------:R-:W-:Y:S02]  /*75fb0*/  IADD3.X R14, PT, PT, R14, UR4, RZ, P6, !PT ;  /* 0x000000040e0e7c10 */ /* 0x000fe4000b7fe4ff */
[----:B------:R-:W-:Y:S01]  /*75fc0*/  IADD3 R61, P1, PT, R61, UR8, RZ ;  /* 0x000000083d3d7c10 */ /* 0x000fe2000ff3e0ff */
[----:B0-----:R-:W3:Y:S04]  /*75fd0*/  LDL.LU R3, [R1+0x2758] ;  /* 0x0027580001037983 */ /* 0x001ee80000300800 */
[----:B------:R-:W-:Y:S04]  /*75fe0*/  STL [R1+0x26dc], R44 ;  /* 0x0026dc2c01007387 */ /* 0x000fe80000100800 */
[----:B------:R-:W-:Y:S04]  /*75ff0*/  STL [R1+0x2680], R45 ;  /* 0x0026802d01007387 */ /* 0x000fe80000100800 */
[----:B------:R-:W-:Y:S04]  /*76000*/  STL [R1+0x26e4], R46 ;  /* 0x0026e42e01007387 */ /* 0x000fe80000100800 */
[----:B------:R-:W-:Y:S04]  /*76010*/  STL [R1+0x2688], R47 ;  /* 0x0026882f01007387 */ /* 0x000fe80000100800 */
[----:B------:R-:W-:Y:S04]  /*76020*/  STL [R1+0x26ec], R10 ;  /* 0x0026ec0a01007387 */ /* 0x000fe80000100800 */
[----:B------:R-:W-:Y:S01]  /*76030*/  STL [R1+0x2690], R11 ;  /* 0x0026900b01007387 */ /* 0x000fe20000100800 */
[----:B--2---:R-:W-:-:S05]  /*76040*/  IADD3 R0, P6, PT, R0, UR8, RZ ;  /* 0x0000000800007c10 */ /* 0x004fca000ffde0ff */
[----:B------:R0:W-:Y:S04]  /*76050*/  STL [R1+0x26fc], R0 ;  /* 0x0026fc0001007387 */ /* 0x0001e80000100800 */
[----:B------:R-:W-:Y:S04]  /*76060*/  STL [R1+0x26f4], R61 ;  /* 0x0026f43d01007387 */ /* 0x000fe80000100800 */
[----:B0-----:R-:W2:Y:S01]  /*76070*/  LDL.LU R0, [R1+0x2754] ;  /* 0x0027540001007983 */ /* 0x001ea20000300800 */
        /* <DEDUP_REMOVED lines=9> */
[----:B------:R-:W-:Y:S02]  /*76110*/  IADD3.X R35, PT, PT, R35, UR4, RZ, P2, !PT ;  /* 0x0000000423237c10 */ /* 0x000fe400097fe4ff */
[----:B------:R-:W-:Y:S01]  /*76120*/  IADD3.X R51, PT, PT, R51, UR4, RZ, P1, !PT ;  /* 0x0000000433337c10 */ /* 0x000fe20008ffe4ff */
[----:B------:R-:W-:Y:S04]  /*76130*/  STL [R1+0x26a8], R27 ;  /* 0x0026a81b01007387 */ /* 0x000fe80000100800 */
[----:B------:R-:W-:Y:S01]  /*76140*/  STL [R1+0x270c], R30 ;  /* 0x00270c1e01007387 */ /* 0x000fe20000100800 */
[----:B------:R-:W-:-:S03]  /*76150*/  IADD3 R50, P2, PT, R50, UR8, RZ ;  /* 0x0000000832327c10 */ /* 0x000fc6000ff5e0ff */
[----:B------:R-:W-:Y:S04]  /*76160*/  STL [R1+0x26b0], R31 ;  /* 0x0026b01f01007387 */ /* 0x000fe80000100800 */
[----:B------:R-:W-:Y:S04]  /*76170*/  STL [R1+0x2724], R34 ;  /* 0x0027242201007387 */ /* 0x000fe80000100800 */
[----:B------:R-:W-:Y:S01]  /*76180*/  STL [R1+0x26b8], R35 ;  /* 0x0026b82301007387 */ /* 0x000fe20000100800 */
[----:B--2---:R-:W-:-:S05]  /*76190*/  IADD3 R0, P1, PT, R0, UR8, RZ ;  /* 0x0000000800007c10 */ /* 0x004fca000ff3e0ff */
[----:B------:R0:W-:Y:S04]  /*761a0*/  STL [R1+0x271c], R0 ;  /* 0x00271c0001007387 */ /* 0x0001e80000100800 */
[----:B------:R-:W-:Y:S04]  /*761b0*/  STL [R1+0x2720], R50 ;  /* 0x0027203201007387 */ /* 0x000fe80000100800 */
[----:B0-----:R-:W2:Y:S01]  /*761c0*/  LDL.LU R0, [R1+0x2750] ;  /* 0x0027500001007983 */ /* 0x001ea20000300800 */
[----:B---3--:R-:W-:Y:S02]  /*761d0*/  IADD3.X R3, PT, PT, R3, UR4, RZ, P6, !PT ;  /* 0x0000000403037c10 */ /* 0x008fe4000b7fe4ff */
[----:B------:R-:W-:-:S02]  /*761e0*/  IADD3.X R55, PT, PT, R55, UR4, RZ, P5, !PT ;  /* 0x0000000437377c10 */ /* 0x000fc4000affe4ff */
[----:B------:R-:W-:Y:S02]  /*761f0*/  IADD3 R6, P5, PT, R6, UR8, RZ ;  /* 0x0000000806067c10 */ /* 0x000fe4000ffbe0ff */
[----:B------:R-:W-:Y:S01]  /*76200*/  IADD3 R54, P6, PT, R54, UR8, RZ ;  /* 0x0000000836367c10 */ /* 0x000fe2000ffde0ff */
[----:B------:R-:W-:Y:S04]  /*76210*/  STL [R1+0x26c0], R51 ;  /* 0x0026c03301007387 */ /* 0x000fe80000100800 */
[----:B------:R0:W-:Y:S01]  /*76220*/  STL [R1+0x26c8], R3 ;  /* 0x0026c80301007387 */ /* 0x0001e20000100800 */
[----:B------:R-:W-:-:S03]  /*76230*/  IADD3.X R58, PT, PT, R58, UR4, RZ, P4, !PT ;  /* 0x000000043a3a7c10 */ /* 0x000fc6000a7fe4ff */
[----:B0-----:R-:W3:Y:S04]  /*76240*/  LDL.LU R3, [R1+0x274c] ;  /* 0x00274c0001037983 */ /* 0x001ee80000300800 */
[----:B------:R0:W-:Y:S04]  /*76250*/  STL [R1+0x2714], R6 ;  /* 0x0027140601007387 */ /* 0x0001e80000100800 */
[----:B------:R-:W-:Y:S04]  /*76260*/  STL [R1+0x2718], R54 ;  /* 0x0027183601007387 */ /* 0x000fe80000100800 */
[----:B0-----:R-:W3:Y:S04]  /*76270*/  LDL.LU R6, [R1+0x2748] ;  /* 0x0027480001067983 */ /* 0x001ee80000300800 */
[----:B------:R-:W-:Y:S01]  /*76280*/  STL [R1+0x26d0], R55 ;  /* 0x0026d03701007387 */ /* 0x000fe20000100800 */
[----:B--2---:R-:W-:-:S05]  /*76290*/  IADD3.X R0, PT, PT, R0, UR4, RZ, P3, !PT ;  /* 0x0000000400007c10 */ /* 0x004fca0009ffe4ff */
[----:B------:R0:W-:Y:S04]  /*762a0*/  STL [R1+0x26e0], R0 ;  /* 0x0026e00001007387 */ /* 0x0001e80000100800 */
[----:B------:R-:W-:Y:S04]  /*762b0*/  STL [R1+0x26d8], R58 ;  /* 0x0026d83a01007387 */ /* 0x000fe80000100800 */
[----:B0-----:R-:W2:Y:S01]  /*762c0*/  LDL.LU R0, [R1+0x2744] ;  /* 0x0027440001007983 */ /* 0x001ea20000300800 */
[----:B----4-:R-:W-:Y:S02]  /*762d0*/  IADD3 R59, P4, PT, R59, UR8, RZ ;  /* 0x000000083b3b7c10 */ /* 0x010fe4000ff9e0ff */
[----:B---3--:R-:W-:-:S02]  /*762e0*/  IADD3.X R3, PT, PT, R3, UR4, RZ, P1, !PT ;  /* 0x0000000403037c10 */ /* 0x008fc40008ffe4ff */
[----:B------:R-:W-:Y:S02]  /*762f0*/  IADD3.X R43, PT, PT, R43, UR4, RZ, P2, !PT ;  /* 0x000000042b2b7c10 */ /* 0x000fe400097fe4ff */
[----:B------:R-:W-:Y:S01]  /*76300*/  IADD3.X R5, PT, PT, R5, UR4, RZ, P5, !PT ;  /* 0x0000000405057c10 */ /* 0x000fe2000affe4ff */
[----:B------:R-:W-:Y:S04]  /*76310*/  STL [R1+0x2710], R59 ;  /* 0x0027103b01007387 */ /* 0x000fe80000100800 */
[----:B------:R0:W-:Y:S01]  /*76320*/  STL [R1+0x26f0], R3 ;  /* 0x0026f00301007387 */ /* 0x0001e20000100800 */
[----:B------:R-:W-:-:S03]  /*76330*/  IADD3.X R6, PT, PT, R6, UR4, RZ, P6, !PT ;  /* 0x0000000406067c10 */ /* 0x000fc6000b7fe4ff */
[----:B0-----:R0:W5:Y:S04]  /*76340*/  LDL.LU R3, [R1+0x2740] ;  /* 0x0027400001037983 */ /* 0x0011680000300800 */
[----:B------:R-:W-:Y:S04]  /*76350*/  STL [R1+0x26e8], R43 ;  /* 0x0026e82b01007387 */ /* 0x000fe80000100800 */
[----:B------:R1:W-:Y:S04]  /*76360*/  STL [R1+0x26f8], R6 ;  /* 0x0026f80601007387 */ /* 0x0003e80000100800 */
[----:B-1----:R0:W5:Y:S04]  /*76370*/  LDL.LU R6, [R1+0x273c] ;  /* 0x00273c0001067983 */ /* 0x0021680000300800 */
[----:B------:R1:W-:Y:S04]  /*76380*/  STL [R1+0x2700], R5 ;  /* 0x0027000501007387 */ /* 0x0003e80000100800 */
[----:B-1----:R0:W5:Y:S01]  /*76390*/  LDL.LU R5, [R1+0x2738] ;  /* 0x0027380001057983 */ /* 0x0021620000300800 */
[----:B--2---:R-:W-:-:S05]  /*763a0*/  IADD3.X R0, PT, PT, R0, UR4, RZ, P4, !PT ;  /* 0x0000000400007c10 */ /* 0x004fca000a7fe4ff */
[----:B------:R1:W-:Y:S04]  /*763b0*/  STL [R1+0x2708], R0 ;  /* 0x0027080001007387 */ /* 0x0003e80000100800 */
[----:B-1----:R0:W5:Y:S01]  /*763c0*/  LDL.LU R0, [R1+0x2734] ;  /* 0x0027340001007983 */ /* 0x0021620000300800 */
[----:B------:R-:W-:Y:S02]  /*763d0*/  IMAD.MOV.U32 R61, RZ, RZ, R60 ;  /* 0x000000ffff3d7224 */ /* 0x000fe400078e003c */
[----:B------:R-:W-:Y:S01]  /*763e0*/  IMAD.MOV.U32 R60, RZ, RZ, R7 ;  /* 0x000000ffff3c7224 */ /* 0x000fe200078e0007 */
[----:B------:R-:W-:Y:S06]  /*763f0*/  @P0 BRA `(.L_x_1) ;  /* 0xfffffc20003c0947 */ /* 0x000fec000383ffff */
[----:B-----5:R-:W2:Y:S04]  /*76400*/  LDL.LU R2, [R1+0xf58] ;  /* 0x000f580001027983 */ /* 0x020ea80000300800 */
[----:B------:R-:W3:Y:S04]  /*76410*/  LDL.LU R60, [R1+0x400] ;  /* 0x00040000013c7983 */ /* 0x000ee80000300800 */
[----:B------:R-:W3:Y:S04]  /*76420*/  LDL.LU R61, [R1+0xf50] ;  /* 0x000f5000013d7983 */ /* 0x000ee80000300800 */
[----:B------:R-:W4:Y:S04]  /*76430*/  LDL.LU R3, [R1+0xd58] ;  /* 0x000d580001037983 */ /* 0x000f280000300800 */
[----:B------:R-:W4:Y:S04]  /*76440*/  LDL.LU R4, [R1+0x1158] ;  /* 0x0011580001047983 */ /* 0x000f280000300800 */
        /* <DEDUP_REMOVED lines=22> */
[----:B------:R1:W-:Y:S04]  /*765b0*/  STL [R1+0x28a0], R39 ;  /* 0x0028a02701007387 */ /* 0x0003e80000100800 */
[----:B-1----:R-:W2:Y:S04]  /*765c0*/  LDL.LU R39, [R1+0x408] ;  /* 0x0004080001277983 */ /* 0x002ea80000300800 */
        /* <DEDUP_REMOVED lines=41> */
[----:B-1----:R-:W3:Y:S04]  /*76860*/  LDL.LU R52, [R1+0x954] ;  /* 0x0009540001347983 */ /* 0x002ee80000300800 */
[----:B------:R1:W-:Y:S04]  /*76870*/  STL [R1+0x2750], R40 ;  /* 0x0027502801007387 */ /* 0x0003e80000100800 */
[----:B-1----:R-:W3:Y:S04]  /*76880*/  LDL.LU R40, [R1+0x354] ;  /* 0x0003540001287983 */ /* 0x002ee80000300800 */
[----:B------:R1:W-:Y:S04]  /*76890*/  STL [R1+0x274c], R48 ;  /* 0x00274c3001007387 */ /* 0x0003e80000100800 */
[----:B-1----:R-:W4:Y:S04]  /*768a0*/  LDL.LU R48, [R1+0x95c] ;  /* 0x00095c0001307983 */ /* 0x002f280000300800 */
[----:B------:R1:W-:Y:S04]  /*768b0*/  STL [R1+0x2748], R49 ;  /* 0x0027483101007387 */ /* 0x0003e80000100800 */
[----:B-1----:R-:W4:Y:S04]  /*768c0*/  LDL.LU R49, [R1+0x35c] ;  /* 0x00035c0001317983 */ /* 0x002f280000300800 */
[----:B------:R-:W-:Y:S04]  /*768d0*/  STL [R1+0x2744], R36 ;  /* 0x0027442401007387 */ /* 0x000fe80000100800 */
[----:B------:R-:W-:Y:S04]  /*768e0*/  STL [R1+0x2740], R37 ;  /* 0x0027402501007387 */ /* 0x000fe80000100800 */
[----:B------:R2:W-:Y:S04]  /*768f0*/  STL [R1+0x273c], R6 ;  /* 0x00273c0601007387 */ /* 0x0005e80000100800 */
[----:B------:R3:W-:Y:S04]  /*76900*/  STL [R1+0x2738], R5 ;  /* 0x0027380501007387 */ /* 0x0007e80000100800 */
[----:B------:R4:W-:Y:S01]  /*76910*/  STL [R1+0x2734], R0 ;  /* 0x0027340001007387 */ /* 0x0009e20000100800 */
[----:B--2---:R-:W-:-:S02]  /*76920*/  F2FP.BF16.F32.PACK_AB R6, R41, R53 ;  /* 0x000000352906723e */ /* 0x004fc400000010ff */
[----:B---3--:R-:W-:Y:S02]  /*76930*/  F2FP.BF16.F32.PACK_AB R5, R40, R52 ;  /* 0x000000342805723e */ /* 0x008fe400000010ff */
[----:B----4-:R-:W-:-:S05]  /*76940*/  F2FP.BF16.F32.PACK_AB R0, R49, R48 ;  /* 0x000000303100723e */ /* 0x010fca00000010ff */
[----:B------:R1:W-:Y:S04]  /*76950*/  STL [R1+0x142c], R0 ;  /* 0x00142c0001007387 */ /* 0x0003e80000100800 */
[----:B------:R2:W-:Y:S04]  /*76960*/  STL [R1+0x1428], R5 ;  /* 0x0014280501007387 */ /* 0x0005e80000100800 */
[----:B------:R3:W-:Y:S01]  /*76970*/  STL [R1+0x1424], R6 ;  /* 0x0014240601007387 */ /* 0x0007e20000100800 */
[----:B-1----:R-:W-:Y:S02]  /*76980*/  F2FP.BF16.F32.PACK_AB R0, R57, R56 ;  /* 0x000000383900723e */ /* 0x002fe400000010ff */
[----:B--2---:R-:W-:-:S03]  /*76990*/  F2FP.BF16.F32.PACK_AB R5, R32, R33 ;  /* 0x000000212005723e */ /* 0x004fc600000010ff */
[----:B------:R1:W-:Y:S01]  /*769a0*/  STL [R1+0x1420], R0 ;  /* 0x0014200001007387 */ /* 0x0003e20000100800 */
[----:B---3--:R-:W-:-:S03]  /*769b0*/  F2FP.BF16.F32.PACK_AB R6, R28, R29 ;  /* 0x0000001d1c06723e */ /* 0x008fc600000010ff */
        /* <DEDUP_REMOVED lines=13> */
[----:B------:R-:W-:Y:S01]  /*76a90*/  STL [R1+0x1400], R6 ;  /* 0x0014000601007387 */ /* 0x000fe20000100800 */
[----:B-1----:R-:W-:Y:S02]  /*76aa0*/  F2FP.BF16.F32.PACK_AB R0, R39, R2 ;  /* 0x000000022700723e */ /* 0x002fe400000010ff */
[----:B------:R-:W-:Y:S02]  /*76ab0*/  F2FP.BF16.F32.PACK_AB R2, R3, R4 ;  /* 0x000000040302723e */ /* 0x000fe400000010ff */
[----:B--2---:R-:W-:Y:S01]  /*76ac0*/  F2FP.BF16.F32.PACK_AB R5, R60, R61 ;  /* 0x0000003d3c05723e */ /* 0x004fe200000010ff */
[----:B------:R1:W-:Y:S01]  /*76ad0*/  STL [R1+0x13fc], R0 ;  /* 0x0013fc0001007387 */ /* 0x0003e20000100800 */
[----:B------:R-:W-:-:S03]  /*76ae0*/  F2FP.BF16.F32.PACK_AB R3, R45, R46 ;  /* 0x0000002e2d03723e */ /* 0x000fc600000010ff */
[----:B------:R-:W-:Y:S04]  /*76af0*/  STL [R1+0x13f8], R5 ;  /* 0x0013f80501007387 */ /* 0x000fe80000100800 */
[----:B------:R2:W-:Y:S01]  /*76b00*/  STL [R1+0x13f4], R2 ;  /* 0x0013f40201007387 */ /* 0x0005e20000100800 */
[----:B-1----:R-:W-:-:S05]  /*76b10*/  F2FP.BF16.F32.PACK_AB R0, R7, R44 ;  /* 0x0000002c0700723e */ /* 0x002fca00000010ff */
[----:B------:R1:W-:Y:S01]  /*76b20*/  STL [R1+0x13f0], R0 ;  /* 0x0013f00001007387 */ /* 0x0003e20000100800 */
[----:B--2---:R-:W-:-:S03]  /*76b30*/  F2FP.BF16.F32.PACK_AB R2, R47, R10 ;  /* 0x0000000a2f02723e */ /* 0x004fc600000010ff */
        /* <DEDUP_REMOVED lines=18> */
[----:B------:R-:W-:Y:S04]  /*76c60*/  STL [R1+0x13c8], R3 ;  /* 0x0013c80301007387 */ /* 0x000fe80000100800 */
[----:B------:R-:W2:Y:S01]  /*76c70*/  LDL.LU R39, [R1+0xf78] ;  /* 0x000f780001277983 */ /* 0x000ea20000300800 */
[----:B-1----:R-:W-:-:S03]  /*76c80*/  F2FP.BF16.F32.PACK_AB R0, R59, R43 ;  /* 0x0000002b3b00723e */ /* 0x002fc600000010ff */
[----:B------:R-:W-:Y:S04]  /*76c90*/  STL [R1+0x13c4], R2 ;  /* 0x0013c40201007387 */ /* 0x000fe80000100800 */
[----:B------:R-:W3:Y:S04]  /*76ca0*/  LDL.LU R38, [R1+0x420] ;  /* 0x0004200001267983 */ /* 0x000ee80000300800 */
[----:B------:R-:W-:Y:S04]  /*76cb0*/  STL [R1+0x13c0], R0 ;  /* 0x0013c00001007387 */ /* 0x000fe80000100800 */
[----:B---3--:R1:W-:Y:S04]  /*76cc0*/  STL [R1+0x28a4], R38 ;  /* 0x0028a42601007387 */ /* 0x0083e80000100800 */
[----:B-1----:R-:W2:Y:S04]  /*76cd0*/  LDL.LU R38, [R1+0x428] ;  /* 0x0004280001267983 */ /* 0x002ea80000300800 */
[----:B------:R-:W3:Y:S04]  /*76ce0*/  LDL.LU R0, [R1+0xf70] ;  /* 0x000f700001007983 */ /* 0x000ee80000300800 */
[----:B------:R-:W4:Y:S04]  /*76cf0*/  LDL.LU R5, [R1+0xd78] ;  /* 0x000d780001057983 */ /* 0x000f280000300800 */
[----:B------:R-:W4:Y:S04]  /*76d00*/  LDL.LU R6, [R1+0x1178] ;  /* 0x0011780001067983 */ /* 0x000f280000300800 */
        /* <DEDUP_REMOVED lines=56> */
[----:B--2---:R-:W-:-:S03]  /*77090*/  F2FP.BF16.F32.PACK_AB R39, R38, R39 ;  /* 0x000000272627723e */ /* 0x004fc600000010ff */
[----:B------:R-:W3:Y:S04]  /*770a0*/  LDL.LU R38, [R1+0x28a4] ;  /* 0x0028a40001267983 */ /* 0x000ee80000300800 */
[----:B------:R1:W-:Y:S04]  /*770b0*/  STL [R1+0x13bc], R39 ;  /* 0x0013bc2701007387 */ /* 0x0003e80000100800 */
[----:B-1----:R-:W2:Y:S01]  /*770c0*/  LDL.LU R39, [R1+0x28a0] ;  /* 0x0028a00001277983 */ /* 0x002ea20000300800 */
[----:B---3--:R-:W-:-:S03]  /*770d0*/  F2FP.BF16.F32.PACK_AB R0, R38, R0 ;  /* 0x000000002600723e */ /* 0x008fc600000010ff */
[----:B------:R-:W3:Y:S04]  /*770e0*/  LDL.LU R38, [R1+0x289c] ;  /* 0x00289c0001267983 */ /* 0x000ee80000300800 */
[----:B------:R4:W-:Y:S02]  /*770f0*/  STL [R1+0x13b8], R0 ;  /* 0x0013b80001007387 */ /* 0x0009e40000100800 */
[----:B----4-:R-:W-:Y:S02]  /*77100*/  F2FP.BF16.F32.PACK_AB R0, R5, R6 ;  /* 0x000000060500723e */ /* 0x010fe400000010ff */
[----:B------:R-:W-:Y:S02]  /*77110*/  F2FP.BF16.F32.PACK_AB R5, R37, R36 ;  /* 0x000000242505723e */ /* 0x000fe400000010ff */
[----:B------:R-:W-:Y:S01]  /*77120*/  F2FP.BF16.F32.PACK_AB R6, R49, R48 ;  /* 0x000000303106723e */ /* 0x000fe200000010ff */
[----:B------:R1:W-:Y:S04]  /*77130*/  STL [R1+0x13b4], R0 ;  /* 0x0013b40001007387 */ /* 0x0003e80000100800 */
[----:B------:R4:W-:Y:S01]  /*77140*/  STL [R1+0x13b0], R5 ;  /* 0x0013b00501007387 */ /* 0x0009e20000100800 */
[----:B-1----:R-:W-:-:S03]  /*77150*/  F2FP.BF16.F32.PACK_AB R0, R40, R52 ;  /* 0x000000342800723e */ /* 0x002fc600000010ff */
[----:B------:R1:W-:Y:S01]  /*77160*/  STL [R1+0x13ac], R6 ;  /* 0x0013ac0601007387 */ /* 0x0003e20000100800 */
[----:B----4-:R-:W-:-:S03]  /*77170*/  F2FP.BF16.F32.PACK_AB R5, R41, R53 ;  /* 0x000000352905723e */ /* 0x010fc600000010ff */
[----:B------:R4:W-:Y:S01]  /*77180*/  STL [R1+0x13a8], R0 ;  /* 0x0013a80001007387 */ /* 0x0009e20000100800 */
[----:B-1----:R-:W-:-:S03]  /*77190*/  F2FP.BF16.F32.PACK_AB R6, R57, R56 ;  /* 0x000000383906723e */ /* 0x002fc600000010ff */
[----:B------:R1:W-:Y:S01]  /*771a0*/  STL [R1+0x13a4], R5 ;  /* 0x0013a40501007387 */ /* 0x0003e20000100800 */
[----:B----4-:R-:W-:-:S03]  /*771b0*/  F2FP.BF16.F32.PACK_AB R0, R32, R33 ;  /* 0x000000212000723e */ /* 0x010fc600000010ff */
[----:B------:R4:W-:Y:S04]  /*771c0*/  STL [R1+0x13a0], R6 ;  /* 0x0013a00601007387 */ /* 0x0009e80000100800 */
[----:B------:R0:W-:Y:S01]  /*771d0*/  STL [R1+0x139c], R0 ;  /* 0x00139c0001007387 */ /* 0x0001e20000100800 */
[----:B-1----:R-:W-:Y:S02]  /*771e0*/  F2FP.BF16.F32.PACK_AB R5, R28, R29 ;  /* 0x0000001d1c05723e */ /* 0x002fe400000010ff */
[----:B----4-:R-:W-:-:S03]  /*771f0*/  F2FP.BF16.F32.PACK_AB R6, R24, R25 ;  /* 0x000000191806723e */ /* 0x010fc600000010ff */
[----:B------:R1:W-:Y:S01]  /*77200*/  STL [R1+0x1398], R5 ;  /* 0x0013980501007387 */ /* 0x0003e20000100800 */
[----:B0-----:R-:W-:-:S03]  /*77210*/  F2FP.BF16.F32.PACK_AB R0, R42, R20 ;  /* 0x000000142a00723e */ /* 0x001fc600000010ff */
[----:B------:R0:W-:Y:S04]  /*77220*/  STL [R1+0x1394], R6 ;  /* 0x0013940601007387 */ /* 0x0001e80000100800 */
[----:B------:R4:W-:Y:S01]  /*77230*/  STL [R1+0x1390], R0 ;  /* 0x0013900001007387 */ /* 0x0009e20000100800 */
[----:B-1----:R-:W-:Y:S02]  /*77240*/  F2FP.BF16.F32.PACK_AB R5, R21, R16 ;  /* 0x000000101505723e */ /* 0x002fe400000010ff */
[----:B0-----:R-:W-:-:S03]  /*77250*/  F2FP.BF16.F32.PACK_AB R6, R17, R12 ;  /* 0x0000000c1106723e */ /* 0x001fc600000010ff */
[----:B------:R0:W-:Y:S01]  /*77260*/  STL [R1+0x138c], R5 ;  /* 0x00138c0501007387 */ /* 0x0001e20000100800 */
[----:B----4-:R-:W-:-:S03]  /*77270*/  F2FP.BF16.F32.PACK_AB R0, R13, R8 ;  /* 0x000000080d00723e */ /* 0x010fc600000010ff */
[----:B------:R-:W-:Y:S04]  /*77280*/  STL [R1+0x1388], R6 ;  /* 0x0013880601007387 */ /* 0x000fe80000100800 */
[----:B------:R1:W-:Y:S01]  /*77290*/  STL [R1+0x1384], R0 ;  /* 0x0013840001007387 */ /* 0x0003e20000100800 */
[----:B0-----:R-:W-:Y:S02]  /*772a0*/  F2FP.BF16.F32.PACK_AB R5, R9, R2 ;  /* 0x000000020905723e */ /* 0x001fe400000010ff */
[----:B------:R-:W-:-:S03]  /*772b0*/  F2FP.BF16.F32.PACK_AB R2, R60, R61 ;  /* 0x0000003d3c02723e */ /* 0x000fc600000010ff */
[----:B------:R-:W-:Y:S01]  /*772c0*/  STL [R1+0x1380], R5 ;  /* 0x0013800501007387 */ /* 0x000fe20000100800 */
[----:B-1----:R-:W-:-:S03]  /*772d0*/  F2FP.BF16.F32.PACK_AB R0, R3, R4 ;  /* 0x000000040300723e */ /* 0x002fc600000010ff */
[----:B------:R0:W-:Y:S01]  /*772e0*/  STL [R1+0x137c], R2 ;  /* 0x00137c0201007387 */ /* 0x0001e20000100800 */
[----:B------:R-:W-:-:S03]  /*772f0*/  F2FP.BF16.F32.PACK_AB R3, R7, R44 ;  /* 0x0000002c0703723e */ /* 0x000fc600000010ff */
[----:B------:R1:W-:Y:S01]  /*77300*/  STL [R1+0x1378], R0 ;  /* 0x0013780001007387 */ /* 0x0003e20000100800 */
[----:B0-----:R-:W-:-:S03]  /*77310*/  F2FP.BF16.F32.PACK_AB R2, R45, R46 ;  /* 0x0000002e2d02723e */ /* 0x001fc600000010ff */
[----:B------:R0:W-:Y:S01]  /*77320*/  STL [R1+0x1374], R3 ;  /* 0x0013740301007387 */ /* 0x0001e20000100800 */
[----:B-1----:R-:W-:-:S03]  /*77330*/  F2FP.BF16.F32.PACK_AB R0, R47, R10 ;  /* 0x0000000a2f00723e */ /* 0x002fc600000010ff */
[----:B------:R1:W-:Y:S04]  /*77340*/  STL [R1+0x1370], R2 ;  /* 0x0013700201007387 */ /* 0x0003e80000100800 */
[----:B------:R4:W-:Y:S01]  /*77350*/  STL [R1+0x136c], R0 ;  /* 0x00136c0001007387 */ /* 0x0009e20000100800 */
[----:B0-----:R-:W-:Y:S02]  /*77360*/  F2FP.BF16.F32.PACK_AB R3, R11, R14 ;  /* 0x0000000e0b03723e */ /* 0x001fe400000010ff */
[----:B-1----:R-:W-:-:S03]  /*77370*/  F2FP.BF16.F32.PACK_AB R2, R15, R18 ;  /* 0x000000120f02723e */ /* 0x002fc600000010ff */
[----:B------:R0:W-:Y:S01]  /*77380*/  STL [R1+0x1368], R3 ;  /* 0x0013680301007387 */ /* 0x0001e20000100800 */
[----:B----4-:R-:W-:-:S03]  /*77390*/  F2FP.BF16.F32.PACK_AB R0, R19, R22 ;  /* 0x000000161300723e */ /* 0x010fc600000010ff */
        /* <DEDUP_REMOVED lines=9> */
[----:B--2---:R-:W-:-:S03]  /*77430*/  F2FP.BF16.F32.PACK_AB R2, R39, R51 ;  /* 0x000000332702723e */ /* 0x004fc600000010ff */
[----:B------:R-:W-:Y:S04]  /*77440*/  STL [R1+0x1350], R3 ;  /* 0x0013500301007387 */ /* 0x000fe80000100800 */
[----:B------:R-:W-:Y:S01]  /*77450*/  STL [R1+0x11ac], R2 ;  /* 0x0011ac0201007387 */ /* 0x000fe20000100800 */
[----:B---3--:R-:W-:-:S05]  /*77460*/  F2FP.BF16.F32.PACK_AB R0, R38, R54 ;  /* 0x000000362600723e */ /* 0x008fca00000010ff */
[----:B------:R0:W-:Y:S04]  /*77470*/  STL [R1+0x11a8], R0 ;  /* 0x0011a80001007387 */ /* 0x0001e80000100800 */
[----:B0-----:R-:W2:Y:S01]  /*77480*/  LDL.LU R0, [R1+0xfb0] ;  /* 0x000fb00001007983 */ /* 0x001ea20000300800 */
[----:B------:R-:W-:Y:S02]  /*77490*/  F2FP.BF16.F32.PACK_AB R3, R55, R58 ;  /* 0x0000003a3703723e */ /* 0x000fe400000010ff */
[----:B------:R-:W-:-:S03]  /*774a0*/  F2FP.BF16.F32.PACK_AB R2, R59, R43 ;  /* 0x0000002b3b02723e */ /* 0x000fc600000010ff */
[----:B------:R-:W-:Y:S04]  /*774b0*/  STL [R1+0x11a4], R3 ;  /* 0x0011a40301007387 */ /* 0x000fe80000100800 */
[----:B--2---:R0:W-:Y:S04]  /*774c0*/  STL [R1+0x2894], R0 ;  /* 0x0028940001007387 */ /* 0x0041e80000100800 */
[----:B------:R-:W-:Y:S04]  /*774d0*/  STL [R1+0x11a0], R2 ;  /* 0x0011a00201007387 */ /* 0x000fe80000100800 */
[----:B0-----:R-:W2:Y:S04]  /*774e0*/  LDL.LU R0, [R1+0xfb8] ;  /* 0x000fb80001007983 */ /* 0x001ea80000300800 */
[----:B------:R-:W3:Y:S04]  /*774f0*/  LDL.LU R5, [R1+0xdb8] ;  /* 0x000db80001057983 */ /* 0x000ee80000300800 */
[----:B---3--:R0:W-:Y:S04]  /*77500*/  STL [R1+0x2890], R5 ;  /* 0x0028900501007387 */ /* 0x0081e80000100800 */
[----:B0-----:R-:W3:Y:S04]  /*77510*/  LDL.LU R5, [R1+0x460] ;  /* 0x0004600001057983 */ /* 0x001ee80000300800 */
[----:B---3--:R0:W-:Y:S04]  /*77520*/  STL [R1+0x2898], R5 ;  /* 0x0028980501007387 */ /* 0x0081e80000100800 */
[----:B0-----:R-:W2:Y:S04]  /*77530*/  LDL.LU R5, [R1+0x468] ;  /* 0x0004680001057983 */ /* 0x001ea80000300800 */
        /* <DEDUP_REMOVED lines=60> */
[----:B------:R-:W2:Y:S04]  /*77900*/  LDL.LU R5, [R1+0x2898] ;  /* 0x0028980001057983 */ /* 0x000ea80000300800 */
[----:B------:R0:W-:Y:S04]  /*77910*/  STL [R1+0x119c], R0 ;  /* 0x00119c0001007387 */ /* 0x0001e80000100800 */
[----:B0-----:R-:W2:Y:S02]  /*77920*/  LDL.LU R0, [R1+0x2894] ;  /* 0x0028940001007983 */ /* 0x001ea40000300800 */
[----:B--2---:R-:W-:-:S02]  /*77930*/  F2FP.BF16.F32.PACK_AB R0, R5, R0 ;  /* 0x000000000500723e */ /* 0x004fc400000010ff */
[----:B------:R-:W3:Y:S04]  /*77940*/  LDL.LU R5, [R1+0x2890] ;  /* 0x0028900001057983 */ /* 0x000ee80000300800 */
[----:B------:R3:W-:Y:S02]  /*77950*/  STL [R1+0x1198], R0 ;  /* 0x0011980001007387 */ /* 0x0007e40000100800 */
[----:B---3--:R-:W-:Y:S02]  /*77960*/  F2FP.BF16.F32.PACK_AB R0, R5, R6 ;  /* 0x000000060500723e */ /* 0x008fe400000010ff */
[----:B----4-:R-:W-:Y:S02]  /*77970*/  F2FP.BF16.F32.PACK_AB R5, R37, R36 ;  /* 0x000000242505723e */ /* 0x010fe400000010ff */
[----:B------:R-:W-:Y:S01]  /*77980*/  F2FP.BF16.F32.PACK_AB R6, R49, R48 ;  /* 0x000000303106723e */ /* 0x000fe200000010ff */
[----:B------:R0:W-:Y:S04]  /*77990*/  STL [R1+0x1194], R0 ;  /* 0x0011940001007387 */ /* 0x0001e80000100800 */
[----:B------:R1:W-:Y:S01]  /*779a0*/  STL [R1+0x1190], R5 ;  /* 0x0011900501007387 */ /* 0x0003e20000100800 */
[----:B0-----:R-:W-:-:S03]  /*779b0*/  F2FP.BF16.F32.PACK_AB R0, R40, R52 ;  /* 0x000000342800723e */ /* 0x001fc600000010ff */
[----:B------:R0:W-:Y:S01]  /*779c0*/  STL [R1+0x118c], R6 ;  /* 0x00118c0601007387 */ /* 0x0001e20000100800 */
[----:B-1----:R-:W-:-:S03]  /*779d0*/  F2FP.BF16.F32.PACK_AB R5, R41, R53 ;  /* 0x000000352905723e */ /* 0x002fc600000010ff */
        /* <DEDUP_REMOVED lines=9> */
[----:B--2---:R-:W-:-:S03]  /*77a70*/  F2FP.BF16.F32.PACK_AB R0, R42, R20 ;  /* 0x000000142a00723e */ /* 0x004fc600000010ff */
[----:B------:R1:W-:Y:S04]  /*77a80*/  STL [R1+0x1174], R6 ;  /* 0x0011740601007387 */ /* 0x0003e80000100800 */
[----:B------:R2:W-:Y:S01]  /*77a90*/  STL [R1+0x1170], R0 ;  /* 0x0011700001007387 */ /* 0x0005e20000100800 */
[----:B0-----:R-:W-:Y:S02]  /*77aa0*/  F2FP.BF16.F32.PACK_AB R5, R21, R16 ;  /* 0x000000101505723e */ /* 0x001fe400000010ff */
[----:B-1----:R-:W-:-:S03]  /*77ab0*/  F2FP.BF16.F32.PACK_AB R6, R17, R12 ;  /* 0x0000000c1106723e */ /* 0x002fc600000010ff */
[----:B------:R0:W-:Y:S01]  /*77ac0*/  STL [R1+0x116c], R5 ;  /* 0x00116c0501007387 */ /* 0x0001e20000100800 */
[----:B--2---:R-:W-:-:S03]  /*77ad0*/  F2FP.BF16.F32.PACK_AB R0, R13, R8 ;  /* 0x000000080d00723e */ /* 0x004fc600000010ff */
        /* <DEDUP_REMOVED lines=28> */
[----:B------:R-:W-:Y:S01]  /*77ca0*/  STL [R1+0xfc0], R3 ;  /* 0x000fc00301007387 */ /* 0x000fe20000100800 */
[----:B--2---:R-:W-:-:S03]  /*77cb0*/  F2FP.BF16.F32.PACK_AB R0, R51, R54 ;  /* 0x000000363300723e */ /* 0x004fc600000010ff */
[----:B------:R-:W-:Y:S04]  /*77cc0*/  STL [R1+0xfbc], R2 ;  /* 0x000fbc0201007387 */ /* 0x000fe80000100800 */
        /* <DEDUP_REMOVED lines=881> */
[----:B------:R-:W2:Y:S04]  /*7b3e0*/  LDL.LU R5, [R1+0x283c] ;  /* 0x00283c0001057983 */ /* 0x000ea80000300800 */
[----:B------:R3:W-:Y:S02]  /*7b3f0*/  STL [R1+0x318], R0 ;  /* 0x0003180001007387 */ /* 0x0007e40000100800 */
[----:B---3--:R-:W-:Y:S02]  /*7b400*/  F2FP.BF16.F32.PACK_AB R0, R49, R48 ;  /* 0x000000303100723e */ /* 0x008fe400000010ff */
[----:B------:R-:W-:Y:S02]  /*7b410*/  F2FP.BF16.F32.PACK_AB R2, R9, R2 ;  /* 0x000000020902723e */ /* 0x000fe400000010ff */
[----:B------:R-:W-:-:S02]  /*7b420*/  F2FP.BF16.F32.PACK_AB R3, R3, R4 ;  /* 0x000000040303723e */ /* 0x000fc400000010ff */
[----:B--2---:R-:W-:Y:S02]  /*7b430*/  F2FP.BF16.F32.PACK_AB R5, R5, R6 ;  /* 0x000000060505723e */ /* 0x004fe400000010ff */
[----:B----4-:R-:W-:-:S03]  /*7b440*/  F2FP.BF16.F32.PACK_AB R6, R37, R36 ;  /* 0x000000242506723e */ /* 0x010fc600000010ff */
[----:B------:R0:W-:Y:S04]  /*7b450*/  STL [R1+0x314], R5 ;  /* 0x0003140501007387 */ /* 0x0001e80000100800 */
        /* <DEDUP_REMOVED lines=20> */
[----:B0-----:R-:W-:-:S05]  /*7b5a0*/  F2FP.BF16.F32.PACK_AB R5, R13, R8 ;  /* 0x000000080d05723e */ /* 0x001fca00000010ff */
[----:B------:R-:W-:Y:S01]  /*7b5b0*/  STL [R1+0x2e4], R5 ;  /* 0x0002e40501007387 */ /* 0x000fe20000100800 */
[----:B-1----:R-:W-:-:S03]  /*7b5c0*/  F2FP.BF16.F32.PACK_AB R0, R60, R61 ;  /* 0x0000003d3c00723e */ /* 0x002fc600000010ff */
        /* <DEDUP_REMOVED lines=26> */
[----:B------:R-:W-:Y:S04]  /*7b770*/  STL [R1+0x2a8], R3 ;  /* 0x0002a80301007387 */ /* 0x000fe80000100800 */
[----:B------:R-:W2:Y:S01]  /*7b780*/  LDL.LU R9, [R1+0x9c0] ;  /* 0x0009c00001097983 */ /* 0x000ea20000300800 */
[----:B0-----:R-:W-:Y:S02]  /*7b790*/  F2FP.BF16.F32.PACK_AB R2, R55, R58 ;  /* 0x0000003a3702723e */ /* 0x001fe400000010ff */
[----:B-1----:R-:W-:-:S03]  /*7b7a0*/  F2FP.BF16.F32.PACK_AB R0, R59, R43 ;  /* 0x0000002b3b00723e */ /* 0x002fc600000010ff */
        /* <DEDUP_REMOVED lines=73> */
[----:B------:R-:W2:Y:S01]  /*7bc40*/  LDL.LU R8, [R1+0x2830] ;  /* 0x0028300001087983 */ /* 0x000ea20000300800 */
[----:B----4-:R-:W-:-:S03]  /*7bc50*/  F2FP.BF16.F32.PACK_AB R17, R12, R17 ;  /* 0x000000110c11723e */ /* 0x010fc600000010ff */
[----:B------:R0:W-:Y:S01]  /*7bc60*/  STL [R1+0x298], R9 ;  /* 0x0002980901007387 */ /* 0x0001e20000100800 */
[----:B---3--:R-:W-:Y:S02]  /*7bc70*/  F2FP.BF16.F32.PACK_AB R21, R16, R21 ;  /* 0x000000151015723e */ /* 0x008fe400000010ff */
[----:B------:R-:W-:Y:S01]  /*7bc80*/  F2FP.BF16.F32.PACK_AB R42, R20, R42 ;  /* 0x0000002a142a723e */ /* 0x000fe200000010ff */
[----:B0-----:R-:W3:Y:S01]  /*7bc90*/  LDL.LU R9, [R1+0x282c] ;  /* 0x00282c0001097983 */ /* 0x001ee20000300800 */
[----:B------:R-:W-:Y:S02]  /*7bca0*/  F2FP.BF16.F32.PACK_AB R24, R25, R24 ;  /* 0x000000181918723e */ /* 0x000fe400000010ff */
[----:B------:R-:W-:Y:S02]  /*7bcb0*/  F2FP.BF16.F32.PACK_AB R28, R29, R28 ;  /* 0x0000001c1d1c723e */ /* 0x000fe400000010ff */
[----:B------:R-:W-:Y:S02]  /*7bcc0*/  F2FP.BF16.F32.PACK_AB R32, R33, R32 ;  /* 0x000000202120723e */ /* 0x000fe400000010ff */
[----:B------:R-:W-:-:S02]  /*7bcd0*/  F2FP.BF16.F32.PACK_AB R5, R0, R5 ;  /* 0x000000050005723e */ /* 0x000fc400000010ff */
[----:B------:R-:W-:Y:S02]  /*7bce0*/  F2FP.BF16.F32.PACK_AB R0, R6, R37 ;  /* 0x000000250600723e */ /* 0x000fe400000010ff */
[----:B------:R-:W-:Y:S02]  /*7bcf0*/  F2FP.BF16.F32.PACK_AB R6, R48, R40 ;  /* 0x000000283006723e */ /* 0x000fe400000010ff */
[----:B------:R-:W-:Y:S02]  /*7bd00*/  F2FP.BF16.F32.PACK_AB R2, R56, R2 ;  /* 0x000000023802723e */ /* 0x000fe400000010ff */
[----:B------:R-:W-:Y:S02]  /*7bd10*/  F2FP.BF16.F32.PACK_AB R3, R3, R4 ;  /* 0x000000040303723e */ /* 0x000fe400000010ff */
[----:B--2---:R-:W-:Y:S02]  /*7bd20*/  F2FP.BF16.F32.PACK_AB R13, R8, R13 ;  /* 0x0000000d080d723e */ /* 0x004fe400000010ff */
[----:B------:R-:W2:Y:S04]  /*7bd30*/  LDL.LU R8, [R1+0x2828] ;  /* 0x0028280001087983 */ /* 0x000ea80000300800 */
[----:B------:R0:W-:Y:S04]  /*7bd40*/  STL [R1+0x294], R13 ;  /* 0x0002940d01007387 */ /* 0x0001e80000100800 */
[----:B0-----:R-:W4:Y:S04]  /*7bd50*/  LDL.LU R13, [R1+0x2824] ;  /* 0x00282400010d7983 */ /* 0x001f280000300800 */
[----:B------:R-:W2:Y:S04]  /*7bd60*/  LDL.LU R12, [R1+0x2820] ;  /* 0x00282000010c7983 */ /* 0x000ea80000300800 */
[----:B------:R0:W-:Y:S04]  /*7bd70*/  STL [R1+0x290], R17 ;  /* 0x0002901101007387 */ /* 0x0001e80000100800 */
[----:B0-----:R-:W2:Y:S04]  /*7bd80*/  LDL.LU R17, [R1+0x281c] ;  /* 0x00281c0001117983 */ /* 0x001ea80000300800 */
        /* <DEDUP_REMOVED lines=15> */
[----:B------:R0:W-:Y:S04]  /*7be80*/  STL [R1+0x278], R5 ;  /* 0x0002780501007387 */ /* 0x0001e80000100800 */
[----:B------:R1:W-:Y:S01]  /*7be90*/  STL [R1+0x274], R0 ;  /* 0x0002740001007387 */ /* 0x0003e20000100800 */
[----:B0-----:R-:W-:-:S02]  /*7bea0*/  F2FP.BF16.F32.PACK_AB R5, R36, R49 ;  /* 0x000000312405723e */ /* 0x001fc400000010ff */
[----:B-1----:R-:W-:-:S03]  /*7beb0*/  F2FP.BF16.F32.PACK_AB R0, R52, R41 ;  /* 0x000000293400723e */ /* 0x002fc600000010ff */
[----:B------:R0:W-:Y:S04]  /*7bec0*/  STL [R1+0x270], R5 ;  /* 0x0002700501007387 */ /* 0x0001e80000100800 */
[----:B------:R-:W-:Y:S04]  /*7bed0*/  STL [R1+0x26c], R6 ;  /* 0x00026c0601007387 */ /* 0x000fe80000100800 */
[----:B------:R1:W-:Y:S01]  /*7bee0*/  STL [R1+0x268], R0 ;  /* 0x0002680001007387 */ /* 0x0003e20000100800 */
[----:B0-----:R-:W-:-:S05]  /*7bef0*/  F2FP.BF16.F32.PACK_AB R5, R53, R57 ;  /* 0x000000393505723e */ /* 0x001fca00000010ff */
[----:B------:R-:W-:Y:S01]  /*7bf00*/  STL [R1+0x264], R5 ;  /* 0x0002640501007387 */ /* 0x000fe20000100800 */
[----:B-1----:R-:W-:-:S03]  /*7bf10*/  F2FP.BF16.F32.PACK_AB R0, R60, R61 ;  /* 0x0000003d3c00723e */ /* 0x002fc600000010ff */
        /* <DEDUP_REMOVED lines=27> */
[----:B------:R-:W-:Y:S01]  /*7c0d0*/  STL [R1+0x228], R3 ;  /* 0x0002280301007387 */ /* 0x000fe20000100800 */
[----:B-1----:R-:W-:-:S03]  /*7c0e0*/  F2FP.BF16.F32.PACK_AB R0, R59, R43 ;  /* 0x0000002b3b00723e */ /* 0x002fc600000010ff */
[----:B------:R-:W2:Y:S04]  /*7c0f0*/  LDL.LU R48, [R1+0x608] ;  /* 0x0006080001307983 */ /* 0x000ea80000300800 */
[----:B------:R0:W-:Y:S04]  /*7c100*/  STL [R1+0x224], R2 ;  /* 0x0002240201007387 */ /* 0x0001e80000100800 */
[----:B------:R-:W2:Y:S04]  /*7c110*/  LDL.LU R40, [R1+0xa08] ;  /* 0x000a080001287983 */ /* 0x000ea80000300800 */
[----:B------:R1:W-:Y:S04]  /*7c120*/  STL [R1+0x220], R0 ;  /* 0x0002200001007387 */ /* 0x0003e80000100800 */
[----:B------:R-:W1:Y:S04]  /*7c130*/  LDL.LU R52, [R1+0x600] ;  /* 0x0006000001347983 */ /* 0x000e680000300800 */
[----:B------:R-:W1:Y:S04]  /*7c140*/  LDL.LU R41, [R1+0xa00] ;  /* 0x000a000001297983 */ /* 0x000e680000300800 */
[----:B------:R-:W3:Y:S04]  /*7c150*/  LDL.LU R53, [R1+0x808] ;  /* 0x0008080001357983 */ /* 0x000ee80000300800 */
[----:B------:R-:W3:Y:S04]  /*7c160*/  LDL.LU R57, [R1+0xc08] ;  /* 0x000c080001397983 */ /* 0x000ee80000300800 */
        /* <DEDUP_REMOVED lines=34> */
[----:B--2---:R-:W-:-:S05]  /*7c390*/  F2FP.BF16.F32.PACK_AB R6, R48, R40 ;  /* 0x000000283006723e */ /* 0x004fca00000010ff */
[----:B------:R-:W-:Y:S01]  /*7c3a0*/  STL [R1+0x21c], R6 ;  /* 0x00021c0601007387 */ /* 0x000fe20000100800 */
[----:B-1----:R-:W-:-:S05]  /*7c3b0*/  F2FP.BF16.F32.PACK_AB R0, R52, R41 ;  /* 0x000000293400723e */ /* 0x002fca00000010ff */
[----:B------:R0:W-:Y:S01]  /*7c3c0*/  STL [R1+0x218], R0 ;  /* 0x0002180001007387 */ /* 0x0001e20000100800 */
[----:B---3--:R-:W-:-:S05]  /*7c3d0*/  F2FP.BF16.F32.PACK_AB R5, R53, R57 ;  /* 0x000000393505723e */ /* 0x008fca00000010ff */
[----:B------:R1:W-:Y:S01]  /*7c3e0*/  STL [R1+0x214], R5 ;  /* 0x0002140501007387 */ /* 0x0003e20000100800 */
[----:B----4-:R-:W-:-:S05]  /*7c3f0*/  F2FP.BF16.F32.PACK_AB R2, R56, R2 ;  /* 0x000000023802723e */ /* 0x010fca00000010ff */
[----:B------:R2:W-:Y:S01]  /*7c400*/  STL [R1+0x210], R2 ;  /* 0x0002100201007387 */ /* 0x0005e20000100800 */
[----:B0-----:R-:W-:-:S05]  /*7c410*/  F2FP.BF16.F32.PACK_AB R0, R11, R34 ;  /* 0x000000220b00723e */ /* 0x001fca00000010ff */
[----:B------:R0:W-:Y:S01]  /*7c420*/  STL [R1+0x20c], R0 ;  /* 0x00020c0001007387 */ /* 0x0001e20000100800 */
[----:B-1----:R-:W-:-:S05]  /*7c430*/  F2FP.BF16.F32.PACK_AB R5, R35, R38 ;  /* 0x000000262305723e */ /* 0x002fca00000010ff */
[----:B------:R-:W-:Y:S01]  /*7c440*/  STL [R1+0x208], R5 ;  /* 0x0002080501007387 */ /* 0x000fe20000100800 */
[----:B--2---:R-:W-:-:S03]  /*7c450*/  F2FP.BF16.F32.PACK_AB R2, R39, R50 ;  /* 0x000000322702723e */ /* 0x004fc600000010ff */
[----:B------:R-:W2:Y:S04]  /*7c460*/  LDL.LU R11, [R1+0x63c] ;  /* 0x00063c00010b7983 */ /* 0x000ea80000300800 */
[----:B------:R-:W-:Y:S01]  /*7c470*/  STL [R1+0x204], R2 ;  /* 0x0002040201007387 */ /* 0x000fe20000100800 */
[----:B0-----:R-:W-:-:S03]  /*7c480*/  F2FP.BF16.F32.PACK_AB R0, R51, R54 ;  /* 0x000000363300723e */ /* 0x001fc600000010ff */
[----:B------:R-:W2:Y:S04]  /*7c490*/  LDL.LU R34, [R1+0xa3c] ;  /* 0x000a3c0001227983 */ /* 0x000ea80000300800 */
[----:B------:R0:W-:Y:S04]  /*7c4a0*/  STL [R1+0x200], R0 ;  /* 0x0002000001007387 */ /* 0x0001e80000100800 */
[----:B------:R-:W3:Y:S04]  /*7c4b0*/  LDL.LU R35, [R1+0x634] ;  /* 0x0006340001237983 */ /* 0x000ee80000300800 */
[----:B------:R-:W3:Y:S01]  /*7c4c0*/  LDL.LU R38, [R1+0xa34] ;  /* 0x000a340001267983 */ /* 0x000ee20000300800 */
[----:B0-----:R-:W-:-:S03]  /*7c4d0*/  F2FP.BF16.F32.PACK_AB R0, R60, R61 ;  /* 0x0000003d3c00723e */ /* 0x001fc600000010ff */
[----:B------:R-:W4:Y:S01]  /*7c4e0*/  LDL.LU R39, [R1+0x83c] ;  /* 0x00083c0001277983 */ /* 0x000f220000300800 */
[----:B------:R-:W-:-:S03]  /*7c4f0*/  F2FP.BF16.F32.PACK_AB R3, R3, R4 ;  /* 0x000000040303723e */ /* 0x000fc600000010ff */
[----:B------:R-:W4:Y:S01]  /*7c500*/  LDL.LU R50, [R1+0xc3c] ;  /* 0x000c3c0001327983 */ /* 0x000f220000300800 */
[----:B------:R-:W-:-:S03]  /*7c510*/  F2FP.BF16.F32.PACK_AB R2, R55, R58 ;  /* 0x0000003a3702723e */ /* 0x000fc600000010ff */
[----:B------:R-:W4:Y:S04]  /*7c520*/  LDL.LU R51, [R1+0x834] ;  /* 0x0008340001337983 */ /* 0x000f280000300800 */
[----:B------:R-:W4:Y:S04]  /*7c530*/  LDL.LU R54, [R1+0xc34] ;  /* 0x000c340001367983 */ /* 0x000f280000300800 */
[----:B------:R0:W-:Y:S04]  /*7c540*/  STL [R1+0x1fc], R0 ;  /* 0x0001fc0001007387 */ /* 0x0001e80000100800 */
[----:B------:R-:W-:Y:S04]  /*7c550*/  STL [R1+0x1f8], R3 ;  /* 0x0001f80301007387 */ /* 0x000fe80000100800 */
[----:B------:R-:W4:Y:S01]  /*7c560*/  LDL.LU R55, [R1+0x638] ;  /* 0x0006380001377983 */ /* 0x000f220000300800 */
[----:B0-----:R-:W-:-:S03]  /*7c570*/  F2FP.BF16.F32.PACK_AB R0, R59, R43 ;  /* 0x0000002b3b00723e */ /* 0x001fc600000010ff */
[----:B------:R0:W-:Y:S04]  /*7c580*/  STL [R1+0x1f4], R2 ;  /* 0x0001f40201007387 */ /* 0x0001e80000100800 */
[----:B------:R-:W4:Y:S04]  /*7c590*/  LDL.LU R58, [R1+0xa38] ;  /* 0x000a3800013a7983 */ /* 0x000f280000300800 */
[----:B------:R1:W-:Y:S04]  /*7c5a0*/  STL [R1+0x1f0], R0 ;  /* 0x0001f00001007387 */ /* 0x0003e80000100800 */
[----:B------:R-:W4:Y:S04]  /*7c5b0*/  LDL.LU R59, [R1+0x630] ;  /* 0x00063000013b7983 */ /* 0x000f280000300800 */
[----:B------:R-:W4:Y:S01]  /*7c5c0*/  LDL.LU R43, [R1+0xa30] ;  /* 0x000a3000012b7983 */ /* 0x000f220000300800 */
[----:B0-----:R-:W-:-:S02]  /*7c5d0*/  F2FP.BF16.F32.PACK_AB R2, R7, R44 ;  /* 0x0000002c0702723e */ /* 0x001fc400000010ff */
[----:B-1----:R-:W-:Y:S02]  /*7c5e0*/  F2FP.BF16.F32.PACK_AB R0, R45, R46 ;  /* 0x0000002e2d00723e */ /* 0x002fe400000010ff */
        /* <DEDUP_REMOVED lines=10> */
[----:B------:R-:W-:Y:S04]  /*7c690*/  STL [R1+0x1d8], R3 ;  /* 0x0001d80301007387 */ /* 0x000fe80000100800 */
[----:B------:R-:W4:Y:S01]  /*7c6a0*/  LDL.LU R46, [R1+0x838] ;  /* 0x00083800012e7983 */ /* 0x000f220000300800 */
[----:B0-----:R-:W-:-:S03]  /*7c6b0*/  F2FP.BF16.F32.PACK_AB R0, R30, R31 ;  /* 0x0000001f1e00723e */ /* 0x001fc600000010ff */
[----:B------:R-:W-:Y:S04]  /*7c6c0*/  STL [R1+0x1d4], R2 ;  /* 0x0001d40201007387 */ /* 0x000fe80000100800 */
        /* <DEDUP_REMOVED lines=13> */
[----:B------:R0:W-:Y:S01]  /*7c7a0*/  STL [R1+0x1cc], R0 ;  /* 0x0001cc0001007387 */ /* 0x0001e20000100800 */
[----:B---3--:R-:W-:-:S05]  /*7c7b0*/  F2FP.BF16.F32.PACK_AB R3, R35, R38 ;  /* 0x000000262303723e */ /* 0x008fca00000010ff */
[----:B------:R-:W-:Y:S01]  /*7c7c0*/  STL [R1+0x1c8], R3 ;  /* 0x0001c80301007387 */ /* 0x000fe20000100800 */
[----:B----4-:R-:W-:-:S03]  /*7c7d0*/  F2FP.BF16.F32.PACK_AB R2, R39, R50 ;  /* 0x000000322702723e */ /* 0x010fc600000010ff */
[----:B------:R-:W2:Y:S04]  /*7c7e0*/  LDL.LU R34, [R1+0x848] ;  /* 0x0008480001227983 */ /* 0x000ea80000300800 */
[----:B------:R-:W-:Y:S01]  /*7c7f0*/  STL [R1+0x1c4], R2 ;  /* 0x0001c40201007387 */ /* 0x000fe20000100800 */
[----:B0-----:R-:W-:-:S03]  /*7c800*/  F2FP.BF16.F32.PACK_AB R0, R51, R54 ;  /* 0x000000363300723e */ /* 0x001fc600000010ff */
[----:B------:R-:W3:Y:S04]  /*7c810*/  LDL.LU R35, [R1+0x840] ;  /* 0x0008400001237983 */ /* 0x000ee80000300800 */
[----:B------:R-:W-:Y:S04]  /*7c820*/  STL [R1+0x1c0], R0 ;  /* 0x0001c00001007387 */ /* 0x000fe80000100800 */
[----:B------:R-:W4:Y:S04]  /*7c830*/  LDL.LU R38, [R1+0x65c] ;  /* 0x00065c0001267983 */ /* 0x000f280000300800 */
[----:B------:R-:W4:Y:S04]  /*7c840*/  LDL.LU R39, [R1+0xa5c] ;  /* 0x000a5c0001277983 */ /* 0x000f280000300800 */
[----:B------:R-:W4:Y:S01]  /*7c850*/  LDL.LU R50, [R1+0x654] ;  /* 0x0006540001327983 */ /* 0x000f220000300800 */
[----:B------:R-:W-:-:S03]  /*7c860*/  F2FP.BF16.F32.PACK_AB R11, R55, R58 ;  /* 0x0000003a370b723e */ /* 0x000fc600000010ff */
[----:B------:R-:W4:Y:S04]  /*7c870*/  LDL.LU R51, [R1+0xa54] ;  /* 0x000a540001337983 */ /* 0x000f280000300800 */
[----:B------:R-:W4:Y:S04]  /*7c880*/  LDL.LU R54, [R1+0x85c] ;  /* 0x00085c0001367983 */ /* 0x000f280000300800 */
[----:B------:R0:W-:Y:S01]  /*7c890*/  STL [R1+0x2768], R11 ;  /* 0x0027680b01007387 */ /* 0x0001e20000100800 */
[----:B------:R-:W-:-:S03]  /*7c8a0*/  F2FP.BF16.F32.PACK_AB R10, R59, R43 ;  /* 0x0000002b3b0a723e */ /* 0x000fc600000010ff */
[----:B------:R-:W4:Y:S04]  /*7c8b0*/  LDL.LU R55, [R1+0x854] ;  /* 0x0008540001377983 */ /* 0x000f280000300800 */
[----:B------:R-:W4:Y:S04]  /*7c8c0*/  LDL.LU R58, [R1+0x658] ;  /* 0x00065800013a7983 */ /* 0x000f280000300800 */
[----:B------:R-:W4:Y:S04]  /*7c8d0*/  LDL.LU R59, [R1+0xa58] ;  /* 0x000a5800013b7983 */ /* 0x000f280000300800 */
[----:B------:R-:W4:Y:S04]  /*7c8e0*/  LDL.LU R43, [R1+0xa50] ;  /* 0x000a5000012b7983 */ /* 0x000f280000300800 */
[----:B------:R-:W-:Y:S01]  /*7c8f0*/  STL [R1+0x276c], R10 ;  /* 0x00276c0a01007387 */ /* 0x000fe20000100800 */
[----:B------:R-:W-:-:S02]  /*7c900*/  F2FP.BF16.F32.PACK_AB R9, R46, R9 ;  /* 0x000000092e09723e */ /* 0x000fc400000010ff */
[----:B------:R-:W-:-:S03]  /*7c910*/  F2FP.BF16.F32.PACK_AB R8, R47, R8 ;  /* 0x000000082f08723e */ /* 0x000fc600000010ff */
[----:B------:R-:W-:Y:S04]  /*7c920*/  STL [R1+0x2770], R9 ;  /* 0x0027700901007387 */ /* 0x000fe80000100800 */
[----:B------:R-:W-:Y:S01]  /*7c930*/  STL [R1+0x2774], R8 ;  /* 0x0027740801007387 */ /* 0x000fe20000100800 */
[----:B------:R-:W-:Y:S02]  /*7c940*/  F2FP.BF16.F32.PACK_AB R15, R14, R15 ;  /* 0x0000000f0e0f723e */ /* 0x000fe400000010ff */
[----:B------:R-:W-:-:S03]  /*7c950*/  F2FP.BF16.F32.PACK_AB R14, R18, R19 ;  /* 0x00000013120e723e */ /* 0x000fc600000010ff */
[----:B------:R-:W-:Y:S01]  /*7c960*/  STL [R1+0x2778], R15 ;  /* 0x0027780f01007387 */ /* 0x000fe20000100800 */
[----:B------:R-:W-:-:S03]  /*7c970*/  F2FP.BF16.F32.PACK_AB R13, R22, R13 ;  /* 0x0000000d160d723e */ /* 0x000fc600000010ff */
[----:B------:R-:W-:Y:S01]  /*7c980*/  STL [R1+0x277c], R14 ;  /* 0x00277c0e01007387 */ /* 0x000fe20000100800 */
[----:B------:R-:W-:-:S03]  /*7c990*/  F2FP.BF16.F32.PACK_AB R12, R23, R12 ;  /* 0x0000000c170c723e */ /* 0x000fc600000010ff */
[----:B------:R-:W-:Y:S01]  /*7c9a0*/  STL [R1+0x2780], R13 ;  /* 0x0027800d01007387 */ /* 0x000fe20000100800 */
[----:B------:R-:W-:-:S03]  /*7c9b0*/  F2FP.BF16.F32.PACK_AB R19, R26, R27 ;  /* 0x0000001b1a13723e */ /* 0x000fc600000010ff */
[----:B------:R-:W-:Y:S01]  /*7c9c0*/  STL [R1+0x2784], R12 ;  /* 0x0027840c01007387 */ /* 0x000fe20000100800 */
[----:B------:R-:W-:-:S03]  /*7c9d0*/  F2FP.BF16.F32.PACK_AB R18, R30, R31 ;  /* 0x0000001f1e12723e */ /* 0x000fc600000010ff */
[----:B------:R-:W-:Y:S04]  /*7c9e0*/  STL [R1+0x2788], R19 ;  /* 0x0027881301007387 */ /* 0x000fe80000100800 */
[----:B------:R-:W-:Y:S01]  /*7c9f0*/  STL [R1+0x278c], R18 ;  /* 0x00278c1201007387 */ /* 0x000fe20000100800 */
[----:B--2---:R-:W-:Y:S02]  /*7ca00*/  F2FP.BF16.F32.PACK_AB R17, R34, R17 ;  /* 0x000000112211723e */ /* 0x004fe400000010ff */
[----:B---3--:R-:W-:-:S03]  /*7ca10*/  F2FP.BF16.F32.PACK_AB R16, R35, R16 ;  /* 0x000000102310723e */ /* 0x008fc600000010ff */
[----:B------:R-:W-:Y:S04]  /*7ca20*/  STL [R1+0x2790], R17 ;  /* 0x0027901101007387 */ /* 0x000fe80000100800 */
[----:B------:R-:W-:Y:S01]  /*7ca30*/  STL [R1+0x2794], R16 ;  /* 0x0027941001007387 */ /* 0x000fe20000100800 */
[----:B----4-:R-:W-:Y:S02]  /*7ca40*/  F2FP.BF16.F32.PACK_AB R23, R38, R39 ;  /* 0x000000272617723e */ /* 0x010fe400000010ff */
        /* <DEDUP_REMOVED lines=8> */
[----:B------:R-:W-:Y:S04]  /*7cad0*/  STL [R1+0x27a8], R27 ;  /* 0x0027a81b01007387 */ /* 0x000fe80000100800 */
[----:B0-----:R-:W2:Y:S04]  /*7cae0*/  LDL.LU R11, [R1+0x858] ;  /* 0x00085800010b7983 */ /* 0x001ea80000300800 */
        /* <DEDUP_REMOVED lines=33> */
[----:B------:R-:W-:-:S03]  /*7cd00*/  F2FP.BF16.F32.PACK_AB R26, R42, R43 ;  /* 0x0000002b2a1a723e */ /* 0x000fc600000010ff */
[----:B------:R-:W4:Y:S04]  /*7cd10*/  LDL.LU R58, [R1+0x88c] ;  /* 0x00088c00013a7983 */ /* 0x000f280000300800 */
[----:B------:R-:W4:Y:S04]  /*7cd20*/  LDL.LU R59, [R1+0xc8c] ;  /* 0x000c8c00013b7983 */ /* 0x000f280000300800 */
[----:B------:R-:W4:Y:S04]  /*7cd30*/  LDL.LU R42, [R1+0x884] ;  /* 0x00088400012a7983 */ /* 0x000f280000300800 */
[----:B------:R-:W4:Y:S04]  /*7cd40*/  LDL.LU R43, [R1+0xc84] ;  /* 0x000c8400012b7983 */ /* 0x000f280000300800 */
[----:B------:R-:W-:Y:S01]  /*7cd50*/  STL [R1+0x27ac], R26 ;  /* 0x0027ac1a01007387 */ /* 0x000fe20000100800 */
[----:B--2---:R-:W-:-:S02]  /*7cd60*/  F2FP.BF16.F32.PACK_AB R25, R11, R25 ;  /* 0x000000190b19723e */ /* 0x004fc400000010ff */
[----:B---3--:R-:W-:-:S03]  /*7cd70*/  F2FP.BF16.F32.PACK_AB R24, R0, R24 ;  /* 0x000000180018723e */ /* 0x008fc600000010ff */
[----:B------:R-:W-:Y:S01]  /*7cd80*/  STL [R1+0x27b0], R25 ;  /* 0x0027b01901007387 */ /* 0x000fe20000100800 */
[----:B----4-:R-:W-:-:S03]  /*7cd90*/  F2FP.BF16.F32.PACK_AB R31, R5, R31 ;  /* 0x0000001f051f723e */ /* 0x010fc600000010ff */
        /* <DEDUP_REMOVED lines=22> */
[----:B------:R0:W-:Y:S04]  /*7cf00*/  STL [R1+0x4], R0 ;  /* 0x0000040001007387 */ /* 0x0001e80000100800 */
[----:B------:R1:W-:Y:S01]  /*7cf10*/  STL [R1], R3 ;  /* 0x0000000301007387 */ /* 0x0003e20000100800 */
[----:B------:R-:W-:Y:S02]  /*7cf20*/  F2FP.BF16.F32.PACK_AB R2, R4, R7 ;  /* 0x000000070402723e */ /* 0x000fe400000010ff */
        /* <DEDUP_REMOVED lines=88> */
[----:B---3--:R-:W-:-:S03]  /*7d4b0*/  F2FP.BF16.F32.PACK_AB R29, R29, R30 ;  /* 0x0000001e1d1d723e */ /* 0x008fc600000010ff */
[----:B------:R4:W-:Y:S01]  /*7d4c0*/  STL [R1+0x38], R32 ;  /* 0x0000382001007387 */ /* 0x0009e20000100800 */
[----:B------:R-:W-:Y:S02]  /*7d4d0*/  F2FP.BF16.F32.PACK_AB R25, R25, R26 ;  /* 0x0000001a1919723e */ /* 0x000fe400000010ff */
[----:B------:R-:W-:Y:S02]  /*7d4e0*/  F2FP.BF16.F32.PACK_AB R21, R21, R22 ;  /* 0x000000161515723e */ /* 0x000fe400000010ff */
[----:B----4-:R-:W-:Y:S02]  /*7d4f0*/  F2FP.BF16.F32.PACK_AB R32, R35, R28 ;  /* 0x0000001c2320723e */ /* 0x010fe400000010ff */
[----:B------:R-:W-:Y:S02]  /*7d500*/  F2FP.BF16.F32.PACK_AB R28, R31, R24 ;  /* 0x000000181f1c723e */ /* 0x000fe400000010ff */
[----:B------:R-:W-:Y:S02]  /*7d510*/  F2FP.BF16.F32.PACK_AB R24, R27, R20 ;  /* 0x000000141b18723e */ /* 0x000fe400000010ff */
[----:B------:R-:W-:-:S02]  /*7d520*/  F2FP.BF16.F32.PACK_AB R20, R23, R16 ;  /* 0x000000101714723e */ /* 0x000fc400000010ff */
[----:B------:R-:W-:Y:S02]  /*7d530*/  F2FP.BF16.F32.PACK_AB R17, R17, R18 ;  /* 0x000000121111723e */ /* 0x000fe400000010ff */
[----:B------:R-:W-:Y:S02]  /*7d540*/  F2FP.BF16.F32.PACK_AB R16, R19, R12 ;  /* 0x0000000c1310723e */ /* 0x000fe400000010ff */
        /* <DEDUP_REMOVED lines=8> */
[----:B--2---:R-:W-:-:S05]  /*7d5d0*/  F2FP.BF16.F32.PACK_AB R33, R33, R34 ;  /* 0x000000222121723e */ /* 0x004fca00000010ff */
        /* <DEDUP_REMOVED lines=14> */
[----:B------:R0:W-:Y:S04]  /*7d6c0*/  STL [R1+0x7c], R0 ;  /* 0x00007c0001007387 */ /* 0x0001e80000100800 */
        /* <DEDUP_REMOVED lines=8> */
[----:B------:R-:W-:Y:S01]  /*7d750*/  STL [R1+0x88], R5 ;  /* 0x0000880501007387 */ /* 0x000fe20000100800 */
[----:B------:R-:W-:-:S03]  /*7d760*/  F2FP.BF16.F32.PACK_AB R2, R4, R7 ;  /* 0x000000070402723e */ /* 0x000fc600000010ff */
[----:B------:R0:W-:Y:S04]  /*7d770*/  STL [R1+0x84], R0 ;  /* 0x0000840001007387 */ /* 0x0001e80000100800 */
        /* <DEDUP_REMOVED lines=147> */
[----:B------:R-:W2:Y:S04]  /*7e0b0*/  LDL.LU R32, [R1+0xb08] ;  /* 0x000b080001207983 */ /* 0x000ea80000300800 */
[----:B------:R-:W-:Y:S04]  /*7e0c0*/  STL [R1+0x124], R2 ;  /* 0x0001240201007387 */ /* 0x000fe80000100800 */
[----:B------:R-:W3:Y:S01]  /*7e0d0*/  LDL.LU R33, [R1+0x700] ;  /* 0x0007000001217983 */ /* 0x000ee20000300800 */
[----:B0-----:R-:W-:-:S05]  /*7e0e0*/  F2FP.BF16.F32.PACK_AB R0, R42, R43 ;  /* 0x0000002b2a00723e */ /* 0x001fca00000010ff */
[----:B------:R-:W-:Y:S04]  /*7e0f0*/  STL [R1+0x120], R0 ;  /* 0x0001200001007387 */ /* 0x000fe80000100800 */
        /* <DEDUP_REMOVED lines=63> */
[----:B------:R0:W-:Y:S01]  /*7e4f0*/  STL [R1+0x13c], R32 ;  /* 0x00013c2001007387 */ /* 0x0001e20000100800 */
[----:B----4-:R-:W-:-:S03]  /*7e500*/  F2FP.BF16.F32.PACK_AB R28, R35, R28 ;  /* 0x0000001c231c723e */ /* 0x010fc600000010ff */
[----:B0-----:R0:W5:Y:S01]  /*7e510*/  LDL.LU R32, [R1+0x27d4] ;  /* 0x0027d40001207983 */ /* 0x0011620000300800 */
[----:B---3--:R-:W-:Y:S02]  /*7e520*/  F2FP.BF16.F32.PACK_AB R30, R29, R30 ;  /* 0x0000001e1d1e723e */ /* 0x008fe400000010ff */
        /* <DEDUP_REMOVED lines=16> */
[----:B--2---:R-:W-:-:S02]  /*7e630*/  F2FP.BF16.F32.PACK_AB R34, R33, R34 ;  /* 0x000000222122723e */ /* 0x004fc400000010ff */
[----:B------:R0:W5:Y:S04]  /*7e640*/  LDL.LU R33, [R1+0x27d0] ;  /* 0x0027d00001217983 */ /* 0x0001680000300800 */
[----:B------:R1:W-:Y:S04]  /*7e650*/  STL [R1+0x138], R34 ;  /* 0x0001382201007387 */ /* 0x0003e80000100800 */
[----:B-1----:R0:W5:Y:S04]  /*7e660*/  LDL.LU R34, [R1+0x27cc] ;  /* 0x0027cc0001227983 */ /* 0x0021680000300800 */
        /* <DEDUP_REMOVED lines=38> */
[----:B-1----:R-:W2:Y:S04]  /*7e8d0*/  LDL.LU R56, [R1+0x2764] ;  /* 0x0027640001387983 */ /* 0x002ea80000300800 */
[----:B------:R-:W2:Y:S04]  /*7e8e0*/  LDL.LU R57, [R1+0x2760] ;  /* 0x0027600001397983 */ /* 0x000ea80000300800 */
[----:B------:R1:W-:Y:S04]  /*7e8f0*/  STL [R1+0x160], R53 ;  /* 0x0001603501007387 */ /* 0x0003e80000100800 */
[----:B-1----:R-:W3:Y:S04]  /*7e900*/  LDL.LU R53, [R1+0x275c] ;  /* 0x00275c0001357983 */ /* 0x002ee80000300800 */
[----:B------:R-:W3:Y:S04]  /*7e910*/  LDL.LU R41, [R1+0x2758] ;  /* 0x0027580001297983 */ /* 0x000ee80000300800 */
[----:B------:R1:W-:Y:S04]  /*7e920*/  STL [R1+0x17c], R52 ;  /* 0x00017c3401007387 */ /* 0x0003e80000100800 */
[----:B-1----:R-:W4:Y:S04]  /*7e930*/  LDL.LU R52, [R1+0x2754] ;  /* 0x0027540001347983 */ /* 0x002f280000300800 */
[----:B------:R-:W4:Y:S04]  /*7e940*/  LDL.LU R40, [R1+0x2750] ;  /* 0x0027500001287983 */ /* 0x000f280000300800 */
[----:B------:R1:W-:Y:S04]  /*7e950*/  STL [R1+0x178], R48 ;  /* 0x0001783001007387 */ /* 0x0003e80000100800 */
[----:B-1----:R-:W4:Y:S04]  /*7e960*/  LDL.LU R48, [R1+0x274c] ;  /* 0x00274c0001307983 */ /* 0x002f280000300800 */
[----:B------:R-:W4:Y:S04]  /*7e970*/  LDL.LU R49, [R1+0x2748] ;  /* 0x0027480001317983 */ /* 0x000f280000300800 */
[----:B------:R1:W-:Y:S04]  /*7e980*/  STL [R1+0x174], R36 ;  /* 0x0001742401007387 */ /* 0x0003e80000100800 */
[----:B-1----:R-:W4:Y:S04]  /*7e990*/  LDL.LU R36, [R1+0x2744] ;  /* 0x0027440001247983 */ /* 0x002f280000300800 */
[----:B------:R-:W4:Y:S01]  /*7e9a0*/  LDL.LU R37, [R1+0x2740] ;  /* 0x0027400001257983 */ /* 0x000f220000300800 */
[----:B------:R-:W-:-:S02]  /*7e9b0*/  F2FP.BF16.F32.PACK_AB R0, R5, R0 ;  /* 0x000000000500723e */ /* 0x000fc400000010ff */
[----:B------:R-:W-:Y:S01]  /*7e9c0*/  F2FP.BF16.F32.PACK_AB R60, R2, R60 ;  /* 0x0000003c023c723e */ /* 0x000fe200000010ff */
[----:B------:R1:W-:Y:S01]  /*7e9d0*/  STL [R1+0x170], R6 ;  /* 0x0001700601007387 */ /* 0x0003e20000100800 */
[----:B------:R-:W-:Y:S02]  /*7e9e0*/  F2FP.BF16.F32.PACK_AB R3, R61, R3 ;  /* 0x000000033d03723e */ /* 0x000fe400000010ff */
[----:B------:R-:W-:Y:S02]  /*7e9f0*/  F2FP.BF16.F32.PACK_AB R2, R4, R7 ;  /* 0x000000070402723e */ /* 0x000fe400000010ff */
[----:B------:R-:W-:Y:S01]  /*7ea00*/  F2FP.BF16.F32.PACK_AB R4, R44, R45 ;  /* 0x0000002d2c04723e */ /* 0x000fe200000010ff */
[----:B-1----:R0:W5:Y:S04]  /*7ea10*/  LDL.LU R6, [R1+0x273c] ;  /* 0x00273c0001067983 */ /* 0x0021680000300800 */
[----:B------:R0:W5:Y:S04]  /*7ea20*/  LDL.LU R5, [R1+0x2738] ;  /* 0x0027380001057983 */ /* 0x0001680000300800 */
[----:B------:R1:W-:Y:S04]  /*7ea30*/  STL [R1+0x18c], R0 ;  /* 0x00018c0001007387 */ /* 0x0003e80000100800 */
[----:B-1----:R0:W5:Y:S04]  /*7ea40*/  LDL.LU R0, [R1+0x2734] ;  /* 0x0027340001007983 */ /* 0x0021680000300800 */
[----:B------:R-:W-:Y:S04]  /*7ea50*/  STL [R1+0x188], R60 ;  /* 0x0001883c01007387 */ /* 0x000fe80000100800 */
[----:B------:R1:W-:Y:S04]  /*7ea60*/  STL [R1+0x184], R3 ;  /* 0x0001840301007387 */ /* 0x0003e80000100800 */
[----:B------:R0:W-:Y:S01]  /*7ea70*/  STL [R1+0x180], R2 ;  /* 0x0001800201007387 */ /* 0x0001e20000100800 */
[----:B-1----:R-:W-:-:S03]  /*7ea80*/  F2FP.BF16.F32.PACK_AB R3, R46, R47 ;  /* 0x0000002f2e03723e */ /* 0x002fc600000010ff */
[----:B------:R1:W-:Y:S01]  /*7ea90*/  STL [R1+0x19c], R4 ;  /* 0x00019c0401007387 */ /* 0x0003e20000100800 */
[----:B0-----:R-:W-:-:S03]  /*7eaa0*/  F2FP.BF16.F32.PACK_AB R2, R38, R39 ;  /* 0x000000272602723e */ /* 0x001fc600000010ff */
[----:B------:R0:W-:Y:S04]  /*7eab0*/  STL [R1+0x198], R3 ;  /* 0x0001980301007387 */ /* 0x0001e80000100800 */
[----:B------:R0:W-:Y:S01]  /*7eac0*/  STL [R1+0x194], R2 ;  /* 0x0001940201007387 */ /* 0x0001e20000100800 */
[----:B-1----:R-:W-:Y:S02]  /*7ead0*/  F2FP.BF16.F32.PACK_AB R4, R50, R51 ;  /* 0x000000333204723e */ /* 0x002fe400000010ff */
[----:B0-----:R-:W-:-:S03]  /*7eae0*/  F2FP.BF16.F32.PACK_AB R3, R54, R55 ;  /* 0x000000373603723e */ /* 0x001fc600000010ff */
[----:B------:R0:W-:Y:S01]  /*7eaf0*/  STL [R1+0x190], R4 ;  /* 0x0001900401007387 */ /* 0x0001e20000100800 */
[----:B------:R-:W-:-:S03]  /*7eb00*/  F2FP.BF16.F32.PACK_AB R2, R58, R59 ;  /* 0x0000003b3a02723e */ /* 0x000fc600000010ff */
[----:B------:R2:W-:Y:S04]  /*7eb10*/  STL [R1+0x1ac], R3 ;  /* 0x0001ac0301007387 */ /* 0x0005e80000100800 */
[----:B------:R3:W-:Y:S01]  /*7eb20*/  STL [R1+0x1a8], R2 ;  /* 0x0001a80201007387 */ /* 0x0007e20000100800 */
[----:B0-----:R-:W-:-:S05]  /*7eb30*/  F2FP.BF16.F32.PACK_AB R4, R42, R43 ;  /* 0x0000002b2a04723e */ /* 0x001fca00000010ff */
[----:B------:R4:W-:Y:S01]  /*7eb40*/  STL [R1+0x1a4], R4 ;  /* 0x0001a40401007387 */ /* 0x0009e20000100800 */
[----:B--2---:R-:W-:-:S05]  /*7eb50*/  F2FP.BF16.F32.PACK_AB R3, R57, R56 ;  /* 0x000000383903723e */ /* 0x004fca00000010ff */
[----:B------:R0:W-:Y:S01]  /*7eb60*/  STL [R1+0x1a0], R3 ;  /* 0x0001a00301007387 */ /* 0x0001e20000100800 */
[----:B---3--:R-:W-:-:S05]  /*7eb70*/  F2FP.BF16.F32.PACK_AB R2, R41, R53 ;  /* 0x000000352902723e */ /* 0x008fca00000010ff */
[----:B------:R1:W-:Y:S01]  /*7eb80*/  STL [R1+0x1bc], R2 ;  /* 0x0001bc0201007387 */ /* 0x0003e20000100800 */
[----:B----4-:R-:W-:-:S05]  /*7eb90*/  F2FP.BF16.F32.PACK_AB R4, R40, R52 ;  /* 0x000000342804723e */ /* 0x010fca00000010ff */
[----:B------:R2:W-:Y:S01]  /*7eba0*/  STL [R1+0x1b8], R4 ;  /* 0x0001b80401007387 */ /* 0x0005e20000100800 */
[----:B0-----:R-:W-:Y:S02]  /*7ebb0*/  F2FP.BF16.F32.PACK_AB R3, R49, R48 ;  /* 0x000000303103723e */ /* 0x001fe400000010ff */
[----:B-1----:R-:W-:-:S05]  /*7ebc0*/  F2FP.BF16.F32.PACK_AB R2, R37, R36 ;  /* 0x000000242502723e */ /* 0x002fca00000010ff */
[----:B------:R2:W-:Y:S04]  /*7ebd0*/  STL [R1+0x1b0], R2 ;  /* 0x0001b00201007387 */ /* 0x0005e80000100800 */
[----:B------:R2:W-:Y:S02]  /*7ebe0*/  STL [R1+0x1b4], R3 ;  /* 0x0001b40301007387 */ /* 0x0005e40000100800 */
.L_x_0:
[----:B------:R-:W0:Y:S01]  /*7ebf0*/  LDCU.64 UR62, c[0x0][0x398] ;  /* 0x00007300ff3e77ac */ /* 0x000e220008000a00 */
[----:B------:R-:W1:Y:S01]  /*7ec00*/  LDC R58, c[0x0][0x3b4] ;  /* 0x0000ed00ff3a7b82 */ /* 0x000e620000000800 */
[C---:B-----5:R-:W-:Y:S01]  /*7ec10*/  VIADD R44, R0.reuse, 0xb8 ;  /* 0x000000b8002c7836 */ /* 0x060fe20000000000 */
[----:B------:R-:W-:Y:S01]  /*7ec20*/  STL [R1+0x28ac], R36 ;  /* 0x0028ac2401007387 */ /* 0x000fe20000100800 */
[----:B------:R-:W4:Y:S01]  /*7ec30*/  LDCU.64 UR38, c[0x0][0x398] ;  /* 0x00007300ff2677ac */ /* 0x000f220008000a00 */
[----:B------:R-:W-:Y:S01]  /*7ec40*/  VIADD R47, R0, 0xb2 ;  /* 0x000000b2002f7836 */ /* 0x000fe20000000000 */
[----:B--2---:R-:W-:Y:S01]  /*7ec50*/  LOP3.LUT R2, R2, 0xfffbffff, RZ, 0xc0, !PT ;  /* 0xfffbffff02027812 */ /* 0x004fe200078ec0ff */
[----:B------:R-:W-:Y:S01]  /*7ec60*/  STL [R1+0x28a4], R7 ;  /* 0x0028a40701007387 */ /* 0x000fe20000100800 */
[----:B------:R-:W2:Y:S01]  /*7ec70*/  LDCU UR28, c[0x0][0x3b4] ;  /* 0x00007680ff1c77ac */ /* 0x000ea20008000800 */
[----:B------:R-:W-:Y:S01]  /*7ec80*/  VIADD R60, R0, 0x9a ;  /* 0x0000009a003c7836 */ /* 0x000fe20000000000 */
[----:B------:R-:W-:Y:S01]  /*7ec90*/  LOP3.LUT R50, R50, 0xffefffff, RZ, 0xc0, !PT ;  /* 0xffefffff32327812 */ /* 0x000fe200078ec0ff */
[----:B------:R3:W-:Y:S01]  /*7eca0*/  STL [R1+0x28a0], R3 ;  /* 0x0028a00301007387 */ /* 0x0007e20000100800 */
[----:B------:R-:W1:Y:S01]  /*7ecb0*/  LDCU.64 UR4, c[0x0][0x398] ;  /* 0x00007300ff0477ac */ /* 0x000e620008000a00 */
[----:B------:R-:W-:-:S02]  /*7ecc0*/  LOP3.LUT R43, R43, 0xbfffffff, RZ, 0xc0, !PT ;  /* 0xbfffffff2b2b7812 */ /* 0x000fc400078ec0ff */
[----:B------:R-:W-:Y:S01]  /*7ecd0*/  STL [R1+0x289c], R4 ;  /* 0x00289c0401007387 */ /* 0x000fe20000100800 */
[----:B------:R-:W1:Y:S01]  /*7ece0*/  LDCU.64 UR36, c[0x0][0x390] ;  /* 0x00007200ff2477ac */ /* 0x000e620008000a00 */
[----:B------:R-:W-:Y:S02]  /*7ecf0*/  LOP3.LUT R42, R42, 0xfffffeff, RZ, 0xc0, !PT ;  /* 0xfffffeff2a2a7812 */ /* 0x000fe400078ec0ff */
[----:B0-----:R-:W-:Y:S01]  /*7ed00*/  ISETP.GE.AND P2, PT, R44, UR63, PT ;  /* 0x0000003f2c007c0c */ /* 0x001fe2000bf46270 */
[----:B------:R-:W0:Y:S01]  /*7ed10*/  LDCU.64 UR22, c[0x0][0x390] ;  /* 0x00007200ff1677ac */ /* 0x000e220008000a00 */
[----:B------:R-:W-:Y:S01]  /*7ed20*/  STL [R1+0x2894], R59 ;  /* 0x0028943b01007387 */ /* 0x000fe20000100800 */
[----:B---3--:R-:W-:Y:S01]  /*7ed30*/  MOV.SPILL R3, UR77 ;  /* 0x0000004d00037c02 */ /* 0x008fe20009000f00 */
[----:B------:R-:W3:Y:S02]  /*7ed40*/  LDCU.64 UR20, c[0x0][0x398] ;  /* 0x00007300ff1477ac */ /* 0x000ee40008000a00 */
[----:B------:R-:W-:Y:S01]  /*7ed50*/  STL [R1+0x288c], R57 ;  /* 0x00288c3901007387 */ /* 0x000fe20000100800 */
[----:B----4-:R-:W-:Y:S01]  /*7ed60*/  ISETP.LT.AND P0, PT, R6, UR38, !P2 ;  /* 0x0000002606007c0c */ /* 0x010fe2000d701270 */
[----:B--2---:R-:W-:Y:S01]  /*7ed70*/  IMAD R45, R5, UR28, RZ ;  /* 0x0000001c052d7c24 */ /* 0x004fe2000f8e02ff */
[----:B------:R-:W2:Y:S01]  /*7ed80*/  LDCU.64 UR6, c[0x0][0x398] ;  /* 0x00007300ff0677ac */ /* 0x000ea20008000a00 */
[----:B------:R-:W-:Y:S01]  /*7ed90*/  STL [R1+0x27a0], R35 ;  /* 0x0027a02301007387 */ /* 0x000fe20000100800 */
[----:B------:R-:W-:Y:S01]  /*7eda0*/  LOP3.LUT R48, R48, 0x7fffffff, RZ, 0xc0, !PT ;  /* 0x7fffffff30307812 */ /* 0x000fe200078ec0ff */
[----:B-1----:R-:W-:Y:S01]  /*7edb0*/  IMAD R58, R58, 0x20, R45 ;  /* 0x000000203a3a7824 */ /* 0x002fe200078e022d */
[----:B------:R-:W-:Y:S01]  /*7edc0*/  UMOV UR58, UR4 ;  /* 0x00000004003a7c82 */ /* 0x000fe20008000000 */
[----:B------:R-:W-:Y:S01]  /*7edd0*/  STL [R1+0x279c], R34 ;  /* 0x00279c2201007387 */ /* 0x000fe20000100800 */
[----:B------:R-:W-:Y:S01]  /*7ede0*/  LEA R46, P1, R45, UR36, 0x1 ;  /* 0x000000242d2e7c11 */ /* 0x000fe2000f8208ff */
[----:B------:R-:W1:Y:S01]  /*7edf0*/  LDCU.64 UR34, c[0x0][0x398] ;  /* 0x00007300ff2277ac */ /* 0x000e620008000a00 */
[----:B------:R-:W-:Y:S01]  /*7ee00*/  ISETP.LT.AND P2, PT, R5, UR58, !P2 ;  /* 0x0000003a05007c0c */ /* 0x000fe2000d741270 */
[----:B------:R-:W-:Y:S01]  /*7ee10*/  STL [R1+0x2798], R33 ;  /* 0x0027982101007387 */ /* 0x000fe20000100800 */
[----:B0-----:R-:W-:Y:S01]  /*7ee20*/  LEA R44, P3, R58, UR22, 0x1 ;  /* 0x000000163a2c7c11 */ /* 0x001fe2000f8608ff */
[----:B------:R-:W0:Y:S01]  /*7ee30*/  LDCU.64 UR16, c[0x0][0x398] ;  /* 0x00007300ff1077ac */ /* 0x000e220008000a00 */
[----:B------:R-:W-:Y:S01]  /*7ee40*/  @P0 LOP3.LUT R2, R2, 0x40000, RZ, 0xfc, !PT ;  /* 0x0004000002020812 */ /* 0x000fe200078efcff */
[----:B------:R-:W-:Y:S01]  /*7ee50*/  STL [R1+0x2794], R32 ;  /* 0x0027942001007387 */ /* 0x000fe20000100800 */
[----:B------:R-:W-:Y:S01]  /*7ee60*/  ISETP.GE.AND P0, PT, R47, UR39, PT ;  /* 0x000000272f007c0c */ /* 0x000fe2000bf06270 */
[----:B------:R-:W4:Y:S01]  /*7ee70*/  LDCU.64 UR18, c[0x0][0x398] ;  /* 0x00007300ff1277ac */ /* 0x000f220008000a00 */
[----:B------:R-:W-:Y:S01]  /*7ee80*/  LEA.HI.X.SX32 R47, R45, UR37, 0x1, P1 ;  /* 0x000000252d2f7c11 */ /* 0x000fe200088f0eff */
[----:B------:R-:W-:Y:S01]  /*7ee90*/  STL [R1+0x2790], R31 ;  /* 0x0027901f01007387 */ /* 0x000fe20000100800 */
[----:B------:R-:W-:Y:S01]  /*7eea0*/  LEA.HI.X.SX32 R45, R58, UR23, 0x1, P3 ;  /* 0x000000173a2d7c11 */ /* 0x000fe200098f0eff */
[----:B------:R-:W-:Y:S01]  /*7eeb0*/  VIADD R58, R0, 0xac ;  /* 0x000000ac003a7836 */ /* 0x000fe20000000000 */
[----:B---3--:R-:W-:Y:S01]  /*7eec0*/  ISETP.LT.AND P3, PT, R6, UR20, !P0 ;  /* 0x0000001406007c0c */ /* 0x008fe2000c761270 */
[----:B------:R-:W-:Y:S01]  /*7eed0*/  STL [R1+0x278c], R30 ;  /* 0x00278c1e01007387 */ /* 0x000fe20000100800 */
[----:B------:R-:W-:Y:S01]  /*7eee0*/  LOP3.LUT R2, R2, 0xfffeffff, RZ, 0xc0, !PT ;  /* 0xfffeffff02027812 */ /* 0x000fe200078ec0ff */
[----:B------:R-:W3:Y:S01]  /*7eef0*/  LDCU.64 UR8, c[0x0][0x398] ;  /* 0x00007300ff0877ac */ /* 0x000ee20008000a00 */
[----:B------:R-:W-:Y:S01]  /*7ef00*/  ISETP.GE.AND P1, PT, R58, UR21, PT ;  /* 0x000000153a007c0c */ /* 0x000fe2000bf26270 */
[----:B------:R-:W-:Y:S01]  /*7ef10*/  STL [R1+0x2788], R29 ;  /* 0x0027881d01007387 */ /* 0x000fe20000100800 */
[----:B------:R-:W-:Y:S01]  /*7ef20*/  VIADD R58, R0, 0xa6 ;  /* 0x000000a6003a7836 */ /* 0x000fe20000000000 */
[----:B------:R-:W0:Y:S01]  /*7ef30*/  LDCU.64 UR26, c[0x0][0x398] ;  /* 0x00007300ff1a77ac */ /* 0x000e220008000a00 */
[----:B------:R-:W-:Y:S01]  /*7ef40*/  LOP3.LUT R49, R49, 0xbfffffff, RZ, 0xc0, !PT ;  /* 0xbfffffff31317812 */ /* 0x000fe200078ec0ff */
[----:B------:R-:W-:Y:S01]  /*7ef50*/  STL [R1+0x2784], R28 ;  /* 0x0027841c01007387 */ /* 0x000fe20000100800 */
[----:B------:R-:W-:Y:S01]  /*7ef60*/  LOP3.LUT R53, R53, 0xbfffffff, RZ, 0xc0, !PT ;  /* 0xbfffffff35357812 */ /* 0x000fe200078ec0ff */
[----:B------:R-:W0:Y:S01]  /*7ef70*/  LDCU.64 UR10, c[0x0][0x398] ;  /* 0x00007300ff0a77ac */ /* 0x000e220008000a00 */
[----:B------:R-:W-:Y:S01]  /*7ef80*/  LOP3.LUT R55, R55, 0xbfffffff, RZ, 0xc0, !PT ;  /* 0xbfffffff37377812 */ /* 0x000fe200078ec0ff */
[----:B------:R-:W-:Y:S01]  /*7ef90*/  STL [R1+0x2780], R27 ;  /* 0x0027801b01007387 */ /* 0x000fe20000100800 */
[----:B------:R-:W-:Y:S01]  /*7efa0*/  @P3 LOP3.LUT R2, R2, 0x10000, RZ, 0xfc, !PT ;  /* 0x0001000002023812 */ /* 0x000fe200078efcff */
[----:B------:R-:W0:Y:S02]  /*7efb0*/  LDCU.64 UR64, c[0x0][0x398] ;  /* 0x00007300ff4077ac */ /* 0x000e240008000a00 */
[----:B------:R-:W-:Y:S01]  /*7efc0*/  STL [R1+0x277c], R26 ;  /* 0x00277c1a01007387 */ /* 0x000fe20000100800 */
[----:B------:R-:W-:Y:S01]  /*7efd0*/  LOP3.LUT R2, R2, 0xfffdffff, RZ, 0xc0, !PT ;  /* 0xfffdffff02027812 */ /* 0x000fe200078ec0ff */
[----:B------:R-:W1:Y:S02]  /*7efe0*/  LDCU.64 UR14, c[0x0][0x398] ;  /* 0x00007300ff0e77ac */ /* 0x000e640008000a00 */
[----:B------:R3:W-:Y:S01]  /*7eff0*/  STL [R1+0x2778], R25 ;  /* 0x0027781901007387 */ /* 0x0007e20000100800 */
[----:B------:R-:W-:Y:S01]  /*7f000*/  @P2 LOP3.LUT R2, R2, 0x20000, RZ, 0xfc, !PT ;  /* 0x0002000002022812 */ /* 0x000fe200078efcff */
[----:B------:R-:W1:Y:S01]  /*7f010*/  LDCU.64 UR32, c[0x0][0x398] ;  /* 0x00007300ff2077ac */ /* 0x000e620008000a00 */
[----:B--2---:R-:W-:Y:S01]  /*7f020*/  ISETP.LT.AND P2, PT, R6, UR6, !P1 ;  /* 0x0000000606007c0c */ /* 0x004fe2000cf41270 */
[----:B------:R2:W-:Y:S01]  /*7f030*/  STL [R1+0x2774], R24 ;  /* 0x0027741801007387 */ /* 0x0005e20000100800 */
[----:B------:R-:W-:Y:S01]  /*7f040*/  LOP3.LUT R2, R2, 0xffff7fff, RZ, 0xc0, !PT ;  /* 0xffff7fff02027812 */ /* 0x000fe200078ec0ff */
[----:B------:R-:W1:Y:S02]  /*7f050*/  LDCU.64 UR12, c[0x0][0x398] ;  /* 0x00007300ff0c77ac */ /* 0x000e640008000a00 */
[----:B------:R1:W-:Y:S01]  /*7f060*/  STL [R1+0x2770], R23 ;  /* 0x0027701701007387 */ /* 0x0003e20000100800 */
[----:B---3--:R-:W-:Y:S01]  /*7f070*/  IMAD.U32 R25, RZ, RZ, UR5 ;  /* 0x00000005ff197e24 */ /* 0x008fe2000f8e00ff */
[----:B------:R-:W2:Y:S02]  /*7f080*/  LDCU.64 UR4, c[0x0][0x398] ;  /* 0x00007300ff0477ac */ /* 0x000ea40008000a00 */
[----:B------:R-:W-:Y:S01]  /*7f090*/  STL [R1+0x276c], R22 ;  /* 0x00276c1601007387 */ /* 0x000fe20000100800 */
[----:B0-----:R-:W-:Y:S01]  /*7f0a0*/  MOV.SPILL R59, UR64 ;  /* 0x00000040003b7c02 */ /* 0x001fe20009000f00 */
[----:B------:R-:W-:-:S02]  /*7f0b0*/  UMOV UR44, UR10 ;  /* 0x0000000a002c7c82 */ /* 0x000fc40008000000 */
[----:B------:R-:W-:Y:S01]  /*7f0c0*/  STL [R1+0x2768], R21 ;  /* 0x0027681501007387 */ /* 0x000fe20000100800 */
[----:B------:R-:W0:Y:S03]  /*7f0d0*/  LDCU.64 UR24, c[0x0][0x398] ;  /* 0x00007300ff1877ac */ /* 0x000e260008000a00 */
[----:B------:R-:W-:Y:S01]  /*7f0e0*/  STL [R1+0x2764], R20 ;  /* 0x0027641401007387 */ /* 0x000fe20000100800 */
[----:B------:R-:W3:Y:S03]  /*7f0f0*/  LDCU.64 UR30, c[0x0][0x398] ;  /* 0x00007300ff1e77ac */ /* 0x000ee60008000a00 */
[----:B------:R-:W-:Y:S01]  /*7f100*/  STL [R1+0x2760], R19 ;  /* 0x0027601301007387 */ /* 0x000fe20000100800 */
[----:B------:R-:W0:Y:S03]  /*7f110*/  LDCU.64 UR28, c[0x0][0x398] ;  /* 0x00007300ff1c77ac */ /* 0x000e260008000a00 */
[----:B------:R-:W-:Y:S01]  /*7f120*/  STL [R1+0x275c], R18 ;  /* 0x00275c1201007387 */ /* 0x000fe20000100800 */
[----:B--2---:R-:W-:Y:S01]  /*7f130*/  IMAD.U32 R24, RZ, RZ, UR5 ;  /* 0x00000005ff187e24 */ /* 0x004fe2000f8e00ff */
[----:B------:R-:W-:Y:S01]  /*7f140*/  UMOV UR47, UR4 ;  /* 0x00000004002f7c82 */ /* 0x000fe20008000000 */
[----:B------:R-:W2:Y:S01]  /*7f150*/  LDCU.64 UR4, c[0x0][0x398] ;  /* 0x00007300ff0477ac */ /* 0x000ea20008000a00 */
[C---:B------:R-:W-:Y:S01]  /*7f160*/  ISETP.LT.AND P0, PT, R5.reuse, UR47, !P0 ;  /* 0x0000002f05007c0c */ /* 0x040fe2000c701270 */
[----:B------:R-:W-:Y:S01]  /*7f170*/  STL [R1+0x2758], R17 ;  /* 0x0027581101007387 */ /* 0x000fe20000100800 */
[----:B------:R-:W0:Y:S03]  /*7f180*/  LDCU.64 UR60, c[0x0][0x398] ;  /* 0x00007300ff3c77ac */ /* 0x000e260008000a00 */
[----:B------:R-:W-:Y:S01]  /*7f190*/  STL [R1+0x2754], R16 ;  /* 0x0027541001007387 */ /* 0x000fe20000100800 */
[----:B---3--:R-:W-:Y:S01]  /*7f1a0*/  UMOV UR41, UR30 ;  /* 0x0000001e00297c82 */ /* 0x008fe20008000000 */
[----:B------:R-:W3:Y:S02]  /*7f1b0*/  LDCU.64 UR22, c[0x0][0x398] ;  /* 0x00007300ff1677ac */ /* 0x000ee40008000a00 */
[----:B------:R-:W-:Y:S01]  /*7f1c0*/  STL [R1+0x2750], R15 ;  /* 0x0027500f01007387 */ /* 0x000fe20000100800 */
[----:B------:R-:W3:Y:S03]  /*7f1d0*/  LDCU.64 UR20, c[0x0][0x398] ;  /* 0x00007300ff1477ac */ /* 0x000ee60008000a00 */
[----:B------:R-:W-:Y:S01]  /*7f1e0*/  @P0 LOP3.LUT R2, R2, 0x8000, RZ, 0xfc, !PT ;  /* 0x0000800002020812 */ /* 0x000fe200078efcff */
[----:B------:R4:W-:Y:S01]  /*7f1f0*/  STL [R1+0x274c], R14 ;  /* 0x00274c0e01007387 */ /* 0x0009e20000100800 */
[----:B------:R-:W-:Y:S01]  /*7f200*/  ISETP.GE.AND P0, PT, R58, UR7, PT ;  /* 0x000000073a007c0c */ /* 0x000fe2000bf06270 */
[----:B------:R-:W-:Y:S01]  /*7f210*/  VIADD R58, R0, 0xa0 ;  /* 0x000000a0003a7836 */ /* 0x000fe20000000000 */
[----:B--2---:R-:W-:Y:S01]  /*7f220*/  UMOV UR57, UR4 ;  /* 0x0000000400397c82 */ /* 0x004fe20008000000 */
[----:B-1----:R-:W-:Y:S01]  /*7f230*/  IMAD.U32 R23, RZ, RZ, UR5 ;  /* 0x00000005ff177e24 */ /* 0x002fe2000f8e00ff */
[C---:B------:R-:W-:Y:S01]  /*7f240*/  ISETP.LT.AND P1, PT, R5.reuse, UR57, !P1 ;  /* 0x0000003905007c0c */ /* 0x040fe2000cf21270 */
[----:B------:R-:W1:Y:S01]  /*7f250*/  LDCU.64 UR4, c[0x0][0x398] ;  /* 0x00007300ff0477ac */ /* 0x000e620008000a00 */
[----:B------:R-:W-:Y:S01]  /*7f260*/  LOP3.LUT R2, R2, 0xffffbfff, RZ, 0xc0, !PT ;  /* 0xffffbfff02027812 */ /* 0x000fe200078ec0ff */
[----:B------:R-:W-:Y:S01]  /*7f270*/  STL [R1+0x2748], R13 ;  /* 0x0027480d01007387 */ /* 0x000fe20000100800 */
[----:B0-----:R-:W-:Y:S01]  /*7f280*/  IMAD.U32 R33, RZ, RZ, UR61 ;  /* 0x0000003dff217e24 */ /* 0x001fe2000f8e00ff */
[----:B------:R-:W-:Y:S01]  /*7f290*/  UMOV UR48, UR60 ;  /* 0x0000003c00307c82 */ /* 0x000fe20008000000 */
[----:B------:R-:W-:Y:S01]  /*7f2a0*/  @P2 LOP3.LUT R2, R2, 0x4000, RZ, 0xfc, !PT ;  /* 0x0000400002022812 */ /* 0x000fe200078efcff */
[----:B------:R-:W-:Y:S01]  /*7f2b0*/  STL [R1+0x2744], R12 ;  /* 0x0027440c01007387 */ /* 0x000fe20000100800 */
[----:B----4-:R-:W-:Y:S01]  /*7f2c0*/  IMAD.U32 R14, RZ, RZ, UR31 ;  /* 0x0000001fff0e7e24 */ /* 0x010fe2000f8e00ff */
[----:B------:R-:W0:Y:S01]  /*7f2d0*/  LDCU.64 UR30, c[0x0][0x398] ;  /* 0x00007300ff1e77ac */ /* 0x000e220008000a00 */
[----:B------:R-:W-:Y:S01]  /*7f2e0*/  LOP3.LUT R2, R2, 0xffffdfff, RZ, 0xc0, !PT ;  /* 0xffffdfff02027812 */ /* 0x000fe200078ec0ff */
[----:B------:R-:W-:Y:S01]  /*7f2f0*/  STL [R1+0x2740], R11 ;  /* 0x0027400b01007387 */ /* 0x000fe20000100800 */
[----:B------:R-:W2:Y:S02]  /*7f300*/  LDCU.64 UR60, c[0x0][0x398] ;  /* 0x00007300ff3c77ac */ /* 0x000ea40008000a00 */
[----:B------:R-:W-:Y:S01]  /*7f310*/  @P1 LOP3.LUT R2, R2, 0x2000, RZ, 0xfc, !PT ;  /* 0x0000200002021812 */ /* 0x000fe200078efcff */
[----:B------:R-:W-:Y:S01]  /*7f320*/  STL [R1+0x273c], R10 ;  /* 0x00273c0a01007387 */ /* 0x000fe20000100800 */
[----:B------:R-:W-:Y:S01]  /*7f330*/  ISETP.LT.AND P1, PT, R6, UR34, !P0 ;  /* 0x0000002206007c0c */ /* 0x000fe2000c721270 */
[----:B---3--:R-:W-:Y:S01]  /*7f340*/  UMOV UR47, UR20 ;  /* 0x00000014002f7c82 */ /* 0x008fe20008000000 */
[----:B------:R-:W-:Y:S01]  /*7f350*/  LOP3.LUT R2, R2, 0xffffefff, RZ, 0xc0, !PT ;  /* 0xffffefff02027812 */ /* 0x000fe200078ec0ff */
[----:B-1----:R-:W-:Y:S01]  /*7f360*/  UMOV UR46, UR4 ;  /* 0x00000004002e7c82 */ /* 0x002fe20008000000 */
[----:B------:R-:W-:Y:S01]  /*7f370*/  IMAD.U32 R22, RZ, RZ, UR5 ;  /* 0x00000005ff167e24 */ /* 0x000fe2000f8e00ff */
[----:B------:R-:W-:Y:S01]  /*7f380*/  ISETP.LT.AND P0, PT, R5, UR46, !P0 ;  /* 0x0000002e05007c0c */ /* 0x000fe2000c701270 */
[----:B------:R-:W1:Y:S01]  /*7f390*/  LDCU.64 UR4, c[0x0][0x398] ;  /* 0x00007300ff0477ac */ /* 0x000e620008000a00 */
[----:B------:R-:W-:Y:S01]  /*7f3a0*/  STL [R1+0x2738], R9 ;  /* 0x0027380901007387 */ /* 0x000fe20000100800 */
[----:B------:R-:W3:Y:S03]  /*7f3b0*/  LDCU.64 UR6, c[0x0][0x398] ;  /* 0x00007300ff0677ac */ /* 0x000ee60008000a00 */
[----:B------:R4:W-:Y:S02]  /*7f3c0*/  STL [R1+0x2734], R8 ;  /* 0x0027340801007387 */ /* 0x0009e40000100800 */
[----:B------:R-:W-:Y:S01]  /*7f3d0*/  @P1 LOP3.LUT R2, R2, 0x1000, RZ, 0xfc, !PT ;  /* 0x0000100002021812 */ /* 0x000fe200078efcff */
[----:B------:R-:W0:Y:S03]  /*7f3e0*/  LDCU.64 UR70, c[0x0][0x398] ;  /* 0x00007300ff4677ac */ /* 0x000e260008000a00 */
[----:B------:R-:W-:Y:S01]  /*7f3f0*/  LOP3.LUT R2, R2, 0xfffff7ff, RZ, 0xc0, !PT ;  /* 0xfffff7ff02027812 */ /* 0x000fe200078ec0ff */
[----:B--2---:R-:W-:Y:S01]  /*7f400*/  UMOV UR40, UR60 ;  /* 0x0000003c00287c82 */ /* 0x004fe20008000000 */
[----:B------:R-:W2:Y:S02]  /*7f410*/  LDCU.64 UR66, c[0x0][0x398] ;  /* 0x00007300ff4277ac */ /* 0x000ea40008000a00 */
[----:B------:R-:W-:-:S02]  /*7f420*/  @P0 LOP3.LUT R2, R2, 0x800, RZ, 0xfc, !PT ;  /* 0x0000080002020812 */ /* 0x000fc400078efcff */
[----:B------:R-:W-:Y:S01]  /*7f430*/  ISETP.GE.AND P0, PT, R58, UR35, PT ;  /* 0x000000233a007c0c */ /* 0x000fe2000bf06270 */
[----:B-1----:R-:W-:Y:S01]  /*7f440*/  IMAD.U32 R21, RZ, RZ, UR5 ;  /* 0x00000005ff157e24 */ /* 0x002fe2000f8e00ff */
[----:B------:R-:W-:Y:S01]  /*7f450*/  UMOV UR56, UR4 ;  /* 0x0000000400387c82 */ /* 0x000fe20008000000 */
[----:B------:R-:W1:Y:S01]  /*7f460*/  LDCU.64 UR4, c[0x0][0x398] ;  /* 0x00007300ff0477ac */ /* 0x000e620008000a00 */
[----:B------:R-:W-:Y:S01]  /*7f470*/  ISETP.LT.AND P1, PT, R6, UR16, !P0 ;  /* 0x0000001006007c0c */ /* 0x000fe2000c721270 */
[----:B------:R-:W-:Y:S01]  /*7f480*/  VIADD R58, R0, 0x94 ;  /* 0x00000094003a7836 */ /* 0x000fe20000000000 */
[----:B------:R-:W-:Y:S01]  /*7f490*/  ISETP.LT.AND P0, PT, R5, UR56, !P0 ;  /* 0x0000003805007c0c */ /* 0x000fe2000c701270 */
[----:B---3--:R-:W-:Y:S01]  /*7f4a0*/  UMOV UR38, UR6 ;  /* 0x0000000600267c82 */ /* 0x008fe20008000000 */
[----:B------:R-:W-:Y:S01]  /*7f4b0*/  LOP3.LUT R2, R2, 0xfffffbff, RZ, 0xc0, !PT ;  /* 0xfffffbff02027812 */ /* 0x000fe200078ec0ff */
[----:B------:R-:W-:Y:S01]  /*7f4c0*/  UMOV UR36, UR7 ;  /* 0x0000000700247c82 */ /* 0x000fe20008000000 */
[----:B----4-:R-:W-:Y:S01]  /*7f4d0*/  MOV.SPILL R8, UR76 ;  /* 0x0000004c00087c02 */ /* 0x010fe20009000f00 */
[----:B------:R-:W-:Y:S01]  /*7f4e0*/  UMOV UR76, UR11 ;  /* 0x0000000b004c7c82 */ /* 0x000fe20008000000 */
[----:B------:R-:W3:Y:S01]  /*7f4f0*/  LDCU.64 UR10, c[0x0][0x398] ;  /* 0x00007300ff0a77ac */ /* 0x000ee20008000a00 */
[----:B------:R-:W-:-:S02]  /*7f500*/  MOV.SPILL R26, UR76 ;  /* 0x0000004c001a7c02 */ /* 0x000fc40009000f00 */
[----:B------:R-:W-:Y:S01]  /*7f510*/  STL [R1+0x27a4], R8 ;  /* 0x0027a40801007387 */ /* 0x000fe20000100800 */
[----:B------:R-:W4:Y:S01]  /*7f520*/  LDCU.64 UR6, c[0x0][0x398] ;  /* 0x00007300ff0677ac */ /* 0x000f220008000a00 */
[----:B------:R-:W-:Y:S02]  /*7f530*/  @P1 LOP3.LUT R2, R2, 0x400, RZ, 0xfc, !PT ;  /* 0x0000040002021812 */ /* 0x000fe400078efcff */
[----:B------:R-:W-:Y:S01]  /*7f540*/  STL [R1+0xc54], R3 ;  /* 0x000c540301007387 */ /* 0x000fe20000100800 */
[----:B------:R-:W0:Y:S01]  /*7f550*/  LDCU.64 UR34, c[0x0][0x398] ;  /* 0x00007300ff2277ac */ /* 0x000e220008000a00 */
[----:B------:R-:W-:Y:S01]  /*7f560*/  LOP3.LUT R2, R2, 0xfffffdff, RZ, 0xc0, !PT ;  /* 0xfffffdff02027812 */ /* 0x000fe200078ec0ff */
[----:B-1----:R-:W-:Y:S01]  /*7f570*/  IMAD.U32 R20, RZ, RZ, UR5 ;  /* 0x00000005ff147e24 */ /* 0x002fe2000f8e00ff */
[----:B------:R1:W-:Y:S01]  /*7f580*/  STL [R1+0x28a8], R25 ;  /* 0x0028a81901007387 */ /* 0x0003e20000100800 */
[----:B------:R-:W-:Y:S01]  /*7f590*/  UMOV UR55, UR4 ;  /* 0x0000000400377c82 */ /* 0x000fe20008000000 */
[----:B------:R-:W-:Y:S01]  /*7f5a0*/  @P0 LOP3.LUT R2, R2, 0x200, RZ, 0xfc, !PT ;  /* 0x0000020002020812 */ /* 0x000fe200078efcff */
[----:B------:R-:W2:Y:S01]  /*7f5b0*/  LDCU.64 UR4, c[0x0][0x398] ;  /* 0x00007300ff0477ac */ /* 0x000ea20008000a00 */
[----:B------:R-:W-:Y:S01]  /*7f5c0*/  ISETP.GE.AND P0, PT, R60, UR17, PT ;  /* 0x000000113c007c0c */ /* 0x000fe2000bf06270 */
[----:B------:R-:W-:Y:S01]  /*7f5d0*/  VIADD R60, R0, 0x8e ;  /* 0x0000008e003c7836 */ /* 0x000fe20000000000 */
[----:B------:R-:W-:Y:S01]  /*7f5e0*/  LOP3.LUT R2, R2, 0xfffffeff, RZ, 0xc0, !PT ;  /* 0xfffffeff02027812 */ /* 0x000fe200078ec0ff */
[----:B---3--:R-:W-:Y:S01]  /*7f5f0*/  UMOV UR52, UR10 ;  /* 0x0000000a00347c82 */ /* 0x008fe20008000000 */
[----:B------:R-:W-:Y:S01]  /*7f600*/  ISETP.LT.AND P1, PT, R6, UR18, !P0 ;  /* 0x0000001206007c0c */ /* 0x000fe2000c721270 */
[----:B------:R-:W-:Y:S01]  /*7f610*/  UMOV UR77, UR11 ;  /* 0x0000000b004d7c82 */ /* 0x000fe20008000000 */
[----:B------:R-:W-:Y:S01]  /*7f620*/  ISETP.LT.AND P0, PT, R5, UR55, !P0 ;  /* 0x0000003705007c0c */ /* 0x000fe2000c701270 */
[----:B------:R-:W3:Y:S01]  /*7f630*/  LDCU.64 UR10, c[0x0][0x398] ;  /* 0x00007300ff0a77ac */ /* 0x000ee20008000a00 */
[----:B-1----:R-:W-:Y:S01]  /*7f640*/  IMAD.U32 R25, RZ, RZ, UR21 ;  /* 0x00000015ff197e24 */ /* 0x002fe2000f8e00ff */
[----:B------:R-:W-:Y:S01]  /*7f650*/  STL [R1+0x27ac], R46 ;  /* 0x0027ac2e01007387 */ /* 0x000fe20000100800 */
[----:B------:R-:W-:Y:S01]  /*7f660*/  MOV.SPILL R27, UR77 ;  /* 0x0000004d001b7c02 */ /* 0x000fe20009000f00 */
[----:B------:R-:W1:Y:S01]  /*7f670*/  LDCU.64 UR20, c[0x0][0x398] ;  /* 0x00007300ff1477ac */ /* 0x000e620008000a00 */
[----:B0-----:R-:W-:Y:S01]  /*7f680*/  IMAD.U32 R13, RZ, RZ, UR35 ;  /* 0x00000023ff0d7e24 */ /* 0x001fe2000f8e00ff */
[----:B------:R0:W-:Y:S01]  /*7f690*/  STL [R1+0x27a8], R47 ;  /* 0x0027a82f01007387 */ /* 0x0001e20000100800 */
[----:B----4-:R-:W-:Y:S01]  /*7f6a0*/  UMOV UR46, UR6 ;  /* 0x00000006002e7c82 */ /* 0x010fe20008000000 */
[----:B------:R-:W-:-:S02]  /*7f6b0*/  UMOV UR76, UR7 ;  /* 0x00000007004c7c82 */ /* 0x000fc40008000000 */
[----:B------:R-:W-:Y:S01]  /*7f6c0*/  @P1 LOP3.LUT R2, R2, 0x100, RZ, 0xfc, !PT ;  /* 0x0000010002021812 */ /* 0x000fe200078efcff */
[----:B--2---:R-:W-:Y:S01]  /*7f6d0*/  IMAD.U32 R34, RZ, RZ, UR5 ;  /* 0x00000005ff227e24 */ /* 0x004fe2000f8e00ff */
[----:B------:R-:W-:Y:S01]  /*7f6e0*/  UMOV UR54, UR4 ;  /* 0x0000000400367c82 */ /* 0x000fe20008000000 */
[----:B------:R-:W2:Y:S01]  /*7f6f0*/  LDCU.64 UR4, c[0x0][0x398] ;  /* 0x00007300ff0477ac */ /* 0x000ea20008000a00 */
[----:B------:R-:W-:Y:S01]  /*7f700*/  LOP3.LUT R2, R2, 0xffffff7f, RZ, 0xc0, !PT ;  /* 0xffffff7f02027812 */ /* 0x000fe200078ec0ff */
[----:B------:R-:W-:Y:S01]  /*7f710*/  STL [R1+0x27b4], R44 ;  /* 0x0027b42c01007387 */ /* 0x000fe20000100800 */
[----:B0-----:R-:W-:Y:S01]  /*7f720*/  IMAD.U32 R47, RZ, RZ, UR61 ;  /* 0x0000003dff2f7e24 */ /* 0x001fe2000f8e00ff */
[----:B------:R-:W0:Y:S01]  /*7f730*/  LDCU.64 UR6, c[0x0][0x398] ;  /* 0x00007300ff0677ac */ /* 0x000e220008000a00 */
[----:B------:R-:W-:Y:S01]  /*7f740*/  @P0 LOP3.LUT R2, R2, 0x80, RZ, 0xfc, !PT ;  /* 0x0000008002020812 */ /* 0x000fe200078efcff */
[----:B---3--:R-:W-:Y:S01]  /*7f750*/  IMAD.U32 R19, RZ, RZ, UR11 ;  /* 0x0000000bff137e24 */ /* 0x008fe2000f8e00ff */
[----:B------:R-:W-:Y:S01]  /*7f760*/  ISETP.GE.AND P0, PT, R58, UR19, PT ;  /* 0x000000133a007c0c */ /* 0x000fe2000bf06270 */
[----:B------:R-:W-:Y:S01]  /*7f770*/  VIADD R58, R0, 0x88 ;  /* 0x00000088003a7836 */ /* 0x000fe20000000000 */
[----:B------:R-:W-:Y:S01]  /*7f780*/  LOP3.LUT R2, R2, 0xffffffbf, RZ, 0xc0, !PT ;  /* 0xffffffbf02027812 */ /* 0x000fe200078ec0ff */
[----:B------:R-:W-:Y:S01]  /*7f790*/  UMOV UR51, UR10 ;  /* 0x0000000a00337c82 */ /* 0x000fe20008000000 */
[----:B------:R-:W-:Y:S01]  /*7f7a0*/  ISETP.LT.AND P2, PT, R6, UR8, !P0 ;  /* 0x0000000806007c0c */ /* 0x000fe2000c741270 */
[----:B------:R-:W3:Y:S01]  /*7f7b0*/  LDCU.64 UR10, c[0x0][0x398] ;  /* 0x00007300ff0a77ac */ /* 0x000ee20008000a00 */
[----:B------:R-:W-:Y:S01]  /*7f7c0*/  ISETP.LT.AND P1, PT, R5, UR54, !P0 ;  /* 0x0000003605007c0c */ /* 0x000fe2000c721270 */
[----:B------:R-:W-:Y:S01]  /*7f7d0*/  STL [R1+0x27b0], R45 ;  /* 0x0027b02d01007387 */ /* 0x000fe20000100800 */
[----:B------:R-:W-:Y:S01]  /*7f7e0*/  ISETP.GE.AND P0, PT, R60, UR9, PT ;  /* 0x000000093c007c0c */ /* 0x000fe2000bf06270 */
[----:B------:R-:W-:Y:S01]  /*7f7f0*/  VIADD R60, R0, 0x82 ;  /* 0x00000082003c7836 */ /* 0x000fe20000000000 */
[----:B------:R-:W4:Y:S01]  /*7f800*/  LDCU.64 UR16, c[0x0][0x398] ;  /* 0x00007300ff1077ac */ /* 0x000f220008000a00 */
[----:B--2---:R-:W-:Y:S01]  /*7f810*/  IMAD.U32 R4, RZ, RZ, UR5 ;  /* 0x00000005ff047e24 */ /* 0x004fe2000f8e00ff */
[----:B------:R-:W-:Y:S01]  /*7f820*/  UMOV UR45, UR4 ;  /* 0x00000004002d7c82 */ /* 0x000fe20008000000 */
[----:B------:R-:W2:Y:S04]  /*7f830*/  LDCU.64 UR4, c[0x0][0x398] ;  /* 0x00007300ff0477ac */ /* 0x000ea80008000a00 */
[----:B------:R-:W-:Y:S01]  /*7f840*/  @P2 LOP3.LUT R2, R2, 0x40, RZ, 0xfc, !PT ;  /* 0x0000004002022812 */ /* 0x000fe200078efcff */
[----:B------:R-:W-:Y:S01]  /*7f850*/  UMOV UR37, UR34 ;  /* 0x0000002200257c82 */ /* 0x000fe20008000000 */
[----:B------:R-:W0:Y:S02]  /*7f860*/  LDCU.64 UR18, c[0x0][0x398] ;  /* 0x00007300ff1277ac */ /* 0x000e240008000a00 */
[----:B------:R-:W-:Y:S01]  /*7f870*/  LOP3.LUT R2, R2, 0xffffffef, RZ, 0xc0, !PT ;  /* 0xffffffef02027812 */ /* 0x000fe200078ec0ff */
[----:B---3--:R-:W-:Y:S01]  /*7f880*/  IMAD.U32 R18, RZ, RZ, UR11 ;  /* 0x0000000bff127e24 */ /* 0x008fe2000f8e00ff */
[----:B------:R-:W-:-:S02]  /*7f890*/  UMOV UR50, UR10 ;  /* 0x0000000a00327c82 */ /* 0x000fc40008000000 */
[----:B------:R-:W-:Y:S01]  /*7f8a0*/  @P1 LOP3.LUT R2, R2, 0x10, RZ, 0xfc, !PT ;  /* 0x0000001002021812 */ /* 0x000fe200078efcff */
[----:B------:R-:W3:Y:S01]  /*7f8b0*/  LDCU.64 UR10, c[0x0][0x398] ;  /* 0x00007300ff0a77ac */ /* 0x000ee20008000a00 */
[----:B------:R-:W-:Y:S02]  /*7f8c0*/  ISETP.LT.AND P1, PT, R6, UR26, !P0 ;  /* 0x0000001a06007c0c */ /* 0x000fe4000c721270 */
[----:B------:R-:W-:Y:S01]  /*7f8d0*/  ISETP.LT.AND P0, PT, R5, UR45, !P0 ;  /* 0x0000002d05007c0c */ /* 0x000fe2000c701270 */
[----:B------:R-:W0:Y:S01]  /*7f8e0*/  LDCU.64 UR34, c[0x0][0x398] ;  /* 0x00007300ff2277ac */ /* 0x000e220008000a00 */
[----:B------:R-:W-:Y:S01]  /*7f8f0*/  LOP3.LUT R2, R2, 0xffffffdf, RZ, 0xc0, !PT ;  /* 0xffffffdf02027812 */ /* 0x000fe200078ec0ff */
[----:B--2---:R-:W-:Y:S01]  /*7f900*/  IMAD.U32 R28, RZ, RZ, UR5 ;  /* 0x00000005ff1c7e24 */ /* 0x004fe2000f8e00ff */
[----:B------:R-:W-:Y:S01]  /*7f910*/  UMOV UR53, UR4 ;  /* 0x0000000400357c82 */ /* 0x000fe20008000000 */
[----:B------:R-:W2:Y:S01]  /*7f920*/  LDCU.64 UR4, c[0x0][0x398] ;  /* 0x00007300ff0477ac */ /* 0x000ea20008000a00 */
[----:B------:R-:W0:Y:S05]  /*7f930*/  LDCU.64 UR8, c[0x0][0x398] ;  /* 0x00007300ff0877ac */ /* 0x000e2a0008000a00 */
[----:B------:R-:W-:Y:S01]  /*7f940*/  @P1 LOP3.LUT R50, R50, 0x100000, RZ, 0xfc, !PT ;  /* 0x0010000032321812 */ /* 0x000fe200078efcff */
[----:B------:R-:W1:Y:S03]  /*7f950*/  LDCU.64 UR68, c[0x0][0x398] ;  /* 0x00007300ff4477ac */ /* 0x000e660008000a00 */
[----:B------:R-:W-:Y:S01]  /*7f960*/  LOP3.LUT R50, R50, 0xfff7ffff, RZ, 0xc0, !PT ;  /* 0xfff7ffff32327812 */ /* 0x000fe200078ec0ff */
[----:B---3--:R-:W-:Y:S01]  /*7f970*/  IMAD.U32 R17, RZ, RZ, UR11 ;  /* 0x0000000bff117e24 */ /* 0x008fe2000f8e00ff */
[----:B------:R-:W-:-:S02]  /*7f980*/  UMOV UR43, UR10 ;  /* 0x0000000a002b7c82 */ /* 0x000fc40008000000 */
[----:B------:R-:W-:Y:S01]  /*7f990*/  @P0 LOP3.LUT R50, R50, 0x80000, RZ, 0xfc, !PT ;  /* 0x0008000032320812 */ /* 0x000fe200078efcff */
[----:B------:R-:W3:Y:S01]  /*7f9a0*/  LDCU.64 UR10, c[0x0][0x398] ;  /* 0x00007300ff0a77ac */ /* 0x000ee20008000a00 */
[----:B------:R-:W-:Y:S01]  /*7f9b0*/  ISETP.GE.AND P0, PT, R58, UR27, PT ;  /* 0x0000001b3a007c0c */ /* 0x000fe2000bf06270 */
[----:B------:R-:W-:Y:S01]  /*7f9c0*/  VIADD R58, R0, 0xb9 ;  /* 0x000000b9003a7836 */ /* 0x000fe20000000000 */
[----:B------:R-:W-:Y:S01]  /*7f9d0*/  LOP3.LUT R50, R50, 0x7fffffff, RZ, 0xc0, !PT ;  /* 0x7fffffff32327812 */ /* 0x000fe200078ec0ff */
[----:B0-----:R-:W-:Y:S01]  /*7f9e0*/  IMAD.U32 R12, RZ, RZ, UR35 ;  /* 0x00000023ff0c7e24 */ /* 0x001fe2000f8e00ff */
[----:B--2---:R-:W-:Y:S01]  /*7f9f0*/  ISETP.LT.AND P1, PT, R6, UR4, !P0 ;  /* 0x0000000406007c0c */ /* 0x004fe2000c721270 */
[----:B------:R-:W-:Y:S01]  /*7fa00*/  UMOV UR35, UR34 ;  /* 0x0000002200237c82 */ /* 0x000fe20008000000 */
[----:B------:R-:W-:Y:S01]  /*7fa10*/  ISETP.LT.AND P0, PT, R5, UR53, !P0 ;  /* 0x0000003505007c0c */ /* 0x000fe2000c701270 */
[----:B------:R-:W-:Y:S01]  /*7fa20*/  IMAD.U32 R11, RZ, RZ, UR9 ;  /* 0x00000009ff0b7e24 */ /* 0x000fe2000f8e00ff */
[----:B------:R-:W-:Y:S01]  /*7fa30*/  UMOV UR45, UR8 ;  /* 0x00000008002d7c82 */ /* 0x000fe20008000000 */
[----:B------:R-:W0:Y:S01]  /*7fa40*/  LDCU.64 UR8, c[0x0][0x398] ;  /* 0x00007300ff0877ac */ /* 0x000e220008000a00 */
[----:B------:R-:W2:Y:S07]  /*7fa50*/  LDCU.64 UR26, c[0x0][0x398] ;  /* 0x00007300ff1a77ac */ /* 0x000eae0008000a00 */
[----:B------:R-:W-:Y:S01]  /*7fa60*/  @P1 LOP3.LUT R43, R43, 0x40000000, RZ, 0xfc, !PT ;  /* 0x400000002b2b1812 */ /* 0x000fe200078efcff */
[----:B---3--:R-:W-:Y:S01]  /*7fa70*/  IMAD.U32 R16, RZ, RZ, UR11 ;  /* 0x0000000bff107e24 */ /* 0x008fe2000f8e00ff */
[----:B------:R-:W-:Y:S01]  /*7fa80*/  UMOV UR42, UR10 ;  /* 0x0000000a002a7c82 */ /* 0x000fe20008000000 */
[----:B------:R-:W3:Y:S01]  /*7fa90*/  LDCU.64 UR10, c[0x0][0x398] ;  /* 0x00007300ff0a77ac */ /* 0x000ee20008000a00 */
[----:B------:R-:W-:Y:S01]  /*7faa0*/  LOP3.LUT R43, R43, 0xefffffff, RZ, 0xc0, !PT ;  /* 0xefffffff2b2b7812 */ /* 0x000fe200078ec0ff */
[----:B------:R-:W0:Y:S03]  /*7fab0*/  LDCU.64 UR54, c[0x0][0x398] ;  /* 0x00007300ff3677ac */ /* 0x000e260008000a00 */
[----:B------:R-:W-:-:S02]  /*7fac0*/  @P0 LOP3.LUT R43, R43, 0x10000000, RZ, 0xfc, !PT ;  /* 0x100000002b2b0812 */ /* 0x000fc400078efcff */
[----:B------:R-:W-:Y:S01]  /*7fad0*/  ISETP.GE.AND P0, PT, R60, UR5, PT ;  /* 0x000000053c007c0c */ /* 0x000fe2000bf06270 */
[----:B------:R-:W-:Y:S01]  /*7fae0*/  VIADD R60, R0, 0xb3 ;  /* 0x000000b3003c7836 */ /* 0x000fe20000000000 */
[----:B------:R-:W0:Y:S01]  /*7faf0*/  LDCU.64 UR4, c[0x0][0x398] ;  /* 0x00007300ff0477ac */ /* 0x000e220008000a00 */
[----:B------:R-:W-:Y:S01]  /*7fb00*/  LOP3.LUT R43, R43, 0x7fffffff, RZ, 0xc0, !PT ;  /* 0x7fffffff2b2b7812 */ /* 0x000fe200078ec0ff */
[----:B--2---:R-:W-:Y:S01]  /*7fb10*/  IMAD.U32 R10, RZ, RZ, UR27 ;  /* 0x0000001bff0a7e24 */ /* 0x004fe2000f8e00ff */
[----:B------:R-:W-:Y:S01]  /*7fb20*/  ISETP.LT.AND P1, PT, R6, UR52, !P0 ;  /* 0x0000003406007c0c */ /* 0x000fe2000c721270 */
[----:B------:R-:W-:Y:S01]  /*7fb30*/  UMOV UR34, UR26 ;  /* 0x0000001a00227c82 */ /* 0x000fe20008000000 */
[----:B------:R-:W-:Y:S01]  /*7fb40*/  ISETP.LT.AND P0, PT, R5, UR44, !P0 ;  /* 0x0000002c05007c0c */ /* 0x000fe2000c701270 */
[----:B------:R-:W2:Y:S01]  /*7fb50*/  LDCU.64 UR26, c[0x0][0x398] ;  /* 0x00007300ff1a77ac */ /* 0x000ea20008000a00 */
[----:B---3--:R-:W-:Y:S01]  /*7fb60*/  IMAD.U32 R15, RZ, RZ, UR11 ;  /* 0x0000000bff0f7e24 */ /* 0x008fe2000f8e00ff */
[----:B------:R-:W-:Y:S01]  /*7fb70*/  UMOV UR49, UR10 ;  /* 0x0000000a00317c82 */ /* 0x000fe20008000000 */
[----:B------:R-:W3:Y:S01]  /*7fb80*/  LDCU.64 UR10, c[0x0][0x398] ;  /* 0x00007300ff0a77ac */ /* 0x000ee20008000a00 */
[----:B------:R-:W1:Y:S06]  /*7fb90*/  LDCU.64 UR52, c[0x0][0x398] ;  /* 0x00007300ff3477ac */ /* 0x000e6c0008000a00 */
[----:B------:R-:W-:Y:S01]  /*7fba0*/  @P1 LOP3.LUT R42, R42, 0x100, RZ, 0xfc, !PT ;  /* 0x000001002a2a1812 */ /* 0x000fe200078efcff */
[----:B0-----:R-:W-:Y:S01]  /*7fbb0*/  IMAD.U32 R9, RZ, RZ, UR5 ;  /* 0x00000005ff097e24 */ /* 0x001fe2000f8e00ff */
[----:B------:R-:W-:-:S02]  /*7fbc0*/  UMOV UR44, UR4 ;  /* 0x00000004002c7c82 */ /* 0x000fc40008000000 */
[----:B------:R-:W-:Y:S01]  /*7fbd0*/  LOP3.LUT R42, R42, 0xffffff7f, RZ, 0xc0, !PT ;  /* 0xffffff7f2a2a7812 */ /* 0x000fe200078ec0ff */
[----:B------:R-:W0:Y:S03]  /*7fbe0*/  LDCU.64 UR4, c[0x0][0x398] ;  /* 0x00007300ff0477ac */ /* 0x000e260008000a00 */
[----:B------:R-:W-:Y:S01]  /*7fbf0*/  @P0 LOP3.LUT R42, R42, 0x80, RZ, 0xfc, !PT ;  /* 0x000000802a2a0812 */ /* 0x000fe200078efcff */
[----:B------:R-:W0:Y:S01]  /*7fc00*/  LDCU.64 UR56, c[0x0][0x398] ;  /* 0x00007300ff3877ac */ /* 0x000e220008000a00 */
[----:B------:R-:W-:Y:S01]  /*7fc10*/  ISETP.GE.AND P0, PT, R58, UR65, PT ;  /* 0x000000413a007c0c */ /* 0x000fe2000bf06270 */
[----:B------:R-:W-:Y:S01]  /*7fc20*/  VIADD R58, R0, 0xad ;  /* 0x000000ad003a7836 */ /* 0x000fe20000000000 */
[----:B------:R-:W-:Y:S01]  /*7fc30*/  LOP3.LUT R42, R42, 0xfffffbff, RZ, 0xc0, !PT ;  /* 0xfffffbff2a2a7812 */ /* 0x000fe200078ec0ff */
[----:B------:R-:W0:Y:S01]  /*7fc40*/  LDCU.64 UR74, c[0x0][0x398] ;  /* 0x00007300ff4a77ac */ /* 0x000e220008000a00 */
[----:B------:R-:W-:-:S02]  /*7fc50*/  ISETP.LT.AND P2, PT, R6, UR14, !P0 ;  /* 0x0000000e06007c0c */ /* 0x000fc4000c741270 */
[----:B------:R-:W-:Y:S01]  /*7fc60*/  ISETP.LT.AND P1, PT, R5, UR51, !P0 ;  /* 0x0000003305007c0c */ /* 0x000fe2000c721270 */
[----:B------:R-:W0:Y:S01]  /*7fc70*/  LDCU.64 UR58, c[0x0][0x398] ;  /* 0x00007300ff3a77ac */ /* 0x000e220008000a00 */
[----:B------:R-:W-:Y:S01]  /*7fc80*/  ISETP.GE.AND P0, PT, R60, UR15, PT ;  /* 0x0000000f3c007c0c */ /* 0x000fe2000bf06270 */
[----:B------:R-:W-:Y:S01]  /*7fc90*/  VIADD R60, R0, 0xa7 ;  /* 0x000000a7003c7836 */ /* 0x000fe20000000000 */
[----:B------:R-:W0:Y:S01]  /*7fca0*/  LDCU.64 UR14, c[0x0][0x398] ;  /* 0x00007300ff0e77ac */ /* 0x000e220008000a00 */
[----:B------:R-:W0:Y:S06]  /*7fcb0*/  LDCU.64 UR60, c[0x0][0x398] ;  /* 0x00007300ff3c77ac */ /* 0x000e2c0008000a00 */
[----:B------:R-:W-:Y:S01]  /*7fcc0*/  @P2 LOP3.LUT R2, R2, 0x20, RZ, 0xfc, !PT ;  /* 0x0000002002022812 */ /* 0x000fe200078efcff */
[----:B------:R-:W1:Y:S03]  /*7fcd0*/  LDCU.64 UR72, c[0x0][0x398] ;  /* 0x00007300ff4877ac */ /* 0x000e660008000a00 */
[----:B------:R-:W-:-:S04]  /*7fce0*/  LOP3.LUT R2, R2, 0xfffffff7, RZ, 0xc0, !PT ;  /* 0xfffffff702027812 */ /* 0x000fc800078ec0ff */
[----:B------:R-:W-:Y:S02]  /*7fcf0*/  @P1 LOP3.LUT R2, R2, 0x8, RZ, 0xfc, !PT ;  /* 0x0000000802021812 */ /* 0x000fe400078efcff */
[----:B------:R-:W-:Y:S02]  /*7fd00*/  ISETP.LT.AND P1, PT, R6, UR32, !P0 ;  /* 0x0000002006007c0c */ /* 0x000fe4000c721270 */
[----:B------:R-:W-:Y:S01]  /*7fd10*/  ISETP.LT.AND P0, PT, R5, UR50, !P0 ;  /* 0x0000003205007c0c */ /* 0x000fe2000c701270 */
[----:B0-----:R-:W-:Y:S01]  /*7fd20*/  IMAD.U32 R3, RZ, RZ, UR15 ;  /* 0x0000000fff037e24 */ /* 0x001fe2000f8e00ff */
[----:B------:R-:W-:Y:S01]  /*7fd30*/  LOP3.LUT R2, R2, 0xfffffffb, RZ, 0xc0, !PT ;  /* 0xfffffffb02027812 */ /* 0x000fe200078ec0ff */
[----:B------:R-:W-:Y:S01]  /*7fd40*/  UMOV UR32, UR14 ;  /* 0x0000000e00207c82 */ /* 0x000fe20008000000 */
[----:B------:R-:W0:Y:S02]  /*7fd50*/  LDCU.64 UR14, c[0x0][0x398] ;  /* 0x00007300ff0e77ac */ /* 0x000e240008000a00 */
[----:B------:R-:W-:Y:S01]  /*7fd60*/  STL [R1+0xc2c], R3 ;  /* 0x000c2c0301007387 */ /* 0x000fe20000100800 */
[----:B------:R-:W0:Y:S04]  /*7fd70*/  LDCU.64 UR50, c[0x0][0x398] ;  /* 0x00007300ff3277ac */ /* 0x000e280008000a00 */
[----:B------:R-:W-:-:S04]  /*7fd80*/  @P1 LOP3.LUT R2, R2, 0x4, RZ, 0xfc, !PT ;  /* 0x0000000402021812 */ /* 0x000fc800078efcff */
[----:B------:R-:W-:-:S04]  /*7fd90*/  LOP3.LUT R2, R2, 0xfffffffd, RZ, 0xc0, !PT ;  /* 0xfffffffd02027812 */ /* 0x000fc800078ec0ff */
[----:B------:R-:W-:Y:S02]  /*7fda0*/  @P0 LOP3.LUT R2, R2, 0x2, RZ, 0xfc, !PT ;  /* 0x0000000202020812 */ /* 0x000fe400078efcff */
[----:B------:R-:W-:Y:S01]  /*7fdb0*/  ISETP.GE.AND P0, PT, R58, UR33, PT ;  /* 0x000000213a007c0c */ /* 0x000fe2000bf06270 */
[----:B------:R-:W-:Y:S01]  /*7fdc0*/  VIADD R58, R0, 0xa1 ;  /* 0x000000a1003a7836 */ /* 0x000fe20000000000 */
[----:B------:R-:W-:Y:S02]  /*7fdd0*/  LOP3.LUT R2, R2, 0xfffffffe, RZ, 0xc0, !PT ;  /* 0xfffffffe02027812 */ /* 0x000fe400078ec0ff */
[----:B------:R-:W-:Y:S01]  /*7fde0*/  ISETP.LT.AND P1, PT, R6, UR12, !P0 ;  /* 0x0000000c06007c0c */ /* 0x000fe2000c721270 */
[----:B0-----:R-:W-:Y:S01]  /*7fdf0*/  IMAD.U32 R32, RZ, RZ, UR51 ;  /* 0x00000033ff207e24 */ /* 0x001fe2000f8e00ff */
[----:B------:R-:W-:Y:S01]  /*7fe00*/  ISETP.LT.AND P0, PT, R5, UR43, !P0 ;  /* 0x0000002b05007c0c */ /* 0x000fe2000c701270 */
[----:B------:R-:W-:Y:S01]  /*7fe10*/  UMOV UR43, UR50 ;  /* 0x00000032002b7c82 */ /* 0x000fe20008000000 */
[----:B------:R-:W0:Y:S09]  /*7fe20*/  LDCU.64 UR50, c[0x0][0x398] ;  /* 0x00007300ff3277ac */ /* 0x000e320008000a00 */
[----:B------:R-:W-:-:S02]  /*7fe30*/  @P1 LOP3.LUT R2, R2, 0x1, RZ, 0xfc, !PT ;  /* 0x0000000102021812 */ /* 0x000fc400078efcff */
[----:B------:R-:W-:Y:S02]  /*7fe40*/  @P0 LOP3.LUT R50, R50, 0x80000000, RZ, 0xfc, !PT ;  /* 0x8000000032320812 */ /* 0x000fe400078efcff */
[----:B------:R-:W-:Y:S01]  /*7fe50*/  ISETP.GE.AND P0, PT, R60, UR13, PT ;  /* 0x0000000d3c007c0c */ /* 0x000fe2000bf06270 */
[----:B------:R-:W-:Y:S01]  /*7fe60*/  VIADD R60, R0, 0x9b ;  /* 0x0000009b003c7836 */ /* 0x000fe20000000000 */
[----:B------:R-:W-:Y:S01]  /*7fe70*/  LOP3.LUT R50, R50, 0xbfffffff, RZ, 0xc0, !PT ;  /* 0xbfffffff32327812 */ /* 0x000fe200078ec0ff */
[----:B------:R-:W1:Y:S01]  /*7fe80*/  LDCU.64 UR12, c[0x0][0x398] ;  /* 0x00007300ff0c77ac */ /* 0x000e620008000a00 */
[----:B------:R-:W-:Y:S01]  /*7fe90*/  ISETP.LT.AND P1, PT, R6, UR24, !P0 ;  /* 0x0000001806007c0c */ /* 0x000fe2000c721270 */
[----:B------:R1:W-:Y:S01]  /*7fea0*/  STL [R1+0x27b8], R2 ;  /* 0x0027b80201007387 */ /* 0x0003e20000100800 */
[----:B------:R-:W-:Y:S01]  /*7feb0*/  ISETP.LT.AND P0, PT, R5, UR42, !P0 ;  /* 0x0000002a05007c0c */ /* 0x000fe2000c701270 */
[----:B0-----:R-:W-:Y:S01]  /*7fec0*/  UMOV UR42, UR50 ;  /* 0x00000032002a7c82 */ /* 0x001fe20008000000 */
[----:B------:R-:W-:Y:S01]  /*7fed0*/  IMAD.U32 R46, RZ, RZ, UR51 ;  /* 0x00000033ff2e7e24 */ /* 0x000fe2000f8e00ff */
[----:B------:R-:W0:Y:S08]  /*7fee0*/  LDCU.64 UR50, c[0x0][0x398] ;  /* 0x00007300ff3277ac */ /* 0x000e300008000a00 */
[----:B------:R-:W-:-:S04]  /*7fef0*/  @P1 LOP3.LUT R50, R50, 0x40000000, RZ, 0xfc, !PT ;  /* 0x4000000032321812 */ /* 0x000fc800078efcff */
[----:B------:R-:W-:-:S04]  /*7ff00*/  LOP3.LUT R50, R50, 0xdfffffff, RZ, 0xc0, !PT ;  /* 0xdfffffff32327812 */ /* 0x000fc800078ec0ff */
[----:B------:R-:W-:Y:S02]  /*7ff10*/  @P0 LOP3.LUT R50, R50, 0x20000000, RZ, 0xfc, !PT ;  /* 0x2000000032320812 */ /* 0x000fe400078efcff */
[----:B------:R-:W-:Y:S01]  /*7ff20*/  ISETP.GE.AND P0, PT, R58, UR25, PT ;  /* 0x000000193a007c0c */ /* 0x000fe2000bf06270 */
[----:B------:R-:W-:Y:S01]  /*7ff30*/  VIADD R58, R0, 0x95 ;  /* 0x00000095003a7836 */ /* 0x000fe20000000000 */
[----:B------:R-:W-:Y:S01]  /*7ff40*/  LOP3.LUT R50, R50, 0xefffffff, RZ, 0xc0, !PT ;  /* 0xefffffff32327812 */ /* 0x000fe200078ec0ff */
[----:B------:R-:W0:Y:S01]  /*7ff50*/  LDCU.64 UR24, c[0x0][0x398] ;  /* 0x00007300ff1877ac */ /* 0x000e220008000a00 */
[----:B---3--:R-:W-:Y:S02]  /*7ff60*/  ISETP.LT.AND P2, PT, R6, UR10, !P0 ;  /* 0x0000000a06007c0c */ /* 0x008fe4000c741270 */
[----:B------:R-:W-:Y:S02]  /*7ff70*/  ISETP.LT.AND P1, PT, R5, UR49, !P0 ;  /* 0x0000003105007c0c */ /* 0x000fe4000c721270 */
[----:B------:R-:W-:Y:S01]  /*7ff80*/  ISETP.GE.AND P0, PT, R60, UR11, PT ;  /* 0x0000000b3c007c0c */ /* 0x000fe2000bf06270 */
[----:B------:R-:W-:Y:S01]  /*7ff90*/  VIADD R60, R0, 0x8f ;  /* 0x0000008f003c7836 */ /* 0x000fe20000000000 */
[----:B------:R-:W3:Y:S07]  /*7ffa0*/  LDCU.64 UR10, c[0x0][0x398] ;  /* 0x00007300ff0a77ac */ /* 0x000eee0008000a00 */
[----:B------:R-:W-:-:S04]  /*7ffb0*/  @P2 LOP3.LUT R50, R50, 0x10000000, RZ, 0xfc, !PT ;  /* 0x1000000032322812 */ /* 0x000fc800078efcff */
[----:B------:R-:W-:-:S04]  /*7ffc0*/  LOP3.LUT R50, R50, 0xf7ffffff, RZ, 0xc0, !PT ;  /* 0xf7ffffff32327812 */ /* 0x000fc800078ec0ff */
[----:B------:R-:W-:Y:S02]  /*7ffd0*/  @P1 LOP3.LUT R50, R50, 0x8000000, RZ, 0xfc, !PT ;  /* 0x0800000032321812 */ /* 0x000fe400078efcff */
[----:B------:R-:W-:Y:S01]  /*7ffe0*/  ISETP.LT.AND P1, PT, R6, UR30, !P0 ;  /* 0x0000001e06007c0c */ /* 0x000fe2000c721270 */
[----:B---3--:R-:W-:Y:S01]  /*7fff0*/  IMAD.U32 R7, RZ, RZ, UR11 ;  /* 0x0000000bff077e24 */ /* 0x008fe2000f8e00ff */
[----:B------:R-:W-:Y:S01]  /*80000*/  ISETP.LT.AND P0, PT, R5, UR41, !P0 ;  /* 0x0000002905007c0c */ /* 0x000fe2000c701270 */
[----:B------:R-:W-:Y:S01]  /*80010*/  UMOV UR41, UR10 ;  /* 0x0000000a00297c82 */ /* 0x000fe20008000000 */
[----:B------:R-:W-:Y:S01]  /*80020*/  LOP3.LUT R50, R50, 0xfbffffff, RZ, 0xc0, !PT ;  /* 0xfbffffff32327812 */ /* 0x000fe200078ec0ff */
[----:B------:R-:W3:Y:S08]  /*80030*/  LDCU.64 UR10, c[0x0][0x398] ;  /* 0x00007300ff0a77ac */ /* 0x000ef00008000a00 */
[----:B------:R-:W-:-:S04]  /*80040*/  @P1 LOP3.LUT R50, R50, 0x4000000, RZ, 0xfc, !PT ;  /* 0x0400000032321812 */ /* 0x000fc800078efcff */
[----:B------:R-:W-:-:S04]  /*80050*/  LOP3.LUT R50, R50, 0xfdffffff, RZ, 0xc0, !PT ;  /* 0xfdffffff32327812 */ /* 0x000fc800078ec0ff */
[----:B------:R-:W-:Y:S02]  /*80060*/  @P0 LOP3.LUT R50, R50, 0x2000000, RZ, 0xfc, !PT ;  /* 0x0200000032320812 */ /* 0x000fe400078efcff */
[----:B------:R-:W-:Y:S01]  /*80070*/  ISETP.GE.AND P0, PT, R58, UR31, PT ;  /* 0x0000001f3a007c0c */ /* 0x000fe2000bf06270 */
[----:B------:R-:W-:Y:S01]  /*80080*/  VIADD R58, R0, 0x89 ;  /* 0x00000089003a7836 */ /* 0x000fe20000000000 */
[----:B------:R-:W-:Y:S01]  /*80090*/  LOP3.LUT R50, R50, 0xfeffffff, RZ, 0xc0, !PT ;  /* 0xfeffffff32327812 */ /* 0x000fe200078ec0ff */
[----:B------:R-:W0:Y:S01]  /*800a0*/  LDCU.64 UR30, c[0x0][0x398] ;  /* 0x00007300ff1e77ac */ /* 0x000e220008000a00 */
[----:B------:R-:W-:Y:S02]  /*800b0*/  ISETP.LT.AND P1, PT, R6, UR28, !P0 ;  /* 0x0000001c06007c0c */ /* 0x000fe4000c721270 */
[----:B------:R-:W-:Y:S01]  /*800c0*/  ISETP.LT.AND P0, PT, R5, UR48, !P0 ;  /* 0x0000003005007c0c */ /* 0x000fe2000c701270 */
[----:B------:R-:W1:Y:S10]  /*800d0*/  LDCU.64 UR48, c[0x0][0x398] ;  /* 0x00007300ff3077ac */ /* 0x000e740008000a00 */
[----:B------:R-:W-:-:S04]  /*800e0*/  @P1 LOP3.LUT R50, R50, 0x1000000, RZ, 0xfc, !PT ;  /* 0x0100000032321812 */ /* 0x000fc800078efcff */
[----:B------:R-:W-:Y:S01]  /*800f0*/  LOP3.LUT R50, R50, 0xff7fffff, RZ, 0xc0, !PT ;  /* 0xff7fffff32327812 */ /* 0x000fe200078ec0ff */
[----:B0-----:R-:W-:Y:S01]  /*80100*/  UMOV UR39, UR30 ;  /* 0x0000001e00277c82 */ /* 0x001fe20008000000 */
[----:B------:R-:W-:Y:S02]  /*80110*/  UMOV UR30, UR31 ;  /* 0x0000001f001e7c82 */ /* 0x000fe40008000000 */
[----:B------:R-:W-:Y:S02]  /*80120*/  @P0 LOP3.LUT R50, R50, 0x800000, RZ, 0xfc, !PT ;  /* 0x0080000032320812 */ /* 0x000fe400078efcff */
[----:B------:R-:W-:Y:S01]  /*80130*/  ISETP.GE.AND P0, PT, R60, UR29, PT ;  /* 0x0000001d3c007c0c */ /* 0x000fe2000bf06270 */
[----:B------:R-:W-:Y:S01]  /*80140*/  VIADD R60, R0, 0x83 ;  /* 0x00000083003c7836 */ /* 0x000fe20000000000 */
[----:B------:R-:W-:Y:S01]  /*80150*/  LOP3.LUT R50, R50, 0xffbfffff, RZ, 0xc0, !PT ;  /* 0xffbfffff32327812 */ /* 0x000fe200078ec0ff */
[----:B------:R-:W0:Y:S01]  /*80160*/  LDCU.64 UR28, c[0x0][0x398] ;  /* 0x00007300ff1c77ac */ /* 0x000e220008000a00 */
[----:B------:R-:W-:-:S02]  /*80170*/  ISETP.LT.AND P1, PT, R6, UR22, !P0 ;  /* 0x0000001606007c0c */ /* 0x000fc4000c721270 */
[----:B------:R-:W-:-:S11]  /*80180*/  ISETP.LT.AND P0, PT, R5, UR40, !P0 ;  /* 0x0000002805007c0c */ /* 0x000fd6000c701270 */
        /* <DEDUP_REMOVED lines=9> */
[----:B-1----:R-:W-:-:S02]  /*80220*/  ISETP.LT.AND P2, PT, R6, UR20, !P0 ;  /* 0x0000001406007c0c */ /* 0x002fc4000c741270 */
[----:B------:R-:W-:Y:S02]  /*80230*/  ISETP.LT.AND P1, PT, R5, UR47, !P0 ;  /* 0x0000002f05007c0c */ /* 0x000fe4000c721270 */
[----:B------:R-:W-:Y:S01]  /*80240*/  ISETP.GE.AND P0, PT, R60, UR21, PT ;  /* 0x000000153c007c0c */ /* 0x000fe2000bf06270 */
[----:B------:R-:W-:Y:S01]  /*80250*/  VIADD R60, R0, 0xb4 ;  /* 0x000000b4003c7836 */ /* 0x000fe20000000000 */
[----:B------:R-:W1:Y:S07]  /*80260*/  LDCU.64 UR20, c[0x0][0x398] ;  /* 0x00007300ff1477ac */ /* 0x000e6e0008000a00 */
[----:B------:R-:W-:-:S04]  /*80270*/  @P2 LOP3.LUT R50, R50, 0x40000, RZ, 0xfc, !PT ;  /* 0x0004000032322812 */ /* 0x000fc800078efcff */
[----:B------:R-:W-:-:S04]  /*80280*/  LOP3.LUT R50, R50, 0xfffeffff, RZ, 0xc0, !PT ;  /* 0xfffeffff32327812 */ /* 0x000fc800078ec0ff */
[----:B------:R-:W-:Y:S02]  /*80290*/  @P1 LOP3.LUT R50, R50, 0x10000, RZ, 0xfc, !PT ;  /* 0x0001000032321812 */ /* 0x000fe400078efcff */
[----:B------:R-:W-:Y:S01]  /*802a0*/  ISETP.LT.AND P1, PT, R6, UR46, !P0 ;  /* 0x0000002e06007c0c */ /* 0x000fe2000c721270 */
[----:B-1----:R-:W-:Y:S01]  /*802b0*/  IMAD.U32 R8, RZ, RZ, UR21 ;  /* 0x00000015ff087e24 */ /* 0x002fe2000f8e00ff */
[----:B------:R-:W-:Y:S01]  /*802c0*/  ISETP.LT.AND P0, PT, R5, UR38, !P0 ;  /* 0x0000002605007c0c */ /* 0x000fe2000c701270 */
[----:B------:R-:W-:Y:S01]  /*802d0*/  UMOV UR38, UR20 ;  /* 0x0000001400267c82 */ /* 0x000fe20008000000 */
[----:B------:R-:W-:Y:S01]  /*802e0*/  LOP3.LUT R50, R50, 0xfffdffff, RZ, 0xc0, !PT ;  /* 0xfffdffff32327812 */ /* 0x000fe200078ec0ff */
[----:B------:R-:W1:Y:S01]  /*802f0*/  LDCU.64 UR20, c[0x0][0x398] ;  /* 0x00007300ff1477ac */ /* 0x000e620008000a00 */
[----:B------:R-:W0:Y:S07]  /*80300*/  LDCU.64 UR46, c[0x0][0x398] ;  /* 0x00007300ff2e77ac */ /* 0x000e2e0008000a00 */
[----:B------:R-:W-:-:S04]  /*80310*/  @P1 LOP3.LUT R42, R42, 0x400, RZ, 0xfc, !PT ;  /* 0x000004002a2a1812 */ /* 0x000fc800078efcff */
[----:B------:R-:W-:-:S04]  /*80320*/  LOP3.LUT R42, R42, 0xfffffdff, RZ, 0xc0, !PT ;  /* 0xfffffdff2a2a7812 */ /* 0x000fc800078ec0ff */
[----:B------:R-:W-:Y:S02]  /*80330*/  @P0 LOP3.LUT R42, R42, 0x200, RZ, 0xfc, !PT ;  /* 0x000002002a2a0812 */ /* 0x000fe400078efcff */
[----:B------:R-:W-:Y:S01]  /*80340*/  ISETP.GE.AND P0, PT, R58, UR7, PT ;  /* 0x000000073a007c0c */ /* 0x000fe2000bf06270 */
[----:B------:R-:W-:Y:S01]  /*80350*/  VIADD R58, R0, 0xae ;  /* 0x000000ae003a7836 */ /* 0x000fe20000000000 */
[----:B------:R-:W-:Y:S02]  /*80360*/  LOP3.LUT R42, R42, 0xffffefff, RZ, 0xc0, !PT ;  /* 0xffffefff2a2a7812 */ /* 0x000fe400078ec0ff */
[----:B----4-:R-:W-:Y:S01]  /*80370*/  ISETP.LT.AND P1, PT, R6, UR16, !P0 ;  /* 0x0000001006007c0c */ /* 0x010fe2000c721270 */
[----:B0-----:R-:W-:Y:S01]  /*80380*/  IMAD.U32 R2, RZ, RZ, UR47 ;  /* 0x0000002fff027e24 */ /* 0x001fe2000f8e00ff */
[----:B------:R-:W-:Y:S01]  /*80390*/  ISETP.LT.AND P0, PT, R5, UR37, !P0 ;  /* 0x0000002505007c0c */ /* 0x000fe2000c701270 */
[----:B------:R-:W-:Y:S01]  /*803a0*/  UMOV UR37, UR46 ;  /* 0x0000002e00257c82 */ /* 0x000fe20008000000 */
[----:B------:R-:W0:Y:S02]  /*803b0*/  LDCU.64 UR46, c[0x0][0x398] ;  /* 0x00007300ff2e77ac */ /* 0x000e240008000a00 */
[----:B------:R0:W-:Y:S07]  /*803c0*/  STL [R1+0xc10], R2 ;  /* 0x000c100201007387 */ /* 0x0001ee0000100800 */
[----:B------:R-:W-:-:S04]  /*803d0*/  @P1 LOP3.LUT R50, R50, 0x20000, RZ, 0xfc, !PT ;  /* 0x0002000032321812 */ /* 0x000fc800078efcff */
[----:B------:R-:W-:-:S04]  /*803e0*/  LOP3.LUT R50, R50, 0xffff7fff, RZ, 0xc0, !PT ;  /* 0xffff7fff32327812 */ /* 0x000fc800078ec0ff */
[----:B------:R-:W-:Y:S01]  /*803f0*/  @P0 LOP3.LUT R50, R50, 0x8000, RZ, 0xfc, !PT ;  /* 0x0000800032320812 */ /* 0x000fe200078efcff */
[----:B0-----:R-:W-:Y:S01]  /*80400*/  IMAD.U32 R2, RZ, RZ, UR47 ;  /* 0x0000002fff027e24 */ /* 0x001fe2000f8e00ff */
[----:B------:R-:W-:Y:S01]  /*80410*/  ISETP.GE.AND P0, PT, R60, UR17, PT ;  /* 0x000000113c007c0c */ /* 0x000fe2000bf06270 */
[----:B------:R-:W-:Y:S01]  /*80420*/  VIADD R60, R0, 0xa8 ;  /* 0x000000a8003c7836 */ /* 0x000fe20000000000 */
[----:B------:R-:W-:Y:S01]  /*80430*/  LOP3.LUT R50, R50, 0xffffbfff, RZ, 0xc0, !PT ;  /* 0xffffbfff32327812 */ /* 0x000fe200078ec0ff */
[----:B------:R-:W0:Y:S01]  /*80440*/  LDCU.64 UR16, c[0x0][0x398] ;  /* 0x00007300ff1077ac */ /* 0x000e220008000a00 */
[----:B------:R-:W-:Y:S01]  /*80450*/  ISETP.LT.AND P1, PT, R6, UR18, !P0 ;  /* 0x0000001206007c0c */ /* 0x000fe2000c721270 */
[----:B------:R4:W-:Y:S01]  /*80460*/  STL [R1+0xc08], R2 ;  /* 0x000c080201007387 */ /* 0x0009e20000100800 */
[----:B------:R-:W-:Y:S01]  /*80470*/  ISETP.LT.AND P0, PT, R5, UR35, !P0 ;  /* 0x0000002305007c0c */ /* 0x000fe2000c701270 */
[----:B------:R-:W-:Y:S01]  /*80480*/  UMOV UR35, UR46 ;  /* 0x0000002e00237c82 */ /* 0x000fe20008000000 */
[----:B------:R-:W0:Y:S09]  /*80490*/  LDCU.64 UR46, c[0x0][0x398] ;  /* 0x00007300ff2e77ac */ /* 0x000e320008000a00 */
        /* <DEDUP_REMOVED lines=8> */
[----:B------:R-:W-:Y:S02]  /*80520*/  ISETP.LT.AND P1, PT, R5, UR45, !P0 ;  /* 0x0000002d05007c0c */ /* 0x000fe4000c721270 */
[----:B------:R-:W-:Y:S01]  /*80530*/  ISETP.GE.AND P0, PT, R60, UR9, PT ;  /* 0x000000093c007c0c */ /* 0x000fe2000bf06270 */
[----:B------:R-:W-:Y:S01]  /*80540*/  VIADD R60, R0, 0x9c ;  /* 0x0000009c003c7836 */ /* 0x000fe20000000000 */
[----:B------:R-:W4:Y:S07]  /*80550*/  LDCU.64 UR8, c[0x0][0x398] ;  /* 0x00007300ff0877ac */ /* 0x000f2e0008000a00 */
[----:B------:R-:W-:-:S04]  /*80560*/  @P2 LOP3.LUT R50, R50, 0x1000, RZ, 0xfc, !PT ;  /* 0x0000100032322812 */ /* 0x000fc800078efcff */
[----:B------:R-:W-:-:S04]  /*80570*/  LOP3.LUT R50, R50, 0xfffff7ff, RZ, 0xc0, !PT ;  /* 0xfffff7ff32327812 */ /* 0x000fc800078ec0ff */
[----:B------:R-:W-:Y:S02]  /*80580*/  @P1 LOP3.LUT R50, R50, 0x800, RZ, 0xfc, !PT ;  /* 0x0000080032321812 */ /* 0x000fe400078efcff */
[----:B--2---:R-:W-:Y:S01]  /*80590*/  ISETP.LT.AND P1, PT, R6, UR26, !P0 ;  /* 0x0000001a06007c0c */ /* 0x004fe2000c721270 */
[----:B----4-:R-:W-:Y:S01]  /*805a0*/  IMAD.U32 R2, RZ, RZ, UR9 ;  /* 0x00000009ff027e24 */ /* 0x010fe2000f8e00ff */
[----:B------:R-:W-:Y:S01]  /*805b0*/  ISETP.LT.AND P0, PT, R5, UR34, !P0 ;  /* 0x0000002205007c0c */ /* 0x000fe2000c701270 */
[----:B------:R-:W-:Y:S01]  /*805c0*/  UMOV UR34, UR8 ;  /* 0x0000000800227c82 */ /* 0x000fe20008000000 */
[----:B------:R-:W-:Y:S01]  /*805d0*/  LOP3.LUT R50, R50, 0xfffffbff, RZ, 0xc0, !PT ;  /* 0xfffffbff32327812 */ /* 0x000fe200078ec0ff */
[----:B------:R-:W2:Y:S01]  /*805e0*/  LDCU.64 UR8, c[0x0][0x398] ;  /* 0x00007300ff0877ac */ /* 0x000ea20008000a00 */
[----:B------:R4:W-:Y:S07]  /*805f0*/  STL [R1+0xc00], R2 ;  /* 0x000c000201007387 */ /* 0x0009ee0000100800 */
        /* <DEDUP_REMOVED lines=13> */
[----:B----4-:R-:W-:Y:S01]  /*806d0*/  IMAD.U32 R2, RZ, RZ, UR27 ;  /* 0x0000001bff027e24 */ /* 0x010fe2000f8e00ff */
[----:B------:R-:W0:Y:S01]  /*806e0*/  LDCU.64 UR26, c[0x0][0x398] ;  /* 0x00007300ff1a77ac */ /* 0x000e220008000a00 */
[----:B------:R-:W-:Y:S02]  /*806f0*/  @P0 LOP3.LUT R50, R50, 0x80, RZ, 0xfc, !PT ;  /* 0x0000008032320812 */ /* 0x000fe400078efcff */
[----:B------:R-:W-:Y:S01]  /*80700*/  ISETP.GE.AND P0, PT, R60, UR5, PT ;  /* 0x000000053c007c0c */ /* 0x000fe2000bf06270 */
[----:B------:R-:W-:Y:S01]  /*80710*/  VIADD R60, R0, 0x90 ;  /* 0x00000090003c7836 */ /* 0x000fe20000000000 */
[----:B------:R-:W-:Y:S01]  /*80720*/  LOP3.LUT R50, R50, 0xffffffbf, RZ, 0xc0, !PT ;  /* 0xffffffbf32327812 */ /* 0x000fe200078ec0ff */
[----:B------:R-:W4:Y:S01]  /*80730*/  LDCU.64 UR4, c[0x0][0x398] ;  /* 0x00007300ff0477ac */ /* 0x000f220008000a00 */
[----:B------:R-:W-:Y:S01]  /*80740*/  ISETP.LT.AND P1, PT, R6, UR14, !P0 ;  /* 0x0000000e06007c0c */ /* 0x000fe2000c721270 */
[----:B------:R0:W-:Y:S01]  /*80750*/  STL [R1+0xbf8], R2 ;  /* 0x000bf80201007387 */ /* 0x0001e20000100800 */
[----:B------:R-:W-:Y:S01]  /*80760*/  ISETP.LT.AND P0, PT, R5, UR32, !P0 ;  /* 0x0000002005007c0c */ /* 0x000fe2000c701270 */
[----:B0-----:R-:W-:Y:S01]  /*80770*/  UMOV UR32, UR26 ;  /* 0x0000001a00207c82 */ /* 0x001fe20008000000 */
[----:B------:R-:W-:-:S09]  /*80780*/  IMAD.U32 R2, RZ, RZ, UR27 ;  /* 0x0000001bff027e24 */ /* 0x000fd2000f8e00ff */
[----:B------:R-:W-:-:S04]  /*80790*/  @P1 LOP3.LUT R50, R50, 0x40, RZ, 0xfc, !PT ;  /* 0x0000004032321812 */ /* 0x000fc800078efcff */
[----:B------:R-:W-:Y:S01]  /*807a0*/  LOP3.LUT R50, R50, 0xffffffdf, RZ, 0xc0, !PT ;  /* 0xffffffdf32327812 */ /* 0x000fe200078ec0ff */
[----:B------:R0:W-:Y:S03]  /*807b0*/  STL [R1+0xbf4], R2 ;  /* 0x000bf40201007387 */ /* 0x0001e60000100800 */
[----:B------:R-:W-:Y:S02]  /*807c0*/  @P0 LOP3.LUT R50, R50, 0x20, RZ, 0xfc, !PT ;  /* 0x0000002032320812 */ /* 0x000fe400078efcff */
[----:B------:R-:W-:Y:S01]  /*807d0*/  ISETP.GE.AND P0, PT, R58, UR15, PT ;  /* 0x0000000f3a007c0c */ /* 0x000fe2000bf06270 */
[----:B------:R-:W-:Y:S01]  /*807e0*/  VIADD R58, R0, 0x8a ;  /* 0x0000008a003a7836 */ /* 0x000fe20000000000 */
[----:B------:R-:W-:Y:S01]  /*807f0*/  LOP3.LUT R50, R50, 0xffffffef, RZ, 0xc0, !PT ;  /* 0xffffffef32327812 */ /* 0x000fe200078ec0ff */
[----:B------:R-:W1:Y:S01]  /*80800*/  LDCU.64 UR14, c[0x0][0x398] ;  /* 0x00007300ff0e77ac */ /* 0x000e620008000a00 */
[----:B------:R-:W-:-:S02]  /*80810*/  ISETP.LT.AND P2, PT, R6, UR12, !P0 ;  /* 0x0000000c06007c0c */ /* 0x000fc4000c741270 */
[----:B------:R-:W-:Y:S02]  /*80820*/  ISETP.LT.AND P1, PT, R5, UR43, !P0 ;  /* 0x0000002b05007c0c */ /* 0x000fe4000c721270 */
[----:B------:R-:W-:Y:S01]  /*80830*/  ISETP.GE.AND P0, PT, R60, UR13, PT ;  /* 0x0000000d3c007c0c */ /* 0x000fe2000bf06270 */
[----:B------:R-:W-:Y:S01]  /*80840*/  VIADD R60, R0, 0x84 ;  /* 0x00000084003c7836 */ /* 0x000fe20000000000 */
[----:B------:R-:W1:Y:S01]  /*80850*/  LDCU.64 UR12, c[0x0][0x398] ;  /* 0x00007300ff0c77ac */ /* 0x000e620008000a00 */
[----:B0-----:R-:W-:-:S06]  /*80860*/  MOV.SPILL R2, UR62 ;  /* 0x0000003e00027c02 */ /* 0x001fcc0009000f00 */
        /* <DEDUP_REMOVED lines=8> */
[----:B------:R-:W0:Y:S01]  /*808f0*/  LDCU.64 UR12, c[0x0][0x398] ;  /* 0x00007300ff0c77ac */ /* 0x000e220008000a00 */
[----:B------:R-:W1:Y:S07]  /*80900*/  LDCU.64 UR42, c[0x0][0x398] ;  /* 0x00007300ff2a77ac */ /* 0x000e6e0008000a00 */
        /* <DEDUP_REMOVED lines=8> */
[----:B------:R-:W-:-:S11]  /*80990*/  ISETP.LT.AND P0, PT, R5, UR41, !P0 ;  /* 0x0000002905007c0c */ /* 0x000fd6000c701270 */
[----:B------:R-:W-:Y:S02]  /*809a0*/  @P1 LOP3.LUT R50, R50, 0x1, RZ, 0xfc, !PT ;  /* 0x0000000132321812 */ /* 0x000fe400078efcff */
[----:B------:R-:W-:Y:S02]  /*809b0*/  @P0 LOP3.LUT R43, R43, 0x80000000, RZ, 0xfc, !PT ;  /* 0x800000002b2b0812 */ /* 0x000fe400078efcff */
[----:B------:R-:W-:Y:S01]  /*809c0*/  ISETP.GE.AND P0, PT, R60, UR11, PT ;  /* 0x0000000b3c007c0c */ /* 0x000fe2000bf06270 */
[----:B------:R-:W-:Y:S01]  /*809d0*/  VIADD R60, R0, 0xbb ;  /* 0x000000bb003c7836 */ /* 0x000fe20000000000 */
[----:B------:R-:W-:Y:S01]  /*809e0*/  LOP3.LUT R43, R43, 0xdfffffff, RZ, 0xc0, !PT ;  /* 0xdfffffff2b2b7812 */ /* 0x000fe200078ec0ff */
[----:B------:R-:W3:Y:S01]  /*809f0*/  LDCU.64 UR10, c[0x0][0x398] ;  /* 0x00007300ff0a77ac */ /* 0x000ee20008000a00 */
[----:B------:R-:W-:Y:S01]  /*80a00*/  ISETP.LT.AND P1, PT, R6, UR40, !P0 ;  /* 0x0000002806007c0c */ /* 0x000fe2000c721270 */
[----:B0-----:R-:W-:Y:S01]  /*80a10*/  IMAD.U32 R45, RZ, RZ, UR25 ;  /* 0x00000019ff2d7e24 */ /* 0x001fe2000f8e00ff */
[----:B------:R-:W-:Y:S01]  /*80a20*/  ISETP.LT.AND P0, PT, R5, UR39, !P0 ;  /* 0x0000002705007c0c */ /* 0x000fe2000c701270 */
[----:B------:R-:W-:Y:S01]  /*80a30*/  UMOV UR29, UR24 ;  /* 0x00000018001d7c82 */ /* 0x000fe20008000000 */
[----:B------:R-:W0:Y:S01]  /*80a40*/  LDCU.64 UR24, c[0x0][0x398] ;  /* 0x00007300ff1877ac */ /* 0x000e220008000a00 */
[----:B------:R-:W-:Y:S01]  /*80a50*/  STL [R1+0x27bc], R50 ;  /* 0x0027bc3201007387 */ /* 0x000fe20000100800 */
[----:B------:R-:W1:Y:S07]  /*80a60*/  LDCU.64 UR40, c[0x0][0x398] ;  /* 0x00007300ff2877ac */ /* 0x000e6e0008000a00 */
[----:B------:R-:W-:-:S04]  /*80a70*/  @P1 LOP3.LUT R42, R42, 0x1000, RZ, 0xfc, !PT ;  /* 0x000010002a2a1812 */ /* 0x000fc800078efcff */
[----:B------:R-:W-:-:S04]  /*80a80*/  LOP3.LUT R42, R42, 0xfffff7ff, RZ, 0xc0, !PT ;  /* 0xfffff7ff2a2a7812 */ /* 0x000fc800078ec0ff */
[----:B------:R-:W-:Y:S01]  /*80a90*/  @P0 LOP3.LUT R42, R42, 0x800, RZ, 0xfc, !PT ;  /* 0x000008002a2a0812 */ /* 0x000fe200078efcff */
[----:B0-----:R-:W-:Y:S01]  /*80aa0*/  IMAD.U32 R3, RZ, RZ, UR25 ;  /* 0x00000019ff037e24 */ /* 0x001fe2000f8e00ff */
[----:B------:R-:W-:Y:S01]  /*80ab0*/  ISETP.GE.AND P0, PT, R58, UR71, PT ;  /* 0x000000473a007c0c */ /* 0x000fe2000bf06270 */
[----:B------:R-:W-:Y:S01]  /*80ac0*/  VIADD R58, R0, 0xb5 ;  /* 0x000000b5003a7836 */ /* 0x000fe20000000000 */
[----:B------:R-:W-:Y:S01]  /*80ad0*/  UMOV UR27, UR24 ;  /* 0x00000018001b7c82 */ /* 0x000fe20008000000 */
[----:B------:R-:W-:Y:S01]  /*80ae0*/  UMOV UR71, UR36 ;  /* 0x0000002400477c82 */ /* 0x000fe20008000000 */
[----:B------:R-:W-:Y:S02]  /*80af0*/  ISETP.LT.AND P2, PT, R6, UR22, !P0 ;  /* 0x0000001606007c0c */ /* 0x000fe4000c741270 */
[----:B------:R-:W-:Y:S01]  /*80b00*/  ISETP.LT.AND P1, PT, R5, UR6, !P0 ;  /* 0x0000000605007c0c */ /* 0x000fe2000c721270 */
[----:B------:R-:W0:Y:S01]  /*80b10*/  LDCU.64 UR6, c[0x0][0x398] ;  /* 0x00007300ff0677ac */ /* 0x000e220008000a00 */
[----:B------:R-:W-:Y:S01]  /*80b20*/  ISETP.GE.AND P0, PT, R60, UR23, PT ;  /* 0x000000173c007c0c */ /* 0x000fe2000bf06270 */
[----:B------:R-:W-:Y:S01]  /*80b30*/  VIADD R60, R0, 0xaf ;  /* 0x000000af003c7836 */ /* 0x000fe20000000000 */
[----:B------:R-:W0:Y:S07]  /*80b40*/  LDCU.64 UR22, c[0x0][0x398] ;  /* 0x00007300ff1677ac */ /* 0x000e2e0008000a00 */
[----:B------:R-:W-:-:S04]  /*80b50*/  @P2 LOP3.LUT R43, R43, 0x20000000, RZ, 0xfc, !PT ;  /* 0x200000002b2b2812 */ /* 0x000fc800078efcff */
[----:B------:R-:W-:-:S04]  /*80b60*/  LOP3.LUT R43, R43, 0xf7ffffff, RZ, 0xc0, !PT ;  /* 0xf7ffffff2b2b7812 */ /* 0x000fc800078ec0ff */
[----:B------:R-:W-:Y:S02]  /*80b70*/  @P1 LOP3.LUT R43, R43, 0x8000000, RZ, 0xfc, !PT ;  /* 0x080000002b2b1812 */ /* 0x000fe400078efcff */
[----:B------:R-:W-:Y:S02]  /*80b80*/  ISETP.LT.AND P1, PT, R6, UR20, !P0 ;  /* 0x0000001406007c0c */ /* 0x000fe4000c721270 */
[----:B------:R-:W-:Y:S01]  /*80b90*/  ISETP.LT.AND P0, PT, R5, UR38, !P0 ;  /* 0x0000002605007c0c */ /* 0x000fe2000c701270 */
[----:B0-----:R-:W-:Y:S01]  /*80ba0*/  UMOV UR25, UR22 ;  /* 0x0000001600197c82 */ /* 0x001fe20008000000 */
[----:B------:R-:W-:Y:S01]  /*80bb0*/  LOP3.LUT R43, R43, 0xfbffffff, RZ, 0xc0, !PT ;  /* 0xfbffffff2b2b7812 */ /* 0x000fe200078ec0ff */
[----:B------:R-:W-:Y:S01]  /*80bc0*/  UMOV UR63, UR23 ;  /* 0x00000017003f7c82 */ /* 0x000fe20008000000 */
[----:B------:R-:W0:Y:S01]  /*80bd0*/  LDCU.64 UR22, c[0x0][0x398] ;  /* 0x00007300ff1677ac */ /* 0x000e220008000a00 */
[----:B------:R-:W-:Y:S01]  /*80be0*/  MOV.SPILL R57, UR63 ;  /* 0x0000003f00397c02 */ /* 0x000fe20009000f00 */
[----:B------:R-:W-:Y:S01]  /*80bf0*/  UMOV UR63, UR28 ;  /* 0x0000001c003f7c82 */ /* 0x000fe20008000000 */
[----:B------:R-:W1:Y:S04]  /*80c00*/  LDCU.64 UR38, c[0x0][0x398] ;  /* 0x00007300ff2677ac */ /* 0x000e680008000a00 */
[----:B------:R-:W-:-:S04]  /*80c10*/  @P1 LOP3.LUT R43, R43, 0x4000000, RZ, 0xfc, !PT ;  /* 0x040000002b2b1812 */ /* 0x000fc800078efcff */
[----:B------:R-:W-:-:S04]  /*80c20*/  LOP3.LUT R43, R43, 0xfdffffff, RZ, 0xc0, !PT ;  /* 0xfdffffff2b2b7812 */ /* 0x000fc800078ec0ff */
[----:B------:R-:W-:Y:S02]  /*80c30*/  @P0 LOP3.LUT R43, R43, 0x2000000, RZ, 0xfc, !PT ;  /* 0x020000002b2b0812 */ /* 0x000fe400078efcff */
[----:B------:R-:W-:Y:S01]  /*80c40*/  ISETP.GE.AND P0, PT, R58, UR21, PT ;  /* 0x000000153a007c0c */ /* 0x000fe2000bf06270 */
[----:B------:R-:W-:Y:S01]  /*80c50*/  VIADD R58, R0, 0xa9 ;  /* 0x000000a9003a7836 */ /* 0x000fe20000000000 */
[----:B------:R-:W-:Y:S01]  /*80c60*/  LOP3.LUT R43, R43, 0xfeffffff, RZ, 0xc0, !PT ;  /* 0xfeffffff2b2b7812 */ /* 0x000fe200078ec0ff */
[----:B0-----:R-:W-:Y:S01]  /*80c70*/  UMOV UR26, UR22 ;  /* 0x00000016001a7c82 */ /* 0x001fe20008000000 */
[----:B------:R-:W-:Y:S01]  /*80c80*/  ISETP.LT.AND P2, PT, R6, UR16, !P0 ;  /* 0x0000001006007c0c */ /* 0x000fe2000c741270 */
[----:B------:R-:W0:Y:S01]  /*80c90*/  LDCU.64 UR20, c[0x0][0x398] ;  /* 0x00007300ff1477ac */ /* 0x000e220008000a00 */
[----:B------:R-:W-:Y:S02]  /*80ca0*/  ISETP.LT.AND P1, PT, R5, UR37, !P0 ;  /* 0x0000002505007c0c */ /* 0x000fe4000c721270 */
[----:B------:R-:W-:Y:S01]  /*80cb0*/  ISETP.GE.AND P0, PT, R60, UR17, PT ;  /* 0x000000113c007c0c */ /* 0x000fe2000bf06270 */
[----:B------:R-:W-:Y:S01]  /*80cc0*/  VIADD R60, R0, 0xa3 ;  /* 0x000000a3003c7836 */ /* 0x000fe20000000000 */
[----:B------:R-:W1:Y:S01]  /*80cd0*/  LDCU.64 UR16, c[0x0][0x398] ;  /* 0x00007300ff1077ac */ /* 0x000e620008000a00 */
[----:B------:R-:W-:Y:S01]  /*80ce0*/  UMOV UR62, UR23 ;  /* 0x00000017003e7c82 */ /* 0x000fe20008000000 */
[----:B------:R-:W2:Y:S05]  /*80cf0*/  LDCU.64 UR36, c[0x0][0x398] ;  /* 0x00007300ff2477ac */ /* 0x000eaa0008000a00 */
[----:B------:R-:W-:-:S04]  /*80d00*/  @P2 LOP3.LUT R43, R43, 0x1000000, RZ, 0xfc, !PT ;  /* 0x010000002b2b2812 */ /* 0x000fc800078efcff */
[----:B------:R-:W-:Y:S01]  /*80d10*/  LOP3.LUT R43, R43, 0xff7fffff, RZ, 0xc0, !PT ;  /* 0xff7fffff2b2b7812 */ /* 0x000fe200078ec0ff */
[----:B0-----:R-:W-:-:S03]  /*80d20*/  UMOV UR23, UR20 ;  /* 0x0000001400177c82 */ /* 0x001fc60008000000 */
[----:B------:R-:W-:Y:S02]  /*80d30*/  @P1 LOP3.LUT R43, R43, 0x800000, RZ, 0xfc, !PT ;  /* 0x008000002b2b1812 */ /* 0x000fe400078efcff */
[----:B------:R-:W-:Y:S01]  /*80d40*/  ISETP.LT.AND P1, PT, R6, UR18, !P0 ;  /* 0x0000001206007c0c */ /* 0x000fe2000c721270 */
[----:B-1----:R-:W-:Y:S01]  /*80d50*/  IMAD.U32 R29, RZ, RZ, UR17 ;  /* 0x00000011ff1d7e24 */ /* 0x002fe2000f8e00ff */
[----:B------:R-:W-:Y:S01]  /*80d60*/  ISETP.LT.AND P0, PT, R5, UR35, !P0 ;  /* 0x0000002305007c0c */ /* 0x000fe2000c701270 */
[----:B------:R-:W-:Y:S01]  /*80d70*/  UMOV UR24, UR16 ;  /* 0x0000001000187c82 */ /* 0x000fe20008000000 */
[----:B------:R-:W-:Y:S01]  /*80d80*/  LOP3.LUT R43, R43, 0xffbfffff, RZ, 0xc0, !PT ;  /* 0xffbfffff2b2b7812 */ /* 0x000fe200078ec0ff */
[----:B------:R-:W0:Y:S01]  /*80d90*/  LDCU.64 UR16, c[0x0][0x398] ;  /* 0x00007300ff1077ac */ /* 0x000e220008000a00 */
[----:B------:R1:W-:Y:S07]  /*80da0*/  STL [R1+0xbdc], R29 ;  /* 0x000bdc1d01007387 */ /* 0x0003ee0000100800 */
[----:B------:R-:W-:-:S04]  /*80db0*/  @P1 LOP3.LUT R43, R43, 0x400000, RZ, 0xfc, !PT ;  /* 0x004000002b2b1812 */ /* 0x000fc800078efcff */
[----:B------:R-:W-:-:S04]  /*80dc0*/  LOP3.LUT R43, R43, 0xffdfffff, RZ, 0xc0, !PT ;  /* 0xffdfffff2b2b7812 */ /* 0x000fc800078ec0ff */
[----:B------:R-:W-:Y:S02]  /*80dd0*/  @P0 LOP3.LUT R43, R43, 0x200000, RZ, 0xfc, !PT ;  /* 0x002000002b2b0812 */ /* 0x000fe400078efcff */
[----:B------:R-:W-:Y:S01]  /*80de0*/  ISETP.GE.AND P0, PT, R58, UR19, PT ;  /* 0x000000133a007c0c */ /* 0x000fe2000bf06270 */
[----:B------:R-:W-:Y:S01]  /*80df0*/  VIADD R58, R0, 0x9d ;  /* 0x0000009d003a7836 */ /* 0x000fe20000000000 */
[----:B------:R-:W-:Y:S01]  /*80e00*/  LOP3.LUT R43, R43, 0xffefffff, RZ, 0xc0, !PT ;  /* 0xffefffff2b2b7812 */ /* 0x000fe200078ec0ff */
[----:B------:R-:W1:Y:S01]  /*80e10*/  LDCU.64 UR18, c[0x0][0x398] ;  /* 0x00007300ff1277ac */ /* 0x000e620008000a00 */
[----:B--2---:R-:W-:Y:S02]  /*80e20*/  ISETP.LT.AND P1, PT, R6, UR8, !P0 ;  /* 0x0000000806007c0c */ /* 0x004fe4000c721270 */
[----:B------:R-:W-:Y:S01]  /*80e30*/  ISETP.LT.AND P0, PT, R5, UR34, !P0 ;  /* 0x0000002205007c0c */ /* 0x000fe2000c701270 */
[----:B------:R-:W2:Y:S10]  /*80e40*/  LDCU.64 UR34, c[0x0][0x398] ;  /* 0x00007300ff2277ac */ /* 0x000eb40008000a00 */
[----:B------:R-:W-:-:S04]  /*80e50*/  @P1 LOP3.LUT R43, R43, 0x100000, RZ, 0xfc, !PT ;  /* 0x001000002b2b1812 */ /* 0x000fc800078efcff */
[----:B------:R-:W-:Y:S01]  /*80e60*/  LOP3.LUT R43, R43, 0xfff7ffff, RZ, 0xc0, !PT ;  /* 0xfff7ffff2b2b7812 */ /* 0x000fe200078ec0ff */
[----:B-1----:R-:W-:-:S03]  /*80e70*/  IMAD.U32 R29, RZ, RZ, UR19 ;  /* 0x00000013ff1d7e24 */ /* 0x002fc6000f8e00ff */
[----:B------:R-:W-:Y:S02]  /*80e80*/  @P0 LOP3.LUT R43, R43, 0x80000, RZ, 0xfc, !PT ;  /* 0x000800002b2b0812 */ /* 0x000fe400078efcff */
[----:B------:R-:W-:Y:S01]  /*80e90*/  ISETP.GE.AND P0, PT, R60, UR9, PT ;  /* 0x000000093c007c0c */ /* 0x000fe2000bf06270 */
[----:B------:R-:W-:Y:S01]  /*80ea0*/  VIADD R60, R0, 0x97 ;  /* 0x00000097003c7836 */ /* 0x000fe20000000000 */
[----:B------:R-:W-:Y:S01]  /*80eb0*/  LOP3.LUT R43, R43, 0xfffbffff, RZ, 0xc0, !PT ;  /* 0xfffbffff2b2b7812 */ /* 0x000fe200078ec0ff */
[----:B------:R-:W1:Y:S01]  /*80ec0*/  LDCU.64 UR8, c[0x0][0x398] ;  /* 0x00007300ff0877ac */ /* 0x000e620008000a00 */
[----:B----4-:R-:W-:Y:S01]  /*80ed0*/  ISETP.LT.AND P1, PT, R6, UR4, !P0 ;  /* 0x0000000406007c0c */ /* 0x010fe2000c721270 */
[----:B------:R4:W-:Y:S01]  /*80ee0*/  STL [R1+0xbd8], R29 ;  /* 0x000bd81d01007387 */ /* 0x0009e20000100800 */
[----:B------:R-:W-:Y:S01]  /*80ef0*/  ISETP.LT.AND P0, PT, R5, UR33, !P0 ;  /* 0x0000002105007c0c */ /* 0x000fe2000c701270 */
[----:B----4-:R-:W-:-:S10]  /*80f00*/  IMAD.U32 R29, RZ, RZ, UR21 ;  /* 0x00000015ff1d7e24 */ /* 0x010fd4000f8e00ff */
[----:B------:R-:W-:Y:S01]  /*80f10*/  @P1 LOP3.LUT R43, R43, 0x40000, RZ, 0xfc, !PT ;  /* 0x000400002b2b1812 */ /* 0x000fe200078efcff */
[----:B------:R4:W-:Y:S03]  /*80f20*/  STL [R1+0xbd0], R29 ;  /* 0x000bd01d01007387 */ /* 0x0009e60000100800 */
        /* <DEDUP_REMOVED lines=8> */
[----:B------:R-:W0:Y:S01]  /*80fb0*/  LDCU.64 UR32, c[0x0][0x398] ;  /* 0x00007300ff2077ac */ /* 0x000e220008000a00 */
[----:B------:R-:W-:Y:S01]  /*80fc0*/  ISETP.GE.AND P0, PT, R60, UR15, PT ;  /* 0x0000000f3c007c0c */ /* 0x000fe2000bf06270 */
[----:B------:R-:W-:Y:S01]  /*80fd0*/  VIADD R60, R0, 0x8b ;  /* 0x0000008b003c7836 */ /* 0x000fe20000000000 */
[----:B------:R-:W4:Y:S07]  /*80fe0*/  LDCU.64 UR14, c[0x0][0x398] ;  /* 0x00007300ff0e77ac */ /* 0x000f2e0008000a00 */
[----:B------:R-:W-:-:S04]  /*80ff0*/  @P2 LOP3.LUT R43, R43, 0x10000, RZ, 0xfc, !PT ;  /* 0x000100002b2b2812 */ /* 0x000fc800078efcff */
[----:B------:R-:W-:-:S04]  /*81000*/  LOP3.LUT R43, R43, 0xffff7fff, RZ, 0xc0, !PT ;  /* 0xffff7fff2b2b7812 */ /* 0x000fc800078ec0ff */
[----:B------:R-:W-:Y:S02]  /*81010*/  @P1 LOP3.LUT R43, R43, 0x8000, RZ, 0xfc, !PT ;  /* 0x000080002b2b1812 */ /* 0x000fe400078efcff */
[----:B------:R-:W-:Y:S02]  /*81020*/  ISETP.LT.AND P1, PT, R6, UR12, !P0 ;  /* 0x0000000c06007c0c */ /* 0x000fe4000c721270 */
[----:B------:R-:W-:Y:S01]  /*81030*/  ISETP.LT.AND P0, PT, R5, UR31, !P0 ;  /* 0x0000001f05007c0c */ /* 0x000fe2000c701270 */
[----:B----4-:R-:W-:Y:S01]  /*81040*/  IMAD.U32 R29, RZ, RZ, UR15 ;  /* 0x0000000fff1d7e24 */ /* 0x010fe2000f8e00ff */
[----:B------:R-:W-:Y:S01]  /*81050*/  LOP3.LUT R43, R43, 0xffffbfff, RZ, 0xc0, !PT ;  /* 0xffffbfff2b2b7812 */ /* 0x000fe200078ec0ff */
[----:B------:R-:W-:Y:S01]  /*81060*/  UMOV UR22, UR14 ;  /* 0x0000000e00167c82 */ /* 0x000fe20008000000 */
[----:B------:R-:W4:Y:S02]  /*81070*/  LDCU.64 UR14, c[0x0][0x398] ;  /* 0x00007300ff0e77ac */ /* 0x000f240008000a00 */
[----:B------:R0:W-:Y:S05]  /*81080*/  STL [R1+0xbc4], R29 ;  /* 0x000bc41d01007387 */ /* 0x0001ea0000100800 */
        /* <DEDUP_REMOVED lines=8> */
[----:B------:R-:W-:Y:S01]  /*81110*/  ISETP.LT.AND P0, PT, R5, UR29, !P0 ;  /* 0x0000001d05007c0c */ /* 0x000fe2000c701270 */
[----:B------:R-:W3:Y:S10]  /*81120*/  LDCU.64 UR28, c[0x0][0x398] ;  /* 0x00007300ff1c77ac */ /* 0x000ef40008000a00 */
[----:B------:R-:W-:-:S04]  /*81130*/  @P1 LOP3.LUT R43, R43, 0x1000, RZ, 0xfc, !PT ;  /* 0x000010002b2b1812 */ /* 0x000fc800078efcff */
[----:B------:R-:W-:Y:S01]  /*81140*/  LOP3.LUT R43, R43, 0xfffff7ff, RZ, 0xc0, !PT ;  /* 0xfffff7ff2b2b7812 */ /* 0x000fe200078ec0ff */
[----:B0-----:R-:W-:Y:S01]  /*81150*/  IMAD.U32 R29, RZ, RZ, UR13 ;  /* 0x0000000dff1d7e24 */ /* 0x001fe2000f8e00ff */
[----:B------:R-:W-:Y:S01]  /*81160*/  UMOV UR21, UR12 ;  /* 0x0000000c00157c82 */ /* 0x000fe20008000000 */
[----:B------:R-:W0:Y:S01]  /*81170*/  LDCU.64 UR12, c[0x0][0x398] ;  /* 0x00007300ff0c77ac */ /* 0x000e220008000a00 */
[----:B------:R-:W-:Y:S02]  /*81180*/  @P0 LOP3.LUT R43, R43, 0x800, RZ, 0xfc, !PT ;  /* 0x000008002b2b0812 */ /* 0x000fe400078efcff */
[----:B------:R-:W-:Y:S01]  /*81190*/  ISETP.GE.AND P0, PT, R60, UR11, PT ;  /* 0x0000000b3c007c0c */ /* 0x000fe2000bf06270 */
[----:B------:R-:W-:Y:S01]  /*811a0*/  VIADD R60, R0, 0x85 ;  /* 0x00000085003c7836 */ /* 0x000fe20000000000 */
[----:B------:R-:W-:Y:S01]  /*811b0*/  LOP3.LUT R43, R43, 0xfffffbff, RZ, 0xc0, !PT ;  /* 0xfffffbff2b2b7812 */ /* 0x000fe200078ec0ff */
[----:B------:R-:W0:Y:S01]  /*811c0*/  LDCU.64 UR10, c[0x0][0x398] ;  /* 0x00007300ff0a77ac */ /* 0x000e220008000a00 */
[----:B------:R-:W-:Y:S01]  /*811d0*/  ISETP.LT.AND P1, PT, R6, UR6, !P0 ;  /* 0x0000000606007c0c */ /* 0x000fe2000c721270 */
[----:B------:R0:W-:Y:S01]  /*811e0*/  STL [R1+0xbc0], R29 ;  /* 0x000bc01d01007387 */ /* 0x0001e20000100800 */
[----:B------:R-:W-:-:S11]  /*811f0*/  ISETP.LT.AND P0, PT, R5, UR27, !P0 ;  /* 0x0000001b05007c0c */ /* 0x000fd6000c701270 */
        /* <DEDUP_REMOVED lines=13> */
[----:B------:R-:W1:Y:S01]  /*812d0*/  LDCU.64 UR26, c[0x0][0x398] ;  /* 0x00007300ff1a77ac */ /* 0x000e620008000a00 */
[----:B------:R-:W-:Y:S01]  /*812e0*/  ISETP.GE.AND P0, PT, R58, UR67, PT ;  /* 0x000000433a007c0c */ /* 0x000fe2000bf06270 */
[----:B------:R-:W-:Y:S01]  /*812f0*/  VIADD R58, R0, 0xb6 ;  /* 0x000000b6003a7836 */ /* 0x000fe20000000000 */
[----:B------:R-:W-:Y:S01]  /*81300*/  UMOV UR67, UR30 ;  /* 0x0000001e00437c82 */ /* 0x000fe20008000000 */
[----:B------:R-:W1:Y:S01]  /*81310*/  LDCU.64 UR30, c[0x0][0x398] ;  /* 0x00007300ff1e77ac */ /* 0x000e620008000a00 */
[----:B0-----:R-:W-:Y:S01]  /*81320*/  IMAD.U32 R30, RZ, RZ, UR11 ;  /* 0x0000000bff1e7e24 */ /* 0x001fe2000f8e00ff */
[----:B------:R-:W-:-:S04]  /*81330*/  UMOV UR19, UR10 ;  /* 0x0000000a00137c82 */ /* 0x000fc80008000000 */
[----:B------:R-:W-:Y:S01]  /*81340*/  @P2 LOP3.LUT R43, R43, 0x100, RZ, 0xfc, !PT ;  /* 0x000001002b2b2812 */ /* 0x000fe200078efcff */
[----:B------:R-:W0:Y:S03]  /*81350*/  LDCU.64 UR10, c[0x0][0x398] ;  /* 0x00007300ff0a77ac */ /* 0x000e260008000a00 */
[----:B------:R-:W-:-:S04]  /*81360*/  LOP3.LUT R43, R43, 0xffffffbf, RZ, 0xc0, !PT ;  /* 0xffffffbf2b2b7812 */ /* 0x000fc800078ec0ff */
[----:B------:R-:W-:Y:S02]  /*81370*/  @P1 LOP3.LUT R43, R43, 0x40, RZ, 0xfc, !PT ;  /* 0x000000402b2b1812 */ /* 0x000fe400078efcff */
[----:B------:R-:W-:Y:S02]  /*81380*/  ISETP.LT.AND P1, PT, R6, UR16, !P0 ;  /* 0x0000001006007c0c */ /* 0x000fe4000c721270 */
[----:B------:R-:W-:Y:S01]  /*81390*/  ISETP.LT.AND P0, PT, R5, UR24, !P0 ;  /* 0x0000001805007c0c */ /* 0x000fe2000c701270 */
[----:B------:R-:W0:Y:S01]  /*813a0*/  LDCU.64 UR24, c[0x0][0x398] ;  /* 0x00007300ff1877ac */ /* 0x000e220008000a00 */
[----:B------:R-:W-:-:S09]  /*813b0*/  LOP3.LUT R43, R43, 0xffffff7f, RZ, 0xc0, !PT ;  /* 0xffffff7f2b2b7812 */ /* 0x000fd200078ec0ff */
[----:B------:R-:W-:-:S04]  /*813c0*/  @P1 LOP3.LUT R43, R43, 0x80, RZ, 0xfc, !PT ;  /* 0x000000802b2b1812 */ /* 0x000fc800078efcff */
[----:B------:R-:W-:-:S04]  /*813d0*/  LOP3.LUT R43, R43, 0xffffffdf, RZ, 0xc0, !PT ;  /* 0xffffffdf2b2b7812 */ /* 0x000fc800078ec0ff */
[----:B------:R-:W-:Y:S02]  /*813e0*/  @P0 LOP3.LUT R43, R43, 0x20, RZ, 0xfc, !PT ;  /* 0x000000202b2b0812 */ /* 0x000fe400078efcff */
[----:B------:R-:W-:Y:S01]  /*813f0*/  ISETP.GE.AND P0, PT, R58, UR17, PT ;  /* 0x000000113a007c0c */ /* 0x000fe2000bf06270 */
[----:B------:R-:W-:Y:S01]  /*81400*/  VIADD R58, R0, 0xaa ;  /* 0x000000aa003a7836 */ /* 0x000fe20000000000 */
[----:B------:R-:W-:Y:S01]  /*81410*/  LOP3.LUT R43, R43, 0xffffffef, RZ, 0xc0, !PT ;  /* 0xffffffef2b2b7812 */ /* 0x000fe200078ec0ff */
[----:B------:R-:W0:Y:S01]  /*81420*/  LDCU.64 UR16, c[0x0][0x398] ;  /* 0x00007300ff1077ac */ /* 0x000e220008000a00 */
[----:B-1----:R-:W-:Y:S02]  /*81430*/  ISETP.LT.AND P1, PT, R6, UR8, !P0 ;  /* 0x0000000806007c0c */ /* 0x002fe4000c721270 */
[----:B------:R-:W-:-:S11]  /*81440*/  ISETP.LT.AND P0, PT, R5, UR18, !P0 ;  /* 0x0000001205007c0c */ /* 0x000fd6000c701270 */
[----:B------:R-:W-:-:S04]  /*81450*/  @P1 LOP3.LUT R43, R43, 0x10, RZ, 0xfc, !PT ;  /* 0x000000102b2b1812 */ /* 0x000fc800078efcff */
[----:B------:R-:W-:Y:S01]  /*81460*/  LOP3.LUT R43, R43, 0xfffffff7, RZ, 0xc0, !PT ;  /* 0xfffffff72b2b7812 */ /* 0x000fe200078ec0ff */
[----:B0-----:R-:W-:Y:S01]  /*81470*/  UMOV UR18, UR16 ;  /* 0x0000001000127c82 */ /* 0x001fe20008000000 */
[----:B------:R-:W-:Y:S01]  /*81480*/  IMAD.U32 R44, RZ, RZ, UR17 ;  /* 0x00000011ff2c7e24 */ /* 0x000fe2000f8e00ff */
[----:B------:R-:W0:Y:S01]  /*81490*/  LDCU.64 UR16, c[0x0][0x398] ;  /* 0x00007300ff1077ac */ /* 0x000e220008000a00 */
[----:B------:R-:W-:Y:S02]  /*814a0*/  @P0 LOP3.LUT R43, R43, 0x8, RZ, 0xfc, !PT ;  /* 0x000000082b2b0812 */ /* 0x000fe400078efcff */
[----:B------:R-:W-:Y:S01]  /*814b0*/  ISETP.GE.AND P0, PT, R60, UR9, PT ;  /* 0x000000093c007c0c */ /* 0x000fe2000bf06270 */
[----:B------:R-:W-:Y:S01]  /*814c0*/  VIADD R60, R0, 0xa4 ;  /* 0x000000a4003c7836 */ /* 0x000fe20000000000 */
[----:B------:R-:W-:Y:S01]  /*814d0*/  LOP3.LUT R43, R43, 0xfffffffb, RZ, 0xc0, !PT ;  /* 0xfffffffb2b2b7812 */ /* 0x000fe200078ec0ff */
[----:B------:R-:W1:Y:S01]  /*814e0*/  LDCU.64 UR8, c[0x0][0x398] ;  /* 0x00007300ff0877ac */ /* 0x000e620008000a00 */
[----:B------:R-:W-:-:S02]  /*814f0*/  ISETP.LT.AND P1, PT, R6, UR4, !P0 ;  /* 0x0000000406007c0c */ /* 0x000fc4000c721270 */
[----:B------:R-:W-:Y:S01]  /*81500*/  ISETP.LT.AND P0, PT, R5, UR23, !P0 ;  /* 0x0000001705007c0c */ /* 0x000fe2000c701270 */
[----:B0-----:R-:W-:Y:S01]  /*81510*/  IMAD.U32 R50, RZ, RZ, UR17 ;  /* 0x00000011ff327e24 */ /* 0x001fe2000f8e00ff */
[----:B------:R-:W-:-:S09]  /*81520*/  UMOV UR17, UR16 ;  /* 0x0000001000117c82 */ /* 0x000fd20008000000 */
        /* <DEDUP_REMOVED lines=8> */
[----:B----4-:R-:W-:Y:S01]  /*815b0*/  ISETP.LT.AND P2, PT, R6, UR14, !P0 ;  /* 0x0000000e06007c0c */ /* 0x010fe2000c741270 */
[----:B------:R-:W4:Y:S01]  /*815c0*/  LDCU.64 UR22, c[0x0][0x398] ;  /* 0x00007300ff1677ac */ /* 0x000f220008000a00 */
[----:B------:R-:W-:Y:S01]  /*815d0*/  ISETP.GE.AND P0, PT, R60, UR15, PT ;  /* 0x0000000f3c007c0c */ /* 0x000fe2000bf06270 */
[----:B------:R-:W-:-:S08]  /*815e0*/  VIADD R60, R0, 0x98 ;  /* 0x00000098003c7836 */ /* 0x000fd00000000000 */
[----:B------:R-:W-:Y:S02]  /*815f0*/  @P1 LOP3.LUT R48, R48, 0x80000000, RZ, 0xfc, !PT ;  /* 0x8000000030301812 */ /* 0x000fe400078efcff */
[----:B------:R-:W-:Y:S02]  /*81600*/  ISETP.LT.AND P1, PT, R6, UR12, !P0 ;  /* 0x0000000c06007c0c */ /* 0x000fe4000c721270 */
[----:B------:R-:W-:Y:S02]  /*81610*/  ISETP.LT.AND P0, PT, R5, UR21, !P0 ;  /* 0x0000001505007c0c */ /* 0x000fe4000c701270 */
[----:B------:R-:W-:Y:S02]  /*81620*/  LOP3.LUT R48, R48, 0xbfffffff, RZ, 0xc0, !PT ;  /* 0xbfffffff30307812 */ /* 0x000fe400078ec0ff */
[----:B------:R-:W-:Y:S01]  /*81630*/  @P2 LOP3.LUT R43, R43, 0x1, RZ, 0xfc, !PT ;  /* 0x000000012b2b2812 */ /* 0x000fe200078efcff */
[----:B----4-:R-:W-:Y:S01]  /*81640*/  UMOV UR15, UR22 ;  /* 0x00000016000f7c82 */ /* 0x010fe20008000000 */
[----:B------:R-:W-:Y:S01]  /*81650*/  UMOV UR65, UR23 ;  /* 0x0000001700417c82 */ /* 0x000fe20008000000 */
[----:B------:R-:W4:Y:S01]  /*81660*/  LDCU.64 UR22, c[0x0][0x398] ;  /* 0x00007300ff1677ac */ /* 0x000f220008000a00 */
[----:B------:R-:W-:Y:S01]  /*81670*/  MOV.SPILL R36, UR65 ;  /* 0x0000004100247c02 */ /* 0x000fe20009000f00 */
[----:B------:R-:W-:Y:S02]  /*81680*/  STL [R1+0x27c0], R43 ;  /* 0x0027c02b01007387 */ /* 0x000fe40000100800 */
[----:B------:R-:W-:-:S04]  /*81690*/  @P1 LOP3.LUT R48, R48, 0x40000000, RZ, 0xfc, !PT ;  /* 0x4000000030301812 */ /* 0x000fc800078efcff */
[----:B------:R-:W-:-:S04]  /*816a0*/  LOP3.LUT R48, R48, 0xdfffffff, RZ, 0xc0, !PT ;  /* 0xdfffffff30307812 */ /* 0x000fc800078ec0ff */
[----:B------:R-:W-:Y:S02]  /*816b0*/  @P0 LOP3.LUT R48, R48, 0x20000000, RZ, 0xfc, !PT ;  /* 0x2000000030300812 */ /* 0x000fe400078efcff */
[----:B------:R-:W-:Y:S01]  /*816c0*/  ISETP.GE.AND P0, PT, R58, UR13, PT ;  /* 0x0000000d3a007c0c */ /* 0x000fe2000bf06270 */
[----:B------:R-:W-:Y:S01]  /*816d0*/  VIADD R58, R0, 0x92 ;  /* 0x00000092003a7836 */ /* 0x000fe20000000000 */
[----:B------:R-:W-:Y:S02]  /*816e0*/  LOP3.LUT R48, R48, 0xefffffff, RZ, 0xc0, !PT ;  /* 0xefffffff30307812 */ /* 0x000fe400078ec0ff */
[----:B------:R-:W-:Y:S01]  /*816f0*/  ISETP.LT.AND P2, PT, R6, UR6, !P0 ;  /* 0x0000000606007c0c */ /* 0x000fe2000c741270 */
[----:B----4-:R-:W-:Y:S01]  /*81700*/  UMOV UR16, UR22 ;  /* 0x0000001600107c82 */ /* 0x010fe20008000000 */
[----:B------:R-:W-:Y:S01]  /*81710*/  ISETP.LT.AND P1, PT, R5, UR20, !P0 ;  /* 0x0000001405007c0c */ /* 0x000fe2000c721270 */
[----:B------:R-:W4:Y:S01]  /*81720*/  LDCU.64 UR20, c[0x0][0x398] ;  /* 0x00007300ff1477ac */ /* 0x000f220008000a00 */
[----:B------:R-:W-:Y:S01]  /*81730*/  ISETP.GE.AND P0, PT, R60, UR7, PT ;  /* 0x000000073c007c0c */ /* 0x000fe2000bf06270 */
[----:B------:R-:W-:Y:S01]  /*81740*/  VIADD R60, R0, 0x8c ;  /* 0x0000008c003c7836 */ /* 0x000fe20000000000 */
[----:B------:R-:W0:Y:S01]  /*81750*/  LDCU.64 UR6, c[0x0][0x398] ;  /* 0x00007300ff0677ac */ /* 0x000e220008000a00 */
[----:B------:R-:W-:Y:S01]  /*81760*/  UMOV UR64, UR23 ;  /* 0x0000001700407c82 */ /* 0x000fe20008000000 */
[----:B------:R-:W0:Y:S05]  /*81770*/  LDCU.64 UR22, c[0x0][0x398] ;  /* 0x00007300ff1677ac */ /* 0x000e2a0008000a00 */
[----:B------:R-:W-:-:S02]  /*81780*/  @P2 LOP3.LUT R48, R48, 0x10000000, RZ, 0xfc, !PT ;  /* 0x1000000030302812 */ /* 0x000fc400078efcff */
[----:B------:R-:W-:Y:S01]  /*81790*/  MOV.SPILL R61, UR64 ;  /* 0x00000040003d7c02 */ /* 0x000fe20009000f00 */
[----:B------:R-:W1:Y:S01]  /*817a0*/  LDCU.64 UR64, c[0x0][0x398] ;  /* 0x00007300ff4077ac */ /* 0x000e620008000a00 */
        /* <DEDUP_REMOVED lines=8> */
[----:B------:R0:W-:Y:S05]  /*81830*/  STL [R1+0xba4], R29 ;  /* 0x000ba41d01007387 */ /* 0x0001ea0000100800 */
[----:B------:R-:W-:-:S04]  /*81840*/  @P1 LOP3.LUT R48, R48, 0x4000000, RZ, 0xfc, !PT ;  /* 0x0400000030301812 */ /* 0x000fc800078efcff */
[----:B------:R-:W-:-:S04]  /*81850*/  LOP3.LUT R48, R48, 0xfdffffff, RZ, 0xc0, !PT ;  /* 0xfdffffff30307812 */ /* 0x000fc800078ec0ff */
[----:B------:R-:W-:Y:S02]  /*81860*/  @P0 LOP3.LUT R48, R48, 0x2000000, RZ, 0xfc, !PT ;  /* 0x0200000030300812 */ /* 0x000fe400078efcff */
[----:B------:R-:W-:Y:S01]  /*81870*/  ISETP.GE.AND P0, PT, R58, UR11, PT ;  /* 0x0000000b3a007c0c */ /* 0x000fe2000bf06270 */
[----:B------:R-:W0:Y:S01]  /*81880*/  LDCU.64 UR10, c[0x0][0x398] ;  /* 0x00007300ff0a77ac */ /* 0x000e220008000a00 */
[----:B------:R-:W-:Y:S01]  /*81890*/  LOP3.LUT R48, R48, 0xfeffffff, RZ, 0xc0, !PT ;  /* 0xfeffffff30307812 */ /* 0x000fe200078ec0ff */
[----:B------:R-:W-:Y:S01]  /*818a0*/  VIADD R58, R0, 0xbd ;  /* 0x000000bd003a7836 */ /* 0x000fe20000000000 */
[----:B-1----:R-:W-:Y:S02]  /*818b0*/  ISETP.LT.AND P1, PT, R6, UR8, !P0 ;  /* 0x0000000806007c0c */ /* 0x002fe4000c721270 */
[----:B------:R-:W-:Y:S01]  /*818c0*/  ISETP.LT.AND P0, PT, R5, UR18, !P0 ;  /* 0x0000001205007c0c */ /* 0x000fe2000c701270 */
[----:B------:R-:W1:Y:S10]  /*818d0*/  LDCU.64 UR18, c[0x0][0x398] ;  /* 0x00007300ff1277ac */ /* 0x000e740008000a00 */
[----:B------:R-:W-:Y:S01]  /*818e0*/  @P1 LOP3.LUT R48, R48, 0x1000000, RZ, 0xfc, !PT ;  /* 0x0100000030301812 */ /* 0x000fe200078efcff */
[----:B0-----:R-:W-:Y:S01]  /*818f0*/  IMAD.U32 R29, RZ, RZ, UR11 ;  /* 0x0000000bff1d7e24 */ /* 0x001fe2000f8e00ff */
[----:B------:R-:W-:-:S02]  /*81900*/  UMOV UR14, UR10 ;  /* 0x0000000a000e7c82 */ /* 0x000fc40008000000 */
[----:B------:R-:W-:Y:S01]  /*81910*/  LOP3.LUT R48, R48, 0xff7fffff, RZ, 0xc0, !PT ;  /* 0xff7fffff30307812 */ /* 0x000fe200078ec0ff */
[----:B------:R-:W0:Y:S01]  /*81920*/  LDCU.64 UR10, c[0x0][0x398] ;  /* 0x00007300ff0a77ac */ /* 0x000e220008000a00 */
[----:B------:R0:W-:Y:S02]  /*81930*/  STL [R1+0xb9c], R29 ;  /* 0x000b9c1d01007387 */ /* 0x0001e40000100800 */
        /* <DEDUP_REMOVED lines=14> */
[----:B------:R-:W1:Y:S01]  /*81a20*/  LDCU.64 UR4, c[0x0][0x398] ;  /* 0x00007300ff0477ac */ /* 0x000e620008000a00 */
[----:B------:R-:W-:Y:S01]  /*81a30*/  LOP3.LUT R48, R48, 0xffefffff, RZ, 0xc0, !PT ;  /* 0xffefffff30307812 */ /* 0x000fe200078ec0ff */
[----:B------:R-:W-:Y:S01]  /*81a40*/  VIADD R60, R0, 0xb1 ;  /* 0x000000b1003c7836 */ /* 0x000fe20000000000 */
[----:B------:R-:W-:Y:S01]  /*81a50*/  ISETP.LT.AND P2, PT, R6, UR16, !P0 ;  /* 0x0000001006007c0c */ /* 0x000fe2000c741270 */
[----:B------:R0:W-:Y:S01]  /*81a60*/  STL [R1+0xb94], R29 ;  /* 0x000b941d01007387 */ /* 0x0001e20000100800 */
[----:B------:R-:W-:Y:S01]  /*81a70*/  ISETP.LT.AND P1, PT, R5, UR15, !P0 ;  /* 0x0000000f05007c0c */ /* 0x000fe2000c721270 */
[----:B------:R-:W1:Y:S01]  /*81a80*/  LDCU.64 UR16, c[0x0][0x398] ;  /* 0x00007300ff1077ac */ /* 0x000e620008000a00 */
[----:B------:R-:W-:Y:S01]  /*81a90*/  ISETP.GE.AND P0, PT, R58, UR69, PT ;  /* 0x000000453a007c0c */ /* 0x000fe2000bf06270 */
[----:B------:R-:W-:-:S02]  /*81aa0*/  VIADD R58, R0, 0xb7 ;  /* 0x000000b7003a7836 */ /* 0x000fc40000000000 */
[----:B0-----:R-:W-:-:S06]  /*81ab0*/  IMAD.U32 R29, RZ, RZ, UR9 ;  /* 0x00000009ff1d7e24 */ /* 0x001fcc000f8e00ff */
[----:B------:R-:W-:Y:S01]  /*81ac0*/  @P2 LOP3.LUT R48, R48, 0x100000, RZ, 0xfc, !PT ;  /* 0x0010000030302812 */ /* 0x000fe200078efcff */
[----:B------:R0:W-:Y:S03]  /*81ad0*/  STL [R1+0xb8c], R29 ;  /* 0x000b8c1d01007387 */ /* 0x0001e60000100800 */
[----:B------:R-:W-:-:S04]  /*81ae0*/  LOP3.LUT R48, R48, 0xfffbffff, RZ, 0xc0, !PT ;  /* 0xfffbffff30307812 */ /* 0x000fc800078ec0ff */
[----:B------:R-:W-:Y:S02]  /*81af0*/  @P1 LOP3.LUT R48, R48, 0x40000, RZ, 0xfc, !PT ;  /* 0x0004000030301812 */ /* 0x000fe400078efcff */
[----:B------:R-:W-:Y:S02]  /*81b00*/  ISETP.LT.AND P1, PT, R6, UR6, !P0 ;  /* 0x0000000606007c0c */ /* 0x000fe4000c721270 */
[----:B------:R-:W-:Y:S01]  /*81b10*/  ISETP.LT.AND P0, PT, R5, UR12, !P0 ;  /* 0x0000000c05007c0c */ /* 0x000fe2000c701270 */
[----:B------:R-:W-:Y:S01]  /*81b20*/  UMOV UR12, UR8 ;  /* 0x00000008000c7c82 */ /* 0x000fe20008000000 */
[----:B------:R-:W-:Y:S01]  /*81b30*/  LOP3.LUT R48, R48, 0xfff7ffff, RZ, 0xc0, !PT ;  /* 0xfff7ffff30307812 */ /* 0x000fe200078ec0ff */
        /* <DEDUP_REMOVED lines=17> */
[----:B-1----:R-:W-:Y:S02]  /*81c50*/  ISETP.LT.AND P1, PT, R6, UR4, !P0 ;  /* 0x0000000406007c0c */ /* 0x002fe4000c721270 */
[----:B------:R-:W-:Y:S01]  /*81c60*/  ISETP.LT.AND P0, PT, R5, UR13, !P0 ;  /* 0x0000000d05007c0c */ /* 0x000fe2000c701270 */
[----:B0-----:R-:W-:Y:S01]  /*81c70*/  IMAD.U32 R29, RZ, RZ, UR11 ;  /* 0x0000000bff1d7e24 */ /* 0x001fe2000f8e00ff */
[----:B------:R-:W-:Y:S01]  /*81c80*/  LOP3.LUT R48, R48, 0xffffbfff, RZ, 0xc0, !PT ;  /* 0xffffbfff30307812 */ /* 0x000fe200078ec0ff */
[----:B------:R-:W-:-:S03]  /*81c90*/  UMOV UR11, UR14 ;  /* 0x0000000e000b7c82 */ /* 0x000fc60008000000 */
[----:B------:R0:W-:Y:S05]  /*81ca0*/  STL [R1+0xb84], R29 ;  /* 0x000b841d01007387 */ /* 0x0001ea0000100800 */
[----:B------:R-:W-:-:S04]  /*81cb0*/  @P1 LOP3.LUT R48, R48, 0x4000, RZ, 0xfc, !PT ;  /* 0x0000400030301812 */ /* 0x000fc800078efcff */
[----:B------:R-:W-:Y:S01]  /*81cc0*/  LOP3.LUT R48, R48, 0xffffdfff, RZ, 0xc0, !PT ;  /* 0xffffdfff30307812 */ /* 0x000fe200078ec0ff */
[----:B0-----:R-:W-:Y:S01]  /*81cd0*/  IMAD.U32 R29, RZ, RZ, UR15 ;  /* 0x0000000fff1d7e24 */ /* 0x001fe2000f8e00ff */
[----:B------:R-:W0:Y:S02]  /*81ce0*/  LDCU.64 UR14, c[0x0][0x398] ;  /* 0x00007300ff0e77ac */ /* 0x000e240008000a00 */
        /* <DEDUP_REMOVED lines=8> */
[----:B------:R-:W0:Y:S01]  /*81d70*/  LDCU.64 UR12, c[0x0][0x398] ;  /* 0x00007300ff0c77ac */ /* 0x000e220008000a00 */
[----:B------:R-:W-:Y:S01]  /*81d80*/  ISETP.GE.AND P0, PT, R60, UR9, PT ;  /* 0x000000093c007c0c */ /* 0x000fe2000bf06270 */
[----:B------:R-:W-:Y:S01]  /*81d90*/  VIADD R60, R0, 0x99 ;  /* 0x00000099003c7836 */ /* 0x000fe20000000000 */
[----:B------:R-:W1:Y:S07]  /*81da0*/  LDCU.64 UR8, c[0x0][0x398] ;  /* 0x00007300ff0877ac */ /* 0x000e6e0008000a00 */
[----:B------:R-:W-:-:S04]  /*81db0*/  @P2 LOP3.LUT R48, R48, 0x1000, RZ, 0xfc, !PT ;  /* 0x0000100030302812 */ /* 0x000fc800078efcff */
[----:B------:R-:W-:-:S04]  /*81dc0*/  LOP3.LUT R48, R48, 0xfffff7ff, RZ, 0xc0, !PT ;  /* 0xfffff7ff30307812 */ /* 0x000fc800078ec0ff */
[----:B------:R-:W-:Y:S01]  /*81dd0*/  @P1 LOP3.LUT R48, R48, 0x800, RZ, 0xfc, !PT ;  /* 0x0000080030301812 */ /* 0x000fe200078efcff */
[----:B0-----:R-:W-:Y:S01]  /*81de0*/  IMAD.U32 R29, RZ, RZ, UR13 ;  /* 0x0000000dff1d7e24 */ /* 0x001fe2000f8e00ff */
        /* <DEDUP_REMOVED lines=13> */
[----:B------:R-:W-:Y:S02]  /*81ec0*/  ISETP.LT.AND P1, PT, R5, UR11, !P0 ;  /* 0x0000000b05007c0c */ /* 0x000fe4000c721270 */
[----:B------:R-:W-:Y:S01]  /*81ed0*/  ISETP.GE.AND P0, PT, R60, UR5, PT ;  /* 0x000000053c007c0c */ /* 0x000fe2000bf06270 */
[----:B------:R-:W1:Y:S01]  /*81ee0*/  LDCU.64 UR4, c[0x0][0x398] ;  /* 0x00007300ff0477ac */ /* 0x000e620008000a00 */
[----:B------:R-:W-:-:S07]  /*81ef0*/  VIADD R60, R0, 0x8d ;  /* 0x0000008d003c7836 */ /* 0x000fce0000000000 */
[----:B------:R-:W-:-:S04]  /*81f00*/  @P2 LOP3.LUT R48, R48, 0x100, RZ, 0xfc, !PT ;  /* 0x0000010030302812 */ /* 0x000fc800078efcff */
[----:B------:R-:W-:-:S04]  /*81f10*/  LOP3.LUT R48, R48, 0xffffff7f, RZ, 0xc0, !PT ;  /* 0xffffff7f30307812 */ /* 0x000fc800078ec0ff */
[----:B------:R-:W-:Y:S02]  /*81f20*/  @P1 LOP3.LUT R48, R48, 0x80, RZ, 0xfc, !PT ;  /* 0x0000008030301812 */ /* 0x000fe400078efcff */
[----:B------:R-:W-:Y:S01]  /*81f30*/  ISETP.LT.AND P1, PT, R6, UR8, !P0 ;  /* 0x0000000806007c0c */ /* 0x000fe2000c721270 */
[----:B-1----:R-:W-:Y:S01]  /*81f40*/  UMOV UR8, UR4 ;  /* 0x0000000400087c82 */ /* 0x002fe20008000000 */
[----:B------:R-:W-:Y:S01]  /*81f50*/  ISETP.LT.AND P0, PT, R5, UR10, !P0 ;  /* 0x0000000a05007c0c */ /* 0x000fe2000c701270 */
[----:B------:R-:W-:Y:S01]  /*81f60*/  IMAD.U32 R35, RZ, RZ, UR5 ;  /* 0x00000005ff237e24 */ /* 0x000fe2000f8e00ff */
        /* <DEDUP_REMOVED lines=9> */
[----:B0-----:R-:W-:Y:S02]  /*82000*/  ISETP.LT.AND P1, PT, R6, UR6, !P0 ;  /* 0x0000000606007c0c */ /* 0x001fe4000c721270 */
[----:B------:R-:W-:Y:S01]  /*82010*/  ISETP.LT.AND P0, PT, R5, UR8, !P0 ;  /* 0x0000000805007c0c */ /* 0x000fe2000c701270 */
[----:B------:R-:W0:Y:S10]  /*82020*/  LDCU.64 UR8, c[0x0][0x398] ;  /* 0x00007300ff0877ac */ /* 0x000e340008000a00 */
        /* <DEDUP_REMOVED lines=8> */
[----:B------:R-:W-:Y:S02]  /*820b0*/  LOP3.LUT R48, R48, 0xfffffffb, RZ, 0xc0, !PT ;  /* 0xfffffffb30307812 */ /* 0x000fe400078ec0ff */
[----:B-1----:R-:W-:-:S02]  /*820c0*/  ISETP.LT.AND P1, PT, R6, UR4, !P0 ;  /* 0x0000000406007c0c */ /* 0x002fc4000c721270 */
[----:B------:R-:W-:Y:S01]  /*820d0*/  ISETP.LT.AND P0, PT, R5, UR6, !P0 ;  /* 0x0000000605007c0c */ /* 0x000fe2000c701270 */
[----:B0-----:R-:W-:Y:S01]  /*820e0*/  UMOV UR6, UR8 ;  /* 0x0000000800067c82 */ /* 0x001fe20008000000 */
[----:B------:R-:W-:Y:S01]  /*820f0*/  UMOV UR77, UR9 ;  /* 0x00000009004d7c82 */ /* 0x000fe20008000000 */
[----:B------:R-:W0:Y:S08]  /*82100*/  LDCU.64 UR8, c[0x0][0x398] ;  /* 0x00007300ff0877ac */ /* 0x000e300008000a00 */
[----:B------:R-:W-:-:S04]  /*82110*/  @P1 LOP3.LUT R48, R48, 0x4, RZ, 0xfc, !PT ;  /* 0x0000000430301812 */ /* 0x000fc800078efcff */
[----:B------:R-:W-:-:S04]  /*82120*/  LOP3.LUT R48, R48, 0xfffffffd, RZ, 0xc0, !PT ;  /* 0xfffffffd30307812 */ /* 0x000fc800078ec0ff */
[----:B------:R-:W-:Y:S02]  /*82130*/  @P0 LOP3.LUT R48, R48, 0x2, RZ, 0xfc, !PT ;  /* 0x0000000230300812 */ /* 0x000fe400078efcff */
[----:B------:R-:W-:Y:S02]  /*82140*/  ISETP.GE.AND P0, PT, R60, UR5, PT ;  /* 0x000000053c007c0c */ /* 0x000fe4000bf06270 */
[----:B------:R-:W-:Y:S02]  /*82150*/  LOP3.LUT R48, R48, 0xfffffffe, RZ, 0xc0, !PT ;  /* 0xfffffffe30307812 */ /* 0x000fe400078ec0ff */
[----:B------:R-:W-:Y:S01]  /*82160*/  ISETP.LT.AND P1, PT, R6, UR6, !P0 ;  /* 0x0000000606007c0c */ /* 0x000fe2000c721270 */
[----:B------:R-:W1:Y:S01]  /*82170*/  LDCU.64 UR6, c[0x0][0x398] ;  /* 0x00007300ff0677ac */ /* 0x000e620008000a00 */
[----:B0-----:R-:W-:Y:S01]  /*82180*/  UMOV UR4, UR8 ;  /* 0x0000000800047c82 */ /* 0x001fe20008000000 */
[----:B------:R-:W-:Y:S01]  /*82190*/  UMOV UR69, UR9 ;  /* 0x0000000900457c82 */ /* 0x000fe20008000000 */
[----:B------:R-:W-:Y:S01]  /*821a0*/  ISETP.LT.AND P0, PT, R5, UR4, !P0 ;  /* 0x0000000405007c0c */ /* 0x000fe2000c701270 */
[----:B------:R-:W0:Y:S01]  /*821b0*/  LDCU.64 UR8, c[0x0][0x398] ;  /* 0x00007300ff0877ac */ /* 0x000e220008000a00 */
[----:B------:R-:W0:Y:S07]  /*821c0*/  LDCU.64 UR4, c[0x0][0x398] ;  /* 0x00007300ff0477ac */ /* 0x000e2e0008000a00 */
[----:B------:R-:W-:-:S02]  /*821d0*/  @P1 LOP3.LUT R48, R48, 0x1, RZ, 0xfc, !PT ;  /* 0x0000000130301812 */ /* 0x000fc400078efcff */
[----:B------:R-:W-:-:S03]  /*821e0*/  LOP3.LUT R56, R56, 0xbfffffff, RZ, 0xc0, !PT ;  /* 0xbfffffff38387812 */ /* 0x000fc600078ec0ff */
[----:B------:R0:W-:Y:S01]  /*821f0*/  STL [R1+0x27c4], R48 ;  /* 0x0027c43001007387 */ /* 0x0001e20000100800 */
[----:B------:R-:W-:Y:S02]  /*82200*/  @P0 LOP3.LUT R49, R49, 0x40000000, RZ, 0xfc, !PT ;  /* 0x4000000031310812 */ /* 0x000fe400078efcff */
[----:B------:R-:W-:Y:S01]  /*82210*/  ISETP.GE.AND P0, PT, R58, UR19, PT ;  /* 0x000000133a007c0c */ /* 0x000fe2000bf06270 */
[----:B------:R-:W-:Y:S01]  /*82220*/  VIADD R58, R0, 0xdb ;  /* 0x000000db003a7836 */ /* 0x000fe20000000000 */
[----:B------:R-:W-:Y:S02]  /*82230*/  LOP3.LUT R49, R49, 0x7fffffff, RZ, 0xc0, !PT ;  /* 0x7fffffff31317812 */ /* 0x000fe400078ec0ff */
[----:B-1----:R-:W-:Y:S02]  /*82240*/  ISETP.LT.AND P1, PT, R6, UR6, !P0 ;  /* 0x0000000606007c0c */ /* 0x002fe4000c721270 */
[----:B------:R-:W-:-:S11]  /*82250*/  ISETP.LT.AND P0, PT, R5, UR14, !P0 ;  /* 0x0000000e05007c0c */ /* 0x000fd6000c701270 */
[----:B------:R-:W-:-:S04]  /*82260*/  @P1 LOP3.LUT R49, R49, 0x80000000, RZ, 0xfc, !PT ;  /* 0x8000000031311812 */ /* 0x000fc800078efcff */
[----:B------:R-:W-:-:S04]  /*82270*/  LOP3.LUT R49, R49, 0xefffffff, RZ, 0xc0, !PT ;  /* 0xefffffff31317812 */ /* 0x000fc800078ec0ff */
[----:B------:R-:W-:Y:S02]  /*82280*/  @P0 LOP3.LUT R49, R49, 0x10000000, RZ, 0xfc, !PT ;  /* 0x1000000031310812 */ /* 0x000fe400078efcff */
[----:B----4-:R-:W-:Y:S01]  /*82290*/  ISETP.GE.AND P0, PT, R58, UR21, PT ;  /* 0x000000153a007c0c */ /* 0x010fe2000bf06270 */
[----:B------:R-:W-:Y:S01]  /*822a0*/  VIADD R58, R0, 0xdd ;  /* 0x000000dd003a7836 */ /* 0x000fe20000000000 */
[----:B------:R-:W-:Y:S02]  /*822b0*/  LOP3.LUT R49, R49, 0xdfffffff, RZ, 0xc0, !PT ;  /* 0xdfffffff31317812 */ /* 0x000fe400078ec0ff */
[----:B0-----:R-:W-:Y:S01]  /*822c0*/  ISETP.LT.AND P1, PT, R6, UR4, !P0 ;  /* 0x0000000406007c0c */ /* 0x001fe2000c721270 */
[----:B------:R-:W-:Y:S01]  /*822d0*/  UMOV UR4, UR64 ;  /* 0x0000004000047c82 */ /* 0x000fe20008000000 */
[----:B------:R-:W-:-:S11]  /*822e0*/  ISETP.LT.AND P0, PT, R5, UR8, !P0 ;  /* 0x0000000805007c0c */ /* 0x000fd6000c701270 */
[----:B------:R-:W-:-:S04]  /*822f0*/  @P1 LOP3.LUT R49, R49, 0x20000000, RZ, 0xfc, !PT ;  /* 0x2000000031311812 */ /* 0x000fc800078efcff */
[----:B------:R-:W-:-:S04]  /*82300*/  LOP3.LUT R49, R49, 0xfbffffff, RZ, 0xc0, !PT ;  /* 0xfbffffff31317812 */ /* 0x000fc800078ec0ff */
[----:B------:R-:W-:Y:S02]  /*82310*/  @P0 LOP3.LUT R49, R49, 0x4000000, RZ, 0xfc, !PT ;  /* 0x0400000031310812 */ /* 0x000fe400078efcff */
[----:B------:R-:W-:Y:S01]  /*82320*/  ISETP.GE.AND P0, PT, R58, UR23, PT ;  /* 0x000000173a007c0c */ /* 0x000fe2000bf06270 */
[----:B------:R-:W-:Y:S01]  /*82330*/  VIADD R58, R0, 0xdf ;  /* 0x000000df003a7836 */ /* 0x000fe20000000000 */
[----:B------:R-:W-:Y:S02]  /*82340*/  LOP3.LUT R49, R49, 0xf7ffffff, RZ, 0xc0, !PT ;  /* 0xf7ffffff31317812 */ /* 0x000fe400078ec0ff */
[----:B------:R-:W-:Y:S02]  /*82350*/  ISETP.LT.AND P1, PT, R6, UR10, !P0 ;  /* 0x0000000a06007c0c */ /* 0x000fe4000c721270 */
[----:B------:R-:W-:-:S11]  /*82360*/  ISETP.LT.AND P0, PT, R5, UR16, !P0 ;  /* 0x0000001005007c0c */ /* 0x000fd6000c701270 */
[----:B------:R-:W-:-:S04]  /*82370*/  @P1 LOP3.LUT R49, R49, 0x8000000, RZ, 0xfc, !PT ;  /* 0x0800000031311812 */ /* 0x000fc800078efcff */
[----:B------:R-:W-:-:S04]  /*82380*/  LOP3.LUT R49, R49, 0xfeffffff, RZ, 0xc0, !PT ;  /* 0xfeffffff31317812 */ /* 0x000fc800078ec0ff */
[----:B------:R-:W-:Y:S02]  /*82390*/  @P0 LOP3.LUT R49, R49, 0x1000000, RZ, 0xfc, !PT ;  /* 0x0100000031310812 */ /* 0x000fe400078efcff */
[----:B------:R-:W-:Y:S01]  /*823a0*/  ISETP.GE.AND P0, PT, R58, UR25, PT ;  /* 0x000000193a007c0c */ /* 0x000fe2000bf06270 */
[----:B------:R-:W-:Y:S01]  /*823b0*/  VIADD R58, R0, 0xe1 ;  /* 0x000000e1003a7836 */ /* 0x000fe20000000000 */
[----:B------:R-:W-:Y:S02]  /*823c0*/  LOP3.LUT R49, R49, 0xfdffffff, RZ, 0xc0, !PT ;  /* 0xfdffffff31317812 */ /* 0x000fe400078ec0ff */
[----:B------:R-:W-:Y:S01]  /*823d0*/  ISETP.LT.AND P1, PT, R6, UR18, !P0 ;  /* 0x0000001206007c0c */ /* 0x000fe2000c721270 */
[----:B------:R-:W0:Y:S01]  /*823e0*/  LDCU.64 UR18, c[0x0][0x398] ;  /* 0x00007300ff1277ac */ /* 0x000e220008000a00 */
        /* <DEDUP_REMOVED lines=8> */
[----:B------:R-:W1:Y:S01]  /*82470*/  LDCU.64 UR20, c[0x0][0x398] ;  /* 0x00007300ff1477ac */ /* 0x000e620008000a00 */
[----:B0-----:R-:W-:-:S11]  /*82480*/  ISETP.LT.AND P0, PT, R5, UR18, !P0 ;  /* 0x0000001205007c0c */ /* 0x001fd6000c701270 */
[----:B------:R-:W-:-:S04]  /*82490*/  @P1 LOP3.LUT R49, R49, 0x800000, RZ, 0xfc, !PT ;  /* 0x0080000031311812 */ /* 0x000fc800078efcff */
[----:B------:R-:W-:-:S04]  /*824a0*/  LOP3.LUT R49, R49, 0xffefffff, RZ, 0xc0, !PT ;  /* 0xffefffff31317812 */ /* 0x000fc800078ec0ff */
[----:B------:R-:W-:Y:S02]  /*824b0*/  @P0 LOP3.LUT R49, R49, 0x100000, RZ, 0xfc, !PT ;  /* 0x0010000031310812 */ /* 0x000fe400078efcff */
[----:B---3--:R-:W-:Y:S01]  /*824c0*/  ISETP.GE.AND P0, PT, R58, UR29, PT ;  /* 0x0000001d3a007c0c */ /* 0x008fe2000bf06270 */
[----:B------:R-:W-:Y:S01]  /*824d0*/  VIADD R58, R0, 0xe5 ;  /* 0x000000e5003a7836 */ /* 0x000fe20000000000 */
[----:B------:R-:W-:Y:S02]  /*824e0*/  LOP3.LUT R49, R49, 0xffdfffff, RZ, 0xc0, !PT ;  /* 0xffdfffff31317812 */ /* 0x000fe400078ec0ff */
[----:B------:R-:W-:Y:S01]  /*824f0*/  ISETP.LT.AND P1, PT, R6, UR22, !P0 ;  /* 0x0000001606007c0c */ /* 0x000fe2000c721270 */
[----:B------:R-:W0:Y:S01]  /*82500*/  LDCU.64 UR22, c[0x0][0x398] ;  /* 0x00007300ff1677ac */ /* 0x000e220008000a00 */
[----:B-1----:R-:W-:Y:S01]  /*82510*/  ISETP.LT.AND P0, PT, R5, UR20, !P0 ;  /* 0x0000001405007c0c */ /* 0x002fe2000c701270 */
[----:B------:R-:W-:Y:S01]  /*82520*/  UMOV UR20, UR65 ;  /* 0x0000004100147c82 */ /* 0x000fe20008000000 */
[----:B------:R-:W1:Y:S09]  /*82530*/  LDCU.64 UR64, c[0x0][0x398] ;  /* 0x00007300ff4077ac */ /* 0x000e720008000a00 */
[----:B------:R-:W-:-:S04]  /*82540*/  @P1 LOP3.LUT R49, R49, 0x200000, RZ, 0xfc, !PT ;  /* 0x0020000031311812 */ /* 0x000fc800078efcff */
[----:B------:R-:W-:-:S04]  /*82550*/  LOP3.LUT R49, R49, 0xfffbffff, RZ, 0xc0, !PT ;  /* 0xfffbffff31317812 */ /* 0x000fc800078ec0ff */
[----:B------:R-:W-:Y:S02]  /*82560*/  @P0 LOP3.LUT R49, R49, 0x40000, RZ, 0xfc, !PT ;  /* 0x0004000031310812 */ /* 0x000fe400078efcff */
[----:B------:R-:W-:Y:S01]  /*82570*/  ISETP.GE.AND P0, PT, R58, UR31, PT ;  /* 0x0000001f3a007c0c */ /* 0x000fe2000bf06270 */
[----:B------:R-:W-:Y:S01]  /*82580*/  VIADD R58, R0, 0xe7 ;  /* 0x000000e7003a7836 */ /* 0x000fe20000000000 */
[----:B------:R-:W-:Y:S02]  /*82590*/  LOP3.LUT R49, R49, 0xfff7ffff, RZ, 0xc0, !PT ;  /* 0xfff7ffff31317812 */ /* 0x000fe400078ec0ff */
[----:B------:R-:W-:Y:S01]  /*825a0*/  ISETP.LT.AND P1, PT, R6, UR24, !P0 ;  /* 0x0000001806007c0c */ /* 0x000fe2000c721270 */
[----:B------:R-:W3:Y:S01]  /*825b0*/  LDCU.64 UR24, c[0x0][0x398] ;  /* 0x00007300ff1877ac */ /* 0x000ee20008000a00 */
[----:B0-----:R-:W-:Y:S01]  /*825c0*/  ISETP.LT.AND P0, PT, R5, UR22, !P0 ;  /* 0x0000001605007c0c */ /* 0x001fe2000c701270 */
[----:B-1----:R-:W-:-:S10]  /*825d0*/  UMOV UR22, UR65 ;  /* 0x0000004100167c82 */ /* 0x002fd40008000000 */
        /* <DEDUP_REMOVED lines=8> */
[----:B---3--:R-:W-:-:S11]  /*82660*/  ISETP.LT.AND P0, PT, R5, UR24, !P0 ;  /* 0x0000001805007c0c */ /* 0x008fd6000c701270 */
[----:B------:R-:W-:-:S04]  /*82670*/  @P1 LOP3.LUT R49, R49, 0x20000, RZ, 0xfc, !PT ;  /* 0x0002000031311812 */ /* 0x000fc800078efcff */
[----:B------:R-:W-:-:S04]  /*82680*/  LOP3.LUT R49, R49, 0xffffbfff, RZ, 0xc0, !PT ;  /* 0xffffbfff31317812 */ /* 0x000fc800078ec0ff */
[----:B------:R-:W-:Y:S02]  /*82690*/  @P0 LOP3.LUT R49, R49, 0x4000, RZ, 0xfc, !PT ;  /* 0x0000400031310812 */ /* 0x000fe400078efcff */
[----:B--2---:R-:W-:Y:S01]  /*826a0*/  ISETP.GE.AND P0, PT, R58, UR35, PT ;  /* 0x000000233a007c0c */ /* 0x004fe2000bf06270 */
        /* <DEDUP_REMOVED lines=13> */
[----:B-1----:R-:W-:-:S11]  /*82780*/  ISETP.LT.AND P0, PT, R5, UR28, !P0 ;  /* 0x0000001c05007c0c */ /* 0x002fd6000c701270 */
        /* <DEDUP_REMOVED lines=54> */
[----:B------:R-:W-:Y:S02]  /*82af0*/  @P1 LOP3.LUT R49, R49, 0x2, RZ, 0xfc, !PT ;  /* 0x0000000231311812 */ /* 0x000fe400078efcff */
[----:B------:R-:W-:Y:S02]  /*82b00*/  @P0 LOP3.LUT R53, R53, 0x40000000, RZ, 0xfc, !PT ;  /* 0x4000000035350812 */ /* 0x000fe400078efcff */
[----:B------:R-:W-:Y:S01]  /*82b10*/  ISETP.GE.AND P0, PT, R58, UR51, PT ;  /* 0x000000333a007c0c */ /* 0x000fe2000bf06270 */
[----:B------:R-:W-:Y:S01]  /*82b20*/  VIADD R58, R0, 0xfb ;  /* 0x000000fb003a7836 */ /* 0x000fe20000000000 */
[----:B------:R-:W-:Y:S01]  /*82b30*/  LOP3.LUT R53, R53, 0x7fffffff, RZ, 0xc0, !PT ;  /* 0x7fffffff35357812 */ /* 0x000fe200078ec0ff */
[----:B------:R-:W-:Y:S01]  /*82b40*/  UMOV UR10, UR67 ;  /* 0x00000043000a7c82 */ /* 0x000fe20008000000 */
[----:B------:R-:W-:Y:S01]  /*82b50*/  ISETP.LT.AND P1, PT, R6, UR44, !P0 ;  /* 0x0000002c06007c0c */ /* 0x000fe2000c721270 */
[----:B------:R-:W1:Y:S01]  /*82b60*/  LDCU.64 UR44, c[0x0][0x398] ;  /* 0x00007300ff2c77ac */ /* 0x000e620008000a00 */
[----:B0-----:R-:W-:Y:S01]  /*82b70*/  ISETP.LT.AND P0, PT, R5, UR42, !P0 ;  /* 0x0000002a05007c0c */ /* 0x001fe2000c701270 */
[----:B------:R-:W-:Y:S10]  /*82b80*/  STL [R1+0x27c8], R49 ;  /* 0x0027c83101007387 */ /* 0x000ff40000100800 */
        /* <DEDUP_REMOVED lines=66> */
[----:B0-----:R-:W-:Y:S01]  /*82fb0*/  ISETP.GE.AND P0, PT, R58, UR75, PT ;  /* 0x0000004b3a007c0c */ /* 0x001fe2000bf06270 */
[----:B------:R-:W-:Y:S01]  /*82fc0*/  VIADD R58, R0, 0x10b ;  /* 0x0000010b003a7836 */ /* 0x000fe20000000000 */
[----:B------:R-:W-:Y:S02]  /*82fd0*/  LOP3.LUT R53, R53, 0xffff7fff, RZ, 0xc0, !PT ;  /* 0xffff7fff35357812 */ /* 0x000fe400078ec0ff */
[----:B------:R-:W-:Y:S01]  /*82fe0*/  ISETP.LT.AND P1, PT, R6, UR58, !P0 ;  /* 0x0000003a06007c0c */ /* 0x000fe2000c721270 */
[----:B------:R-:W0:Y:S01]  /*82ff0*/  LDCU.64 UR58, c[0x0][0x398] ;  /* 0x00007300ff3a77ac */ /* 0x000e220008000a00 */
[----:B------:R-:W-:Y:S01]  /*83000*/  ISETP.LT.AND P0, PT, R5, UR4, !P0 ;  /* 0x0000000405007c0c */ /* 0x000fe2000c701270 */
[----:B------:R-:W-:Y:S01]  /*83010*/  UMOV UR4, UR64 ;  /* 0x0000004000047c82 */ /* 0x000fe20008000000 */
[----:B------:R-:W1:Y:S09]  /*83020*/  LDCU.64 UR64, c[0x0][0x398] ;  /* 0x00007300ff4077ac */ /* 0x000e720008000a00 */
[----:B------:R-:W-:-:S04]  /*83030*/  @P1 LOP3.LUT R53, R53, 0x8000, RZ, 0xfc, !PT ;  /* 0x0000800035351812 */ /* 0x000fc800078efcff */
[----:B------:R-:W-:-:S04]  /*83040*/  LOP3.LUT R53, R53, 0xffffefff, RZ, 0xc0, !PT ;  /* 0xffffefff35357812 */ /* 0x000fc800078ec0ff */
[----:B------:R-:W-:Y:S02]  /*83050*/  @P0 LOP3.LUT R53, R53, 0x1000, RZ, 0xfc, !PT ;  /* 0x0000100035350812 */ /* 0x000fe400078efcff */
[----:B0-----:R-:W-:Y:S01]  /*83060*/  ISETP.GE.AND P0, PT, R58, UR59, PT ;  /* 0x0000003b3a007c0c */ /* 0x001fe2000bf06270 */
[----:B------:R-:W-:Y:S01]  /*83070*/  VIADD R58, R0, 0x10d ;  /* 0x0000010d003a7836 */ /* 0x000fe20000000000 */
[----:B------:R-:W-:Y:S01]  /*83080*/  LOP3.LUT R53, R53, 0xffffdfff, RZ, 0xc0, !PT ;  /* 0xffffdfff35357812 */ /* 0x000fe200078ec0ff */
[----:B-1----:R-:W-:Y:S01]  /*83090*/  UMOV UR24, UR65 ;  /* 0x0000004100187c82 */ /* 0x002fe20008000000 */
        /* <DEDUP_REMOVED lines=77> */
[----:B------:R-:W-:-:S02]  /*83570*/  @P1 LOP3.LUT R53, R53, 0x2, RZ, 0xfc, !PT ;  /* 0x0000000235351812 */ /* 0x000fc400078efcff */
[----:B------:R-:W-:Y:S01]  /*83580*/  @P0 LOP3.LUT R55, R55, 0x40000000, RZ, 0xfc, !PT ;  /* 0x4000000037370812 */ /* 0x000fe200078efcff */
[----:B------:R-:W-:Y:S01]  /*83590*/  UMOV UR67, UR62 ;  /* 0x0000003e00437c82 */ /* 0x000fe20008000000 */
[----:B------:R-:W-:Y:S01]  /*835a0*/  UMOV UR14, UR63 ;  /* 0x0000003f000e7c82 */ /* 0x000fe20008000000 */
[----:B------:R-:W2:Y:S01]  /*835b0*/  LDCU.64 UR62, c[0x0][0x398] ;  /* 0x00007300ff3e77ac */ /* 0x000ea20008000a00 */
[----:B0-----:R-:W-:Y:S01]  /*835c0*/  ISETP.GE.AND P0, PT, R58, UR75, PT ;  /* 0x0000004b3a007c0c */ /* 0x001fe2000bf06270 */
[----:B------:R-:W-:Y:S01]  /*835d0*/  VIADD R58, R0, 0x11b ;  /* 0x0000011b003a7836 */ /* 0x000fe20000000000 */
[----:B------:R-:W-:Y:S01]  /*835e0*/  LOP3.LUT R55, R55, 0x7fffffff, RZ, 0xc0, !PT ;  /* 0x7fffffff37377812 */ /* 0x000fe200078ec0ff */
[----:B------:R0:W-:Y:S01]  /*835f0*/  STL [R1+0x27cc], R53 ;  /* 0x0027cc3501007387 */ /* 0x0001e20000100800 */
[----:B------:R-:W-:Y:S01]  /*83600*/  ISETP.LT.AND P1, PT, R6, UR58, !P0 ;  /* 0x0000003a06007c0c */ /* 0x000fe2000c721270 */
[----:B------:R-:W3:Y:S01]  /*83610*/  LDCU.64 UR58, c[0x0][0x398] ;  /* 0x00007300ff3a77ac */ /* 0x000ee20008000a00 */
[----:B------:R-:W-:Y:S01]  /*83620*/  ISETP.LT.AND P0, PT, R5, UR4, !P0 ;  /* 0x0000000405007c0c */ /* 0x000fe2000c701270 */
[----:B-1----:R-:W-:Y:S01]  /*83630*/  UMOV UR4, UR64 ;  /* 0x0000004000047c82 */ /* 0x002fe20008000000 */
[----:B------:R-:W-:Y:S01]  /*83640*/  UMOV UR38, UR65 ;  /* 0x0000004100267c82 */ /* 0x000fe20008000000 */
[----:B------:R-:W1:Y:S08]  /*83650*/  LDCU.64 UR64, c[0x0][0x398] ;  /* 0x00007300ff4077ac */ /* 0x000e700008000a00 */
[----:B------:R-:W-:-:S04]  /*83660*/  @P1 LOP3.LUT R55, R55, 0x80000000, RZ, 0xfc, !PT ;  /* 0x8000000037371812 */ /* 0x000fc800078efcff */
[----:B------:R-:W-:-:S04]  /*83670*/  LOP3.LUT R55, R55, 0xefffffff, RZ, 0xc0, !PT ;  /* 0xefffffff37377812 */ /* 0x000fc800078ec0ff */
[----:B------:R-:W-:Y:S02]  /*83680*/  @P0 LOP3.LUT R55, R55, 0x10000000, RZ, 0xfc, !PT ;  /* 0x1000000037370812 */ /* 0x000fe400078efcff */
[----:B---3--:R-:W-:Y:S01]  /*83690*/  ISETP.GE.AND P0, PT, R58, UR59, PT ;  /* 0x0000003b3a007c0c */ /* 0x008fe2000bf06270 */
[----:B------:R-:W-:Y:S01]  /*836a0*/  VIADD R58, R0, 0x11d ;  /* 0x0000011d003a7836 */ /* 0x000fe20000000000 */
[----:B------:R-:W-:Y:S01]  /*836b0*/  LOP3.LUT R55, R55, 0xdfffffff, RZ, 0xc0, !PT ;  /* 0xdfffffff37377812 */ /* 0x000fe200078ec0ff */
[----:B-1----:R-:W-:Y:S01]  /*836c0*/  UMOV UR40, UR65 ;  /* 0x0000004100287c82 */ /* 0x002fe20008000000 */
[----:B------:R-:W-:Y:S01]  /*836d0*/  ISETP.LT.AND P1, PT, R6, UR60, !P0 ;  /* 0x0000003c06007c0c */ /* 0x000fe2000c721270 */
[----:B------:R-:W1:Y:S01]  /*836e0*/  LDCU.64 UR60, c[0x0][0x398] ;  /* 0x00007300ff3c77ac */ /* 0x000e620008000a00 */
[----:B------:R-:W-:Y:S01]  /*836f0*/  ISETP.LT.AND P0, PT, R5, UR4, !P0 ;  /* 0x0000000405007c0c */ /* 0x000fe2000c701270 */
[----:B------:R-:W-:Y:S01]  /*83700*/  UMOV UR4, UR64 ;  /* 0x0000004000047c82 */ /* 0x000fe20008000000 */
[----:B------:R-:W3:Y:S09]  /*83710*/  LDCU.64 UR64, c[0x0][0x398] ;  /* 0x00007300ff4077ac */ /* 0x000ef20008000a00 */
[----:B------:R-:W-:-:S04]  /*83720*/  @P1 LOP3.LUT R55, R55, 0x20000000, RZ, 0xfc, !PT ;  /* 0x2000000037371812 */ /* 0x000fc800078efcff */
[----:B------:R-:W-:-:S04]  /*83730*/  LOP3.LUT R55, R55, 0xfbffffff, RZ, 0xc0, !PT ;  /* 0xfbffffff37377812 */ /* 0x000fc800078ec0ff */
[----:B------:R-:W-:Y:S02]  /*83740*/  @P0 LOP3.LUT R55, R55, 0x4000000, RZ, 0xfc, !PT ;  /* 0x0400000037370812 */ /* 0x000fe400078efcff */
[----:B-1----:R-:W-:Y:S01]  /*83750*/  ISETP.GE.AND P0, PT, R58, UR61, PT ;  /* 0x0000003d3a007c0c */ /* 0x002fe2000bf06270 */
[----:B------:R-:W-:Y:S01]  /*83760*/  VIADD R58, R0, 0x11f ;  /* 0x0000011f003a7836 */ /* 0x000fe20000000000 */
[----:B------:R-:W-:Y:S01]  /*83770*/  LOP3.LUT R55, R55, 0xf7ffffff, RZ, 0xc0, !PT ;  /* 0xf7ffffff37377812 */ /* 0x000fe200078ec0ff */
[----:B---3--:R-:W-:Y:S01]  /*83780*/  UMOV UR42, UR65 ;  /* 0x00000041002a7c82 */ /* 0x008fe20008000000 */
        /* <DEDUP_REMOVED lines=16> */
[----:B------:R-:W-:-:S09]  /*83890*/  R2UR.FILL UR64, R61 ;  /* 0x000000003d4072ca */ /* 0x000fd200004e0000 */
[----:B------:R-:W-:-:S04]  /*838a0*/  @P1 LOP3.LUT R55, R55, 0x2000000, RZ, 0xfc, !PT ;  /* 0x0200000037371812 */ /* 0x000fc800078efcff */
[----:B------:R-:W-:Y:S01]  /*838b0*/  LOP3.LUT R55, R55, 0xffbfffff, RZ, 0xc0, !PT ;  /* 0xffbfffff37377812 */ /* 0x000fe200078ec0ff */
[----:B------:R-:W-:Y:S01]  /*838c0*/  UMOV UR6, UR64 ;  /* 0x0000004000067c82 */ /* 0x000fe20008000000 */
[----:B------:R-:W3:Y:S02]  /*838d0*/  LDCU.64 UR64, c[0x0][0x398] ;  /* 0x00007300ff4077ac */ /* 0x000ee40008000a00 */
[----:B------:R-:W-:Y:S02]  /*838e0*/  @P0 LOP3.LUT R55, R55, 0x400000, RZ, 0xfc, !PT ;  /* 0x0040000037370812 */ /* 0x000fe400078efcff */
[----:B-1----:R-:W-:Y:S01]  /*838f0*/  ISETP.GE.AND P0, PT, R58, UR75, PT ;  /* 0x0000004b3a007c0c */ /* 0x002fe2000bf06270 */
[----:B------:R-:W-:Y:S01]  /*83900*/  VIADD R58, R0, 0x123 ;  /* 0x00000123003a7836 */ /* 0x000fe20000000000 */
[----:B------:R-:W-:Y:S02]  /*83910*/  LOP3.LUT R55, R55, 0xff7fffff, RZ, 0xc0, !PT ;  /* 0xff7fffff37377812 */ /* 0x000fe400078ec0ff */
[----:B------:R-:W-:Y:S01]  /*83920*/  ISETP.LT.AND P1, PT, R6, UR58, !P0 ;  /* 0x0000003a06007c0c */ /* 0x000fe2000c721270 */
[----:B------:R-:W1:Y:S01]  /*83930*/  LDCU.64 UR58, c[0x0][0x398] ;  /* 0x00007300ff3a77ac */ /* 0x000e620008000a00 */
[----:B------:R-:W-:Y:S01]  /*83940*/  ISETP.LT.AND P0, PT, R5, UR4, !P0 ;  /* 0x0000000405007c0c */ /* 0x000fe2000c701270 */
[----:B---3--:R-:W-:Y:S01]  /*83950*/  UMOV UR4, UR64 ;  /* 0x0000004000047c82 */ /* 0x008fe20008000000 */
[----:B------:R-:W-:-:S09]  /*83960*/  UMOV UR46, UR65 ;  /* 0x00000041002e7c82 */ /* 0x000fd20008000000 */
[----:B------:R-:W-:Y:S01]  /*83970*/  @P1 LOP3.LUT R55, R55, 0x800000, RZ, 0xfc, !PT ;  /* 0x0080000037371812 */ /* 0x000fe200078efcff */
[----:B------:R-:W3:Y:S03]  /*83980*/  LDCU.64 UR64, c[0x0][0x398] ;  /* 0x00007300ff4077ac */ /* 0x000ee60008000a00 */
[----:B------:R-:W-:-:S04]  /*83990*/  LOP3.LUT R55, R55, 0xffefffff, RZ, 0xc0, !PT ;  /* 0xffefffff37377812 */ /* 0x000fc800078ec0ff */
        /* <DEDUP_REMOVED lines=8> */
[----:B------:R-:W-:Y:S01]  /*83a20*/  UMOV UR48, UR65 ;  /* 0x0000004100307c82 */ /* 0x000fe20008000000 */
[----:B------:R-:W3:Y:S08]  /*83a30*/  LDCU.64 UR64, c[0x0][0x398] ;  /* 0x00007300ff4077ac */ /* 0x000ef00008000a00 */
        /* <DEDUP_REMOVED lines=18> */
[----:B--2---:R-:W-:Y:S01]  /*83b60*/  UMOV UR54, UR63 ;  /* 0x0000003f00367c82 */ /* 0x004fe20008000000 */
[----:B------:R-:W-:Y:S01]  /*83b70*/  ISETP.LT.AND P1, PT, R6, UR74, !P0 ;  /* 0x0000004a06007c0c */ /* 0x000fe2000c721270 */
[----:B------:R-:W1:Y:S01]  /*83b80*/  LDCU.64 UR74, c[0x0][0x398] ;  /* 0x00007300ff4a77ac */ /* 0x000e620008000a00 */
[----:B------:R-:W-:Y:S01]  /*83b90*/  ISETP.LT.AND P0, PT, R5, UR4, !P0 ;  /* 0x0000000405007c0c */ /* 0x000fe2000c701270 */
[----:B---3--:R-:W-:Y:S01]  /*83ba0*/  UMOV UR4, UR64 ;  /* 0x0000004000047c82 */ /* 0x008fe20008000000 */
[----:B------:R-:W-:Y:S01]  /*83bb0*/  UMOV UR16, UR6 ;  /* 0x0000000600107c82 */ /* 0x000fe20008000000 */
[----:B------:R-:W-:-:S08]  /*83bc0*/  UMOV UR52, UR65 ;  /* 0x0000004100347c82 */ /* 0x000fd00008000000 */
[----:B------:R-:W-:Y:S01]  /*83bd0*/  @P1 LOP3.LUT R55, R55, 0x20000, RZ, 0xfc, !PT ;  /* 0x0002000037371812 */ /* 0x000fe200078efcff */
[----:B------:R-:W-:Y:S01]  /*83be0*/  UMOV UR6, UR77 ;  /* 0x0000004d00067c82 */ /* 0x000fe20008000000 */
[----:B------:R-:W-:Y:S02]  /*83bf0*/  LOP3.LUT R54, R54, 0x7fffffff, RZ, 0xc0, !PT ;  /* 0x7fffffff36367812 */ /* 0x000fe400078ec0ff */
[----:B------:R-:W-:Y:S02]  /*83c00*/  LOP3.LUT R55, R55, 0xffffbfff, RZ, 0xc0, !PT ;  /* 0xffffbfff37377812 */ /* 0x000fe400078ec0ff */
[----:B------:R-:W-:Y:S02]  /*83c10*/  LOP3.LUT R52, R52, 0x7fffffff, RZ, 0xc0, !PT ;  /* 0x7fffffff34347812 */ /* 0x000fe400078ec0ff */
[----:B------:R-:W-:Y:S02]  /*83c20*/  @P0 LOP3.LUT R55, R55, 0x4000, RZ, 0xfc, !PT ;  /* 0x0000400037370812 */ /* 0x000fe400078efcff */
[----:B-1----:R-:W-:-:S02]  /*83c30*/  ISETP.GE.AND P0, PT, R58, UR75, PT ;  /* 0x0000004b3a007c0c */ /* 0x002fc4000bf06270 */
[----:B------:R-:W-:Y:S02]  /*83c40*/  LOP3.LUT R51, R51, 0x7fffffff, RZ, 0xc0, !PT ;  /* 0x7fffffff33337812 */ /* 0x000fe400078ec0ff */
[----:B------:R-:W-:Y:S01]  /*83c50*/  ISETP.LT.AND P1, PT, R6, UR58, !P0 ;  /* 0x0000003a06007c0c */ /* 0x000fe2000c721270 */
[----:B------:R-:W1:Y:S01]  /*83c60*/  LDCU.64 UR58, c[0x0][0x398] ;  /* 0x00007300ff3a77ac */ /* 0x000e620008000a00 */
[----:B------:R-:W-:Y:S02]  /*83c70*/  ISETP.LT.AND P0, PT, R5, UR4, !P0 ;  /* 0x0000000405007c0c */ /* 0x000fe4000c701270 */
[----:B------:R-:W-:Y:S01]  /*83c80*/  LOP3.LUT R55, R55, 0xffff7fff, RZ, 0xc0, !PT ;  /* 0xffff7fff37377812 */ /* 0x000fe200078ec0ff */
[----:B------:R-:W-:Y:S01]  /*83c90*/  VIADD R58, R0, 0x12b ;  /* 0x0000012b003a7836 */ /* 0x000fe20000000000 */
[----:B------:R-:W-:Y:S02]  /*83ca0*/  LOP3.LUT R42, R42, 0x7fffffff, RZ, 0xc0, !PT ;  /* 0x7fffffff2a2a7812 */ /* 0x000fe400078ec0ff */
[----:B------:R-:W-:-:S02]  /*83cb0*/  R2UR.FILL UR64, R59 ;  /* 0x000000003b4072ca */ /* 0x000fc400004e0000 */
[----:B------:R-:W-:Y:S01]  /*83cc0*/  R2UR.FILL UR65, R36 ;  /* 0x00000000244172ca */ /* 0x000fe200004e0000 */
[----:B------:R-:W-:Y:S01]  /*83cd0*/  UMOV UR4, UR62 ;  /* 0x0000003e00047c82 */ /* 0x000fe20008000000 */
[----:B------:R-:W2:Y:S01]  /*83ce0*/  LDCU.64 UR62, c[0x0][0x398] ;  /* 0x00007300ff3e77ac */ /* 0x000ea20008000a00 */
[----:B------:R-:W-:Y:S01]  /*83cf0*/  @P1 LOP3.LUT R55, R55, 0x8000, RZ, 0xfc, !PT ;  /* 0x0000800037371812 */ /* 0x000fe200078efcff */
[----:B------:R-:W3:Y:S01]  /*83d00*/  LDL.LU R36, [R1+0x28ac] ;  /* 0x0028ac0001247983 */ /* 0x000ee20000300800 */
[----:B------:R-:W-:Y:S02]  /*83d10*/  LOP3.LUT R41, R41, 0x7fffffff, RZ, 0xc0, !PT ;  /* 0x7fffffff29297812 */ /* 0x000fe400078ec0ff */
[----:B------:R-:W-:Y:S02]  /*83d20*/  LOP3.LUT R55, R55, 0xffffefff, RZ, 0xc0, !PT ;  /* 0xffffefff37377812 */ /* 0x000fe400078ec0ff */
[----:B------:R-:W-:Y:S02]  /*83d30*/  LOP3.LUT R40, R40, 0xfffffbff, RZ, 0xc0, !PT ;  /* 0xfffffbff28287812 */ /* 0x000fe400078ec0ff */
[----:B------:R-:W-:-:S02]  /*83d40*/  @P0 LOP3.LUT R55, R55, 0x1000, RZ, 0xfc, !PT ;  /* 0x0000100037370812 */ /* 0x000fc400078efcff */
[----:B-1----:R-:W-:Y:S01]  /*83d50*/  ISETP.GE.AND P0, PT, R58, UR59, PT ;  /* 0x0000003b3a007c0c */ /* 0x002fe2000bf06270 */
[----:B------:R-:W-:Y:S01]  /*83d60*/  VIADD R58, R0, 0x12d ;  /* 0x0000012d003a7836 */ /* 0x000fe20000000000 */
[----:B------:R-:W-:Y:S02]  /*83d70*/  LOP3.LUT R55, R55, 0xffffdfff, RZ, 0xc0, !PT ;  /* 0xffffdfff37377812 */ /* 0x000fe400078ec0ff */
[----:B------:R-:W-:Y:S01]  /*83d80*/  ISETP.LT.AND P1, PT, R6, UR60, !P0 ;  /* 0x0000003c06007c0c */ /* 0x000fe2000c721270 */
[----:B------:R-:W1:Y:S01]  /*83d90*/  LDCU.64 UR60, c[0x0][0x398] ;  /* 0x00007300ff3c77ac */ /* 0x000e620008000a00 */
[----:B------:R-:W-:Y:S02]  /*83da0*/  ISETP.LT.AND P0, PT, R5, UR4, !P0 ;  /* 0x0000000405007c0c */ /* 0x000fe4000c701270 */
[----:B------:R-:W-:Y:S01]  /*83db0*/  LOP3.LUT R39, R39, 0x7fffffff, RZ, 0xc0, !PT ;  /* 0x7fffffff27277812 */ /* 0x000fe200078ec0ff */
[----:B--2---:R-:W-:Y:S01]  /*83dc0*/  UMOV UR4, UR62 ;  /* 0x0000003e00047c82 */ /* 0x004fe20008000000 */
[----:B------:R-:W-:Y:S01]  /*83dd0*/  UMOV UR56, UR63 ;  /* 0x0000003f00387c82 */ /* 0x000fe20008000000 */
[----:B------:R-:W-:-:S02]  /*83de0*/  R2UR.FILL UR62, R2 ;  /* 0x00000000023e72ca */ /* 0x000fc400004e0000 */
[----:B------:R-:W-:Y:S02]  /*83df0*/  R2UR.FILL UR63, R57 ;  /* 0x00000000393f72ca */ /* 0x000fe400004e0000 */
[----:B------:R-:W-:Y:S02]  /*83e00*/  LOP3.LUT R38, R38, 0xbfffffff, RZ, 0xc0, !PT ;  /* 0xbfffffff26267812 */ /* 0x000fe400078ec0ff */
[----:B------:R-:W-:Y:S02]  /*83e10*/  @P1 LOP3.LUT R55, R55, 0x2000, RZ, 0xfc, !PT ;  /* 0x0000200037371812 */ /* 0x000fe400078efcff */
[----:B------:R-:W-:Y:S02]  /*83e20*/  LOP3.LUT R37, R37, 0xdfffffff, RZ, 0xc0, !PT ;  /* 0xdfffffff25257812 */ /* 0x000fe400078ec0ff */
        /* <DEDUP_REMOVED lines=8> */
[----:B------:R-:W-:Y:S01]  /*83eb0*/  UMOV UR4, UR76 ;  /* 0x0000004c00047c82 */ /* 0x000fe20008000000 */
[----:B------:R-:W2:Y:S09]  /*83ec0*/  LDCU.64 UR76, c[0x0][0x398] ;  /* 0x00007300ff4c77ac */ /* 0x000eb20008000a00 */
[----:B------:R-:W-:-:S04]  /*83ed0*/  @P1 LOP3.LUT R55, R55, 0x800, RZ, 0xfc, !PT ;  /* 0x0000080037371812 */ /* 0x000fc800078efcff */
[----:B------:R-:W-:-:S04]  /*83ee0*/  LOP3.LUT R55, R55, 0xfffffeff, RZ, 0xc0, !PT ;  /* 0xfffffeff37377812 */ /* 0x000fc800078ec0ff */
[----:B------:R-:W-:Y:S02]  /*83ef0*/  @P0 LOP3.LUT R55, R55, 0x100, RZ, 0xfc, !PT ;  /* 0x0000010037370812 */ /* 0x000fe400078efcff */
[----:B-1----:R-:W-:Y:S01]  /*83f00*/  ISETP.GE.AND P0, PT, R58, UR73, PT ;  /* 0x000000493a007c0c */ /* 0x002fe2000bf06270 */
[----:B--2---:R-:W-:Y:S01]  /*83f10*/  UMOV UR8, UR76 ;  /* 0x0000004c00087c82 */ /* 0x004fe20008000000 */
[----:B------:R-:W-:Y:S01]  /*83f20*/  LOP3.LUT R55, R55, 0xfffffdff, RZ, 0xc0, !PT ;  /* 0xfffffdff37377812 */ /* 0x000fe200078ec0ff */
[----:B------:R-:W-:Y:S01]  /*83f30*/  VIADD R58, R0, 0x131 ;  /* 0x00000131003a7836 */ /* 0x000fe20000000000 */
[----:B------:R-:W-:Y:S01]  /*83f40*/  ISETP.LT.AND P1, PT, R6, UR74, !P0 ;  /* 0x0000004a06007c0c */ /* 0x000fe2000c721270 */
[----:B------:R-:W1:Y:S01]  /*83f50*/  LDCU.64 UR74, c[0x0][0x398] ;  /* 0x00007300ff4a77ac */ /* 0x000e620008000a00 */
[----:B------:R-:W-:Y:S02]  /*83f60*/  ISETP.LT.AND P0, PT, R5, UR8, !P0 ;  /* 0x0000000805007c0c */ /* 0x000fe4000c701270 */
[----:B------:R-:W-:Y:S01]  /*83f70*/  R2UR.FILL UR76, R26 ;  /* 0x000000001a4c72ca */ /* 0x000fe200004e0000 */
[----:B------:R-:W-:Y:S01]  /*83f80*/  UMOV UR18, UR77 ;  /* 0x0000004d00127c82 */ /* 0x000fe20008000000 */
[----:B------:R-:W-:-:S07]  /*83f90*/  R2UR.FILL UR77, R27 ;  /* 0x000000001b4d72ca */ /* 0x000fce00004e0000 */
[----:B------:R-:W-:-:S04]  /*83fa0*/  @P1 LOP3.LUT R55, R55, 0x200, RZ, 0xfc, !PT ;  /* 0x0000020037371812 */ /* 0x000fc800078efcff */
[----:B------:R-:W-:Y:S01]  /*83fb0*/  LOP3.LUT R55, R55, 0xffffffbf, RZ, 0xc0, !PT ;  /* 0xffffffbf37377812 */ /* 0x000fe200078ec0ff */
[----:B-1----:R-:W-:Y:S01]  /*83fc0*/  UMOV UR59, UR75 ;  /* 0x0000004b003b7c82 */ /* 0x002fe20008000000 */
[----:B------:R-:W-:Y:S01]  /*83fd0*/  UMOV UR61, UR74 ;  /* 0x0000004a003d7c82 */ /* 0x000fe20008000000 */
[----:B------:R-:W1:Y:S01]  /*83fe0*/  LDCU.64 UR74, c[0x0][0x398] ;  /* 0x00007300ff4a77ac */ /* 0x000e620008000a00 */
[----:B------:R-:W-:Y:S02]  /*83ff0*/  @P0 LOP3.LUT R55, R55, 0x40, RZ, 0xfc, !PT ;  /* 0x0000004037370812 */ /* 0x000fe400078efcff */
[----:B------:R-:W-:Y:S01]  /*84000*/  ISETP.GE.AND P0, PT, R58, UR59, PT ;  /* 0x0000003b3a007c0c */ /* 0x000fe2000bf06270 */
[----:B------:R-:W-:Y:S01]  /*84010*/  VIADD R58, R0, 0x133 ;  /* 0x00000133003a7836 */ /* 0x000fe20000000000 */
[----:B------:R-:W-:Y:S02]  /*84020*/  LOP3.LUT R55, R55, 0xffffff7f, RZ, 0xc0, !PT ;  /* 0xffffff7f37377812 */ /* 0x000fe400078ec0ff */
[----:B------:R-:W-:Y:S01]  /*84030*/  ISETP.LT.AND P1, PT, R6, UR58, !P0 ;  /* 0x0000003a06007c0c */ /* 0x000fe2000c721270 */
[----:B------:R-:W2:Y:S01]  /*84040*/  LDCU.64 UR58, c[0x0][0x398] ;  /* 0x00007300ff3a77ac */ /* 0x000ea20008000a00 */
[----:B-1----:R-:W-:Y:S01]  /*84050*/  UMOV UR12, UR74 ;  /* 0x0000004a000c7c82 */ /* 0x002fe20008000000 */
[----:B------:R-:W-:Y:S01]  /*84060*/  UMOV UR8, UR75 ;  /* 0x0000004b00087c82 */ /* 0x000fe20008000000 */
[----:B------:R-:W1:Y:S01]  /*84070*/  LDCU.64 UR74, c[0x0][0x398] ;  /* 0x00007300ff4a77ac */ /* 0x000e620008000a00 */
[----:B------:R-:W-:-:S08]  /*84080*/  ISETP.LT.AND P0, PT, R5, UR12, !P0 ;  /* 0x0000000c05007c0c */ /* 0x000fd0000c701270 */
[----:B------:R-:W-:Y:S01]  /*84090*/  @P1 LOP3.LUT R55, R55, 0x80, RZ, 0xfc, !PT ;  /* 0x0000008037371812 */ /* 0x000fe200078efcff */
[----:B------:R-:W-:Y:S01]  /*840a0*/  UMOV UR12, UR16 ;  /* 0x00000010000c7c82 */ /* 0x000fe20008000000 */
[----:B------:R-:W-:Y:S02]  /*840b0*/  UMOV UR16, UR77 ;  /* 0x0000004d00107c82 */ /* 0x000fe40008000000 */
[----:B------:R-:W-:-:S04]  /*840c0*/  LOP3.LUT R55, R55, 0xffffffef, RZ, 0xc0, !PT ;  /* 0xffffffef37377812 */ /* 0x000fc800078ec0ff */
[----:B------:R-:W-:Y:S02]  /*840d0*/  @P0 LOP3.LUT R55, R55, 0x10, RZ, 0xfc, !PT ;  /* 0x0000001037370812 */ /* 0x000fe400078efcff */
[----:B-1----:R-:W-:Y:S01]  /*840e0*/  ISETP.GE.AND P0, PT, R58, UR75, PT ;  /* 0x0000004b3a007c0c */ /* 0x002fe2000bf06270 */
[----:B------:R-:W-:Y:S01]  /*840f0*/  VIADD R58, R0, 0x136 ;  /* 0x00000136003a7836 */ /* 0x000fe20000000000 */
[----:B------:R-:W-:Y:S02]  /*84100*/  LOP3.LUT R55, R55, 0xffffffdf, RZ, 0xc0, !PT ;  /* 0xffffffdf37377812 */ /* 0x000fe400078ec0ff */
[----:B------:R-:W-:Y:S02]  /*84110*/  ISETP.LT.AND P1, PT, R5, UR60, !P0 ;  /* 0x0000003c05007c0c */ /* 0x000fe4000c721270 */
[----:B--2---:R-:W-:Y:S01]  /*84120*/  ISETP.LT.AND P0, PT, R6, UR58, !P0 ;  /* 0x0000003a06007c0c */ /* 0x004fe2000c701270 */
[----:B------:R-:W-:Y:S01]  /*84130*/  UMOV UR58, UR61 ;  /* 0x0000003d003a7c82 */ /* 0x000fe20008000000 */
[----:B------:R-:W1:Y:S09]  /*84140*/  LDCU.64 UR60, c[0x0][0x398] ;  /* 0x00007300ff3c77ac */ /* 0x000e720008000a00 */
[----:B------:R-:W-:-:S04]  /*84150*/  @P1 LOP3.LUT R55, R55, 0x20, RZ, 0xfc, !PT ;  /* 0x0000002037371812 */ /* 0x000fc800078efcff */
[----:B------:R-:W-:-:S04]  /*84160*/  LOP3.LUT R55, R55, 0xfffffffb, RZ, 0xc0, !PT ;  /* 0xfffffffb37377812 */ /* 0x000fc800078ec0ff */
[----:B------:R-:W-:Y:S01]  /*84170*/  @P0 LOP3.LUT R55, R55, 0x4, RZ, 0xfc, !PT ;  /* 0x0000000437370812 */ /* 0x000fe200078efcff */
[----:B-1----:R-:W-:Y:S01]  /*84180*/  UMOV UR73, UR61 ;  /* 0x0000003d00497c82 */ /* 0x002fe20008000000 */
[----:B------:R-:W-:Y:S01]  /*84190*/  UMOV UR77, UR60 ;  /* 0x0000003c004d7c82 */ /* 0x000fe20008000000 */
[----:B------:R-:W1:Y:S01]  /*841a0*/  LDCU.64 UR60, c[0x0][0x398] ;  /* 0x00007300ff3c77ac */ /* 0x000e620008000a00 */
[----:B------:R-:W-:Y:S01]  /*841b0*/  ISETP.GE.AND P0, PT, R58, UR73, PT ;  /* 0x000000493a007c0c */ /* 0x000fe2000bf06270 */
[----:B------:R-:W-:Y:S01]  /*841c0*/  VIADD R58, R0, 0x134 ;  /* 0x00000134003a7836 */ /* 0x000fe20000000000 */
[----:B------:R-:W-:Y:S02]  /*841d0*/  LOP3.LUT R55, R55, 0xfffffff7, RZ, 0xc0, !PT ;  /* 0xfffffff737377812 */ /* 0x000fe400078ec0ff */
[----:B------:R-:W-:Y:S01]  /*841e0*/  ISETP.LT.AND P1, PT, R5, UR74, !P0 ;  /* 0x0000004a05007c0c */ /* 0x000fe2000c721270 */
[----:B------:R-:W2:Y:S01]  /*841f0*/  LDCU.64 UR74, c[0x0][0x398] ;  /* 0x00007300ff4a77ac */ /* 0x000ea20008000a00 */
[----:B------:R-:W-:Y:S01]  /*84200*/  MOV.SPILL R48, UR77 ;  /* 0x0000004d00307c02 */ /* 0x000fe20009000f00 */
[----:B------:R-:W-:Y:S01]  /*84210*/  UMOV UR77, UR8 ;  /* 0x00000008004d7c82 */ /* 0x000fe20008000000 */
[----:B------:R-:W-:Y:S01]  /*84220*/  UMOV UR8, UR6 ;  /* 0x0000000600087c82 */ /* 0x000fe20008000000 */
[----:B------:R-:W4:Y:S02]  /*84230*/  LDCU UR6, c[0x0][0x398] ;  /* 0x00007300ff0677ac */ /* 0x000f240008000800 */
[----:B------:R-:W-:Y:S01]  /*84240*/  STL [R1+0x27d0], R48 ;  /* 0x0027d03001007387 */ /* 0x000fe20000100800 */
[----:B-1----:R-:W-:-:S05]  /*84250*/  ISETP.LT.AND P0, PT, R6, UR60, !P0 ;  /* 0x0000003c06007c0c */ /* 0x002fca000c701270 */
[----:B------:R-:W-:-:S04]  /*84260*/  @P1 LOP3.LUT R55, R55, 0x8, RZ, 0xfc, !PT ;  /* 0x0000000837371812 */ /* 0x000fc800078efcff */
[----:B------:R-:W-:-:S04]  /*84270*/  LOP3.LUT R55, R55, 0xfffffffd, RZ, 0xc0, !PT ;  /* 0xfffffffd37377812 */ /* 0x000fc800078ec0ff */
[----:B------:R-:W-:Y:S02]  /*84280*/  @P0 LOP3.LUT R55, R55, 0x2, RZ, 0xfc, !PT ;  /* 0x0000000237370812 */ /* 0x000fe400078efcff */
[----:B------:R-:W-:Y:S01]  /*84290*/  ISETP.GE.AND P0, PT, R58, UR61, PT ;  /* 0x0000003d3a007c0c */ /* 0x000fe2000bf06270 */
[----:B------:R-:W1:Y:S01]  /*842a0*/  LDCU.64 UR60, c[0x0][0x398] ;  /* 0x00007300ff3c77ac */ /* 0x000e620008000a00 */
[----:B------:R-:W-:Y:S01]  /*842b0*/  VIADD R58, R0, 0x137 ;  /* 0x00000137003a7836 */ /* 0x000fe20000000000 */
[----:B------:R-:W-:Y:S02]  /*842c0*/  LOP3.LUT R55, R55, 0xfffffffe, RZ, 0xc0, !PT ;  /* 0xfffffffe37377812 */ /* 0x000fe400078ec0ff */
[----:B------:R-:W-:Y:S01]  /*842d0*/  ISETP.LT.AND P1, PT, R5, UR72, !P0 ;  /* 0x0000004805007c0c */ /* 0x000fe2000c721270 */
[----:B------:R-:W0:Y:S01]  /*842e0*/  LDCU.64 UR72, c[0x0][0x398] ;  /* 0x00007300ff4877ac */ /* 0x000e220008000a00 */
[----:B--2---:R-:W-:-:S11]  /*842f0*/  ISETP.LT.AND P0, PT, R6, UR74, !P0 ;  /* 0x0000004a06007c0c */ /* 0x004fd6000c701270 */
[----:B------:R-:W-:Y:S02]  /*84300*/  @P1 LOP3.LUT R55, R55, 0x1, RZ, 0xfc, !PT ;  /* 0x0000000137371812 */ /* 0x000fe400078efcff */
[----:B------:R-:W-:-:S03]  /*84310*/  @P0 LOP3.LUT R56, R56, 0x40000000, RZ, 0xfc, !PT ;  /* 0x4000000038380812 */ /* 0x000fc600078efcff */
[----:B------:R-:W-:Y:S01]  /*84320*/  STL [R1+0x27d4], R55 ;  /* 0x0027d43701007387 */ /* 0x000fe20000100800 */
[----:B0-----:R-:W-:Y:S01]  /*84330*/  ISETP.GE.AND P0, PT, R58, UR73, PT ;  /* 0x000000493a007c0c */ /* 0x001fe2000bf06270 */
        /* <DEDUP_REMOVED lines=9> */
[----:B------:R-:W1:Y:S01]  /*843d0*/  LDCU.64 UR60, c[0x0][0x398] ;  /* 0x00007300ff3c77ac */ /* 0x000e620008000a00 */
[----:B------:R-:W-:Y:S01]  /*843e0*/  LOP3.LUT R56, R56, 0xefffffff, RZ, 0xc0, !PT ;  /* 0xefffffff38387812 */ /* 0x000fe200078ec0ff */
[----:B------:R-:W-:Y:S01]  /*843f0*/  VIADD R58, R0, 0x132 ;  /* 0x00000132003a7836 */ /* 0x000fe20000000000 */
[----:B------:R-:W-:Y:S01]  /*84400*/  ISETP.LT.AND P1, PT, R5, UR58, !P0 ;  /* 0x0000003a05007c0c */ /* 0x000fe2000c721270 */
[----:B------:R-:W-:Y:S01]  /*84410*/  UMOV UR58, UR18 ;  /* 0x00000012003a7c82 */ /* 0x000fe20008000000 */
[----:B0-----:R-:W-:Y:S01]  /*84420*/  ISETP.LT.AND P0, PT, R6, UR72, !P0 ;  /* 0x0000004806007c0c */ /* 0x001fe2000c701270 */
[----:B------:R-:W-:Y:S01]  /*84430*/  UMOV UR18, UR10 ;  /* 0x0000000a00127c82 */ /* 0x000fe20008000000 */
[----:B------:R-:W-:Y:S01]  /*84440*/  UMOV UR10, UR4 ;  /* 0x00000004000a7c82 */ /* 0x000fe20008000000 */
[----:B------:R-:W0:Y:S08]  /*84450*/  LDCU UR4, c[0x0][0x398] ;  /* 0x00007300ff0477ac */ /* 0x000e300008000800 */
[----:B------:R-:W-:-:S04]  /*84460*/  @P1 LOP3.LUT R56, R56, 0x10000000, RZ, 0xfc, !PT ;  /* 0x1000000038381812 */ /* 0x000fc800078efcff */
[----:B------:R-:W-:-:S04]  /*84470*/  LOP3.LUT R56, R56, 0xf7ffffff, RZ, 0xc0, !PT ;  /* 0xf7ffffff38387812 */ /* 0x000fc800078ec0ff */
[----:B------:R-:W-:Y:S02]  /*84480*/  @P0 LOP3.LUT R56, R56, 0x8000000, RZ, 0xfc, !PT ;  /* 0x0800000038380812 */ /* 0x000fe400078efcff */
[----:B------:R-:W-:Y:S01]  /*84490*/  ISETP.GE.AND P0, PT, R58, UR73, PT ;  /* 0x000000493a007c0c */ /* 0x000fe2000bf06270 */
[----:B------:R-:W-:Y:S01]  /*844a0*/  VIADD R58, R0, 0x130 ;  /* 0x00000130003a7836 */ /* 0x000fe20000000000 */
[----:B------:R-:W-:Y:S01]  /*844b0*/  LOP3.LUT R56, R56, 0xfbffffff, RZ, 0xc0, !PT ;  /* 0xfbffffff38387812 */ /* 0x000fe200078ec0ff */
[----:B------:R-:W2:Y:S01]  /*844c0*/  LDCU.64 UR72, c[0x0][0x398] ;  /* 0x00007300ff4877ac */ /* 0x000ea20008000a00 */
[----:B-1----:R-:W-:Y:S02]  /*844d0*/  ISETP.LT.AND P1, PT, R6, UR60, !P0 ;  /* 0x0000003c06007c0c */ /* 0x002fe4000c721270 */
[----:B0-----:R-:W-:Y:S01]  /*844e0*/  ISETP.LT.AND P0, PT, R5, UR4, !P0 ;  /* 0x0000000405007c0c */ /* 0x001fe2000c701270 */
[----:B------:R-:W0:Y:S10]  /*844f0*/  LDCU UR4, c[0x0][0x398] ;  /* 0x00007300ff0477ac */ /* 0x000e340008000800 */
[----:B------:R-:W-:-:S04]  /*84500*/  @P1 LOP3.LUT R56, R56, 0x4000000, RZ, 0xfc, !PT ;  /* 0x0400000038381812 */ /* 0x000fc800078efcff */
[----:B------:R-:W-:-:S04]  /*84510*/  LOP3.LUT R56, R56, 0xfdffffff, RZ, 0xc0, !PT ;  /* 0xfdffffff38387812 */ /* 0x000fc800078ec0ff */
[----:B------:R-:W-:Y:S02]  /*84520*/  @P0 LOP3.LUT R56, R56, 0x2000000, RZ, 0xfc, !PT ;  /* 0x0200000038380812 */ /* 0x000fe400078efcff */
[----:B------:R-:W-:Y:S01]  /*84530*/  ISETP.GE.AND P0, PT, R58, UR75, PT ;  /* 0x0000004b3a007c0c */ /* 0x000fe2000bf06270 */
[----:B------:R-:W-:Y:S01]  /*84540*/  VIADD R58, R0, 0x12e ;  /* 0x0000012e003a7836 */ /* 0x000fe20000000000 */
[----:B------:R-:W-:Y:S01]  /*84550*/  LOP3.LUT R56, R56, 0xfeffffff, RZ, 0xc0, !PT ;  /* 0xfeffffff38387812 */ /* 0x000fe200078ec0ff */
[----:B------:R-:W1:Y:S01]  /*84560*/  LDCU.64 UR74, c[0x0][0x398] ;  /* 0x00007300ff4a77ac */ /* 0x000e620008000a00 */
[----:B----4-:R-:W-:Y:S02]  /*84570*/  ISETP.LT.AND P1, PT, R6, UR6, !P0 ;  /* 0x0000000606007c0c */ /* 0x010fe4000c721270 */
[----:B0-----:R-:W-:Y:S01]  /*84580*/  ISETP.LT.AND P0, PT, R5, UR4, !P0 ;  /* 0x0000000405007c0c */ /* 0x001fe2000c701270 */
[----:B------:R-:W0:Y:S01]  /*84590*/  LDCU UR6, c[0x0][0x398] ;  /* 0x00007300ff0677ac */ /* 0x000e220008000800 */
[----:B---3--:R-:W-:Y:S01]  /*845a0*/  LOP3.LUT R36, R36, 0x7fffffff, RZ, 0xc0, !PT ;  /* 0x7fffffff24247812 */ /* 0x008fe200078ec0ff */
[----:B------:R-:W3:Y:S08]  /*845b0*/  LDCU UR4, c[0x0][0x398] ;  /* 0x00007300ff0477ac */ /* 0x000ef00008000800 */
[----:B------:R-:W-:-:S04]  /*845c0*/  @P1 LOP3.LUT R56, R56, 0x1000000, RZ, 0xfc, !PT ;  /* 0x0100000038381812 */ /* 0x000fc800078efcff */
[----:B------:R-:W-:-:S04]  /*845d0*/  LOP3.LUT R56, R56, 0xff7fffff, RZ, 0xc0, !PT ;  /* 0xff7fffff38387812 */ /* 0x000fc800078ec0ff */
[----:B------:R-:W-:Y:S02]  /*845e0*/  @P0 LOP3.LUT R56, R56, 0x800000, RZ, 0xfc, !PT ;  /* 0x0080000038380812 */ /* 0x000fe400078efcff */
[----:B------:R-:W-:Y:S01]  /*845f0*/  ISETP.GE.AND P0, PT, R58, UR59, PT ;  /* 0x0000003b3a007c0c */ /* 0x000fe2000bf06270 */
[----:B------:R-:W-:Y:S01]  /*84600*/  VIADD R58, R0, 0x12c ;  /* 0x0000012c003a7836 */ /* 0x000fe20000000000 */
[----:B------:R-:W-:Y:S02]  /*84610*/  LOP3.LUT R56, R56, 0xffbfffff, RZ, 0xc0, !PT ;  /* 0xffbfffff38387812 */ /* 0x000fe400078ec0ff */
[----:B0-----:R-:W-:Y:S01]  /*84620*/  ISETP.LT.AND P1, PT, R6, UR6, !P0 ;  /* 0x0000000606007c0c */ /* 0x001fe2000c721270 */
[----:B------:R-:W0:Y:S01]  /*84630*/  LDCU UR6, c[0x0][0x398] ;  /* 0x00007300ff0677ac */ /* 0x000e220008000800 */
[----:B---3--:R-:W-:Y:S01]  /*84640*/  ISETP.LT.AND P0, PT, R5, UR4, !P0 ;  /* 0x0000000405007c0c */ /* 0x008fe2000c701270 */
[----:B------:R-:W3:Y:S10]  /*84650*/  LDCU UR4, c[0x0][0x398] ;  /* 0x00007300ff0477ac */ /* 0x000ef40008000800 */
[----:B------:R-:W-:-:S04]  /*84660*/  @P1 LOP3.LUT R56, R56, 0x400000, RZ, 0xfc, !PT ;  /* 0x0040000038381812 */ /* 0x000fc800078efcff */
[----:B------:R-:W-:-:S04]  /*84670*/  LOP3.LUT R56, R56, 0xffdfffff, RZ, 0xc0, !PT ;  /* 0xffdfffff38387812 */ /* 0x000fc800078ec0ff */
[----:B------:R-:W-:Y:S02]  /*84680*/  @P0 LOP3.LUT R56, R56, 0x200000, RZ, 0xfc, !PT ;  /* 0x0020000038380812 */ /* 0x000fe400078efcff */
[----:B------:R-:W-:Y:S01]  /*84690*/  ISETP.GE.AND P0, PT, R58, UR61, PT ;  /* 0x0000003d3a007c0c */ /* 0x000fe2000bf06270 */
[----:B------:R-:W-:Y:S01]  /*846a0*/  VIADD R58, R0, 0x12a ;  /* 0x0000012a003a7836 */ /* 0x000fe20000000000 */
[----:B------:R-:W-:Y:S01]  /*846b0*/  LOP3.LUT R56, R56, 0xffefffff, RZ, 0xc0, !PT ;  /* 0xffefffff38387812 */ /* 0x000fe200078ec0ff */
[----:B------:R-:W4:Y:S01]  /*846c0*/  LDCU.64 UR60, c[0x0][0x398] ;  /* 0x00007300ff3c77ac */ /* 0x000f220008000a00 */
[----:B0-----:R-:W-:Y:S02]  /*846d0*/  ISETP.LT.AND P1, PT, R6, UR6, !P0 ;  /* 0x0000000606007c0c */ /* 0x001fe4000c721270 */
[----:B---3--:R-:W-:Y:S01]  /*846e0*/  ISETP.LT.AND P0, PT, R5, UR4, !P0 ;  /* 0x0000000405007c0c */ /* 0x008fe2000c701270 */
[----:B------:R-:W0:Y:S01]  /*846f0*/  LDCU UR6, c[0x0][0x398] ;  /* 0x00007300ff0677ac */ /* 0x000e220008000800 */
[----:B------:R-:W3:Y:S09]  /*84700*/  LDCU UR4, c[0x0][0x398] ;  /* 0x00007300ff0477ac */ /* 0x000ef20008000800 */
[----:B------:R-:W-:-:S04]  /*84710*/  @P1 LOP3.LUT R56, R56, 0x100000, RZ, 0xfc, !PT ;  /* 0x0010000038381812 */ /* 0x000fc800078efcff */
[----:B------:R-:W-:-:S04]  /*84720*/  LOP3.LUT R56, R56, 0xfff7ffff, RZ, 0xc0, !PT ;  /* 0xfff7ffff38387812 */ /* 0x000fc800078ec0ff */
[----:B------:R-:W-:Y:S02]  /*84730*/  @P0 LOP3.LUT R56, R56, 0x80000, RZ, 0xfc, !PT ;  /* 0x0008000038380812 */ /* 0x000fe400078efcff */
[----:B------:R-:W-:Y:S01]  /*84740*/  ISETP.GE.AND P0, PT, R58, UR77, PT ;  /* 0x0000004d3a007c0c */ /* 0x000fe2000bf06270 */
[----:B------:R-:W-:Y:S01]  /*84750*/  VIADD R58, R0, 0x128 ;  /* 0x00000128003a7836 */ /* 0x000fe20000000000 */
[----:B------:R-:W-:Y:S01]  /*84760*/  LOP3.LUT R56, R56, 0xfffbffff, RZ, 0xc0, !PT ;  /* 0xfffbffff38387812 */ /* 0x000fe200078ec0ff */
[----:B------:R-:W-:Y:S01]  /*84770*/  UMOV UR77, UR63 ;  /* 0x0000003f004d7c82 */ /* 0x000fe20008000000 */
        /* <DEDUP_REMOVED lines=10> */
[----:B------:R-:W1:Y:S01]  /*84820*/  LDCU.64 UR58, c[0x0][0x398] ;  /* 0x00007300ff3a77ac */ /* 0x000e620008000a00 */
        /* <DEDUP_REMOVED lines=84> */
[----:B------:R-:W-:-:S02]  /*84d70*/  @P1 LOP3.LUT R56, R56, 0x1, RZ, 0xfc, !PT ;  /* 0x0000000138381812 */ /* 0x000fc400078efcff */
[----:B------:R-:W-:Y:S02]  /*84d80*/  @P0 LOP3.LUT R54, R54, 0x80000000, RZ, 0xfc, !PT ;  /* 0x8000000036360812 */ /* 0x000fe400078efcff */
[----:B------:R-:W-:Y:S01]  /*84d90*/  ISETP.GE.AND P0, PT, R58, UR40, PT ;  /* 0x000000283a007c0c */ /* 0x000fe2000bf06270 */
[----:B------:R-:W-:Y:S01]  /*84da0*/  VIADD R58, R0, 0x114 ;  /* 0x00000114003a7836 */ /* 0x000fe20000000000 */
[----:B------:R-:W-:Y:S01]  /*84db0*/  LOP3.LUT R54, R54, 0xbfffffff, RZ, 0xc0, !PT ;  /* 0xbfffffff36367812 */ /* 0x000fe200078ec0ff */
[----:B------:R-:W-:Y:S01]  /*84dc0*/  STL [R1+0x27d8], R56 ;  /* 0x0027d83801007387 */ /* 0x000fe20000100800 */
        /* <DEDUP_REMOVED lines=66> */
[----:B------:R-:W3:Y:S01]  /*851f0*/  LDCU UR4, c[0x0][0x398] ;  /* 0x00007300ff0477ac */ /* 0x000ee20008000800 */
[----:B------:R-:W-:Y:S01]  /*85200*/  UMOV UR30, UR28 ;  /* 0x0000001c001e7c82 */ /* 0x000fe20008000000 */
[----:B------:R-:W-:Y:S01]  /*85210*/  UMOV UR67, UR71 ;  /* 0x0000004700437c82 */ /* 0x000fe20008000000 */
[----:B------:R-:W-:Y:S01]  /*85220*/  UMOV UR71, UR76 ;  /* 0x0000004c00477c82 */ /* 0x000fe20008000000 */
[----:B-1----:R-:W-:-:S06]  /*85230*/  UMOV UR76, UR59 ;  /* 0x0000003b004c7c82 */ /* 0x002fcc0008000000 */
[----:B------:R-:W-:Y:S02]  /*85240*/  @P1 LOP3.LUT R54, R54, 0x40000, RZ, 0xfc, !PT ;  /* 0x0004000036361812 */ /* 0x000fe400078efcff */
[----:B------:R-:W-:Y:S02]  /*85250*/  MOV.SPILL R53, UR76 ;  /* 0x0000004c00357c02 */ /* 0x000fe40009000f00 */
        /* <DEDUP_REMOVED lines=9> */
[----:B------:R-:W1:Y:S10]  /*852f0*/  LDCU UR4, c[0x0][0x398] ;  /* 0x00007300ff0477ac */ /* 0x000e740008000800 */
        /* <DEDUP_REMOVED lines=9> */
[----:B-1----:R-:W-:Y:S01]  /*85390*/  ISETP.LT.AND P0, PT, R5, UR4, !P0 ;  /* 0x0000000405007c0c */ /* 0x002fe2000c701270 */
        /* <DEDUP_REMOVED lines=11> */
[----:B------:R-:W1:Y:S01]  /*85450*/  LDCU UR4, c[0x0][0x398] ;  /* 0x00007300ff0477ac */ /* 0x000e620008000800 */
[----:B------:R-:W-:-:S09]  /*85460*/  UMOV UR76, UR22 ;  /* 0x00000016004c7c82 */ /* 0x000fd20008000000 */
        /* <DEDUP_REMOVED lines=18> */
[----:B------:R-:W3:Y:S01]  /*85590*/  LDCU.64 UR56, c[0x0][0x398] ;  /* 0x00007300ff3877ac */ /* 0x000ee20008000a00 */
[----:B0-----:R-:W-:Y:S02]  /*855a0*/  ISETP.LT.AND P1, PT, R6, UR6, !P0 ;  /* 0x0000000606007c0c */ /* 0x001fe4000c721270 */
[----:B-1----:R-:W-:Y:S01]  /*855b0*/  ISETP.LT.AND P0, PT, R5, UR4, !P0 ;  /* 0x0000000405007c0c */ /* 0x002fe2000c701270 */
[----:B------:R-:W0:Y:S01]  /*855c0*/  LDCU UR6, c[0x0][0x398] ;  /* 0x00007300ff0677ac */ /* 0x000e220008000800 */
[----:B------:R-:W1:Y:S09]  /*855d0*/  LDCU UR4, c[0x0][0x398] ;  /* 0x00007300ff0477ac */ /* 0x000e720008000800 */
[----:B------:R-:W-:-:S04]  /*855e0*/  @P1 LOP3.LUT R54, R54, 0x100, RZ, 0xfc, !PT ;  /* 0x0000010036361812 */ /* 0x000fc800078efcff */
[----:B------:R-:W-:-:S04]  /*855f0*/  LOP3.LUT R54, R54, 0xffffff7f, RZ, 0xc0, !PT ;  /* 0xffffff7f36367812 */ /* 0x000fc800078ec0ff */
[----:B------:R-:W-:Y:S02]  /*85600*/  @P0 LOP3.LUT R54, R54, 0x80, RZ, 0xfc, !PT ;  /* 0x0000008036360812 */ /* 0x000fe400078efcff */
[----:B------:R-:W-:Y:S01]  /*85610*/  ISETP.GE.AND P0, PT, R58, UR55, PT ;  /* 0x000000373a007c0c */ /* 0x000fe2000bf06270 */
[----:B------:R-:W-:Y:S01]  /*85620*/  VIADD R58, R0, 0xfc ;  /* 0x000000fc003a7836 */ /* 0x000fe20000000000 */
[----:B------:R-:W-:Y:S01]  /*85630*/  LOP3.LUT R54, R54, 0xffffffbf, RZ, 0xc0, !PT ;  /* 0xffffffbf36367812 */ /* 0x000fe200078ec0ff */
[----:B------:R-:W2:Y:S01]  /*85640*/  LDCU.64 UR54, c[0x0][0x398] ;  /* 0x00007300ff3677ac */ /* 0x000ea20008000a00 */
        /* <DEDUP_REMOVED lines=45> */
[----:B-1----:R-:W-:Y:S01]  /*85920*/  ISETP.LT.AND P0, PT, R5, UR4, !P0 ;  /* 0x0000000405007c0c */ /* 0x002fe2000c701270 */
[----:B------:R-:W1:Y:S01]  /*85930*/  LDCU UR4, c[0x0][0x398] ;  /* 0x00007300ff0477ac */ /* 0x000e620008000800 */
[----:B------:R-:W0:Y:S09]  /*85940*/  LDCU.64 UR46, c[0x0][0x398] ;  /* 0x00007300ff2e77ac */ /* 0x000e320008000a00 */
        /* <DEDUP_REMOVED lines=140> */
[----:B------:R-:W2:Y:S01]  /*86210*/  LDCU.64 UR18, c[0x0][0x398] ;  /* 0x00007300ff1277ac */ /* 0x000ea20008000a00 */
[----:B------:R-:W-:Y:S01]  /*86220*/  LOP3.LUT R52, R52, 0xfffffffb, RZ, 0xc0, !PT ;  /* 0xfffffffb34347812 */ /* 0x000fe200078ec0ff */
[----:B------:R-:W-:Y:S01]  /*86230*/  VIADD R58, R0, 0xd8 ;  /* 0x000000d8003a7836 */ /* 0x000fe20000000000 */
        /* <DEDUP_REMOVED lines=8> */
[----:B------:R-:W0:Y:S01]  /*862c0*/  LDCU.64 UR12, c[0x0][0x398] ;  /* 0x00007300ff0c77ac */ /* 0x000e220008000a00 */
[----:B------:R-:W-:Y:S01]  /*862d0*/  VIADD R58, R0, 0xd7 ;  /* 0x000000d7003a7836 */ /* 0x000fe20000000000 */
[----:B------:R-:W-:Y:S02]  /*862e0*/  LOP3.LUT R52, R52, 0xfffffffe, RZ, 0xc0, !PT ;  /* 0xfffffffe34347812 */ /* 0x000fe400078ec0ff */
[----:B-1----:R-:W-:Y:S01]  /*862f0*/  ISETP.LT.AND P1, PT, R6, UR4, !P0 ;  /* 0x0000000406007c0c */ /* 0x002fe2000c721270 */
[----:B------:R-:W1:Y:S01]  /*86300*/  LDCU UR4, c[0x0][0x398] ;  /* 0x00007300ff0477ac */ /* 0x000e620008000800 */
[----:B--2---:R-:W-:-:S11]  /*86310*/  ISETP.LT.AND P0, PT, R5, UR18, !P0 ;  /* 0x0000001205007c0c */ /* 0x004fd6000c701270 */
[----:B------:R-:W-:Y:S02]  /*86320*/  @P1 LOP3.LUT R52, R52, 0x1, RZ, 0xfc, !PT ;  /* 0x0000000134341812 */ /* 0x000fe400078efcff */
[----:B------:R-:W-:Y:S02]  /*86330*/  @P0 LOP3.LUT R51, R51, 0x80000000, RZ, 0xfc, !PT ;  /* 0x8000000033330812 */ /* 0x000fe400078efcff */
[----:B------:R-:W-:Y:S01]  /*86340*/  ISETP.GE.AND P0, PT, R58, UR11, PT ;  /* 0x0000000b3a007c0c */ /* 0x000fe2000bf06270 */
[----:B------:R-:W2:Y:S01]  /*86350*/  LDCU.64 UR10, c[0x0][0x398] ;  /* 0x00007300ff0a77ac */ /* 0x000ea20008000a00 */
[----:B------:R-:W-:Y:S01]  /*86360*/  LOP3.LUT R51, R51, 0xbfffffff, RZ, 0xc0, !PT ;  /* 0xbfffffff33337812 */ /* 0x000fe200078ec0ff */
[----:B------:R-:W-:Y:S01]  /*86370*/  VIADD R58, R0, 0xd6 ;  /* 0x000000d6003a7836 */ /* 0x000fe20000000000 */
[----:B-1----:R-:W-:Y:S01]  /*86380*/  ISETP.LT.AND P1, PT, R6, UR4, !P0 ;  /* 0x0000000406007c0c */ /* 0x002fe2000c721270 */
[----:B------:R-:W1:Y:S01]  /*86390*/  LDCU UR4, c[0x0][0x398] ;  /* 0x00007300ff0477ac */ /* 0x000e620008000800 */
[----:B0-----:R-:W-:Y:S01]  /*863a0*/  ISETP.LT.AND P0, PT, R5, UR12, !P0 ;  /* 0x0000000c05007c0c */ /* 0x001fe2000c701270 */
[----:B------:R-:W-:Y:S10]  /*863b0*/  STL [R1+0x27e0], R52 ;  /* 0x0027e03401007387 */ /* 0x000ff40000100800 */
[----:B------:R-:W-:-:S04]  /*863c0*/  @P1 LOP3.LUT R51, R51, 0x40000000, RZ, 0xfc, !PT ;  /* 0x4000000033331812 */ /* 0x000fc800078efcff */
[----:B------:R-:W-:-:S04]  /*863d0*/  LOP3.LUT R51, R51, 0xdfffffff, RZ, 0xc0, !PT ;  /* 0xdfffffff33337812 */ /* 0x000fc800078ec0ff */
[----:B------:R-:W-:Y:S02]  /*863e0*/  @P0 LOP3.LUT R51, R51, 0x20000000, RZ, 0xfc, !PT ;  /* 0x2000000033330812 */ /* 0x000fe400078efcff */
[----:B------:R-:W-:Y:S01]  /*863f0*/  ISETP.GE.AND P0, PT, R58, UR17, PT ;  /* 0x000000113a007c0c */ /* 0x000fe2000bf06270 */
[----:B------:R-:W0:Y:S01]  /*86400*/  LDCU.64 UR16, c[0x0][0x398] ;  /* 0x00007300ff1077ac */ /* 0x000e220008000a00 */
[----:B------:R-:W-:Y:S01]  /*86410*/  LOP3.LUT R51, R51, 0xefffffff, RZ, 0xc0, !PT ;  /* 0xefffffff33337812 */ /* 0x000fe200078ec0ff */
[----:B------:R-:W-:Y:S01]  /*86420*/  VIADD R58, R0, 0xd5 ;  /* 0x000000d5003a7836 */ /* 0x000fe20000000000 */
[----:B-1----:R-:W-:Y:S01]  /*86430*/  ISETP.LT.AND P1, PT, R6, UR4, !P0 ;  /* 0x0000000406007c0c */ /* 0x002fe2000c721270 */
[----:B------:R-:W1:Y:S01]  /*86440*/  LDCU UR4, c[0x0][0x398] ;  /* 0x00007300ff0477ac */ /* 0x000e620008000800 */
[----:B--2---:R-:W-:-:S11]  /*86450*/  ISETP.LT.AND P0, PT, R5, UR10, !P0 ;  /* 0x0000000a05007c0c */ /* 0x004fd6000c701270 */
[----:B------:R-:W-:-:S04]  /*86460*/  @P1 LOP3.LUT R51, R51, 0x10000000, RZ, 0xfc, !PT ;  /* 0x1000000033331812 */ /* 0x000fc800078efcff */
[----:B------:R-:W-:-:S04]  /*86470*/  LOP3.LUT R51, R51, 0xf7ffffff, RZ, 0xc0, !PT ;  /* 0xf7ffffff33337812 */ /* 0x000fc800078ec0ff */
[----:B------:R-:W-:Y:S02]  /*86480*/  @P0 LOP3.LUT R51, R51, 0x8000000, RZ, 0xfc, !PT ;  /* 0x0800000033330812 */ /* 0x000fe400078efcff */
[----:B------:R-:W-:Y:S01]  /*86490*/  ISETP.GE.AND P0, PT, R58, UR5, PT ;  /* 0x000000053a007c0c */ /* 0x000fe2000bf06270 */
[----:B------:R-:W-:Y:S01]  /*864a0*/  VIADD R58, R0, 0xd4 ;  /* 0x000000d4003a7836 */ /* 0x000fe20000000000 */
[----:B------:R-:W-:Y:S02]  /*864b0*/  LOP3.LUT R51, R51, 0xfbffffff, RZ, 0xc0, !PT ;  /* 0xfbffffff33337812 */ /* 0x000fe400078ec0ff */
[----:B-1----:R-:W-:Y:S01]  /*864c0*/  ISETP.LT.AND P1, PT, R6, UR4, !P0 ;  /* 0x0000000406007c0c */ /* 0x002fe2000c721270 */
[----:B------:R-:W1:Y:S01]  /*864d0*/  LDCU.64 UR4, c[0x0][0x398] ;  /* 0x00007300ff0477ac */ /* 0x000e620008000a00 */
[----:B0-----:R-:W-:-:S11]  /*864e0*/  ISETP.LT.AND P0, PT, R5, UR16, !P0 ;  /* 0x0000001005007c0c */ /* 0x001fd6000c701270 */
[----:B------:R-:W-:-:S04]  /*864f0*/  @P1 LOP3.LUT R51, R51, 0x4000000, RZ, 0xfc, !PT ;  /* 0x0400000033331812 */ /* 0x000fc800078efcff */
[----:B------:R-:W-:-:S04]  /*86500*/  LOP3.LUT R51, R51, 0xfdffffff, RZ, 0xc0, !PT ;  /* 0xfdffffff33337812 */ /* 0x000fc800078ec0ff */
[----:B------:R-:W-:Y:S02]  /*86510*/  @P0 LOP3.LUT R51, R51, 0x2000000, RZ, 0xfc, !PT ;  /* 0x0200000033330812 */ /* 0x000fe400078efcff */
[----:B------:R-:W-:Y:S01]  /*86520*/  ISETP.GE.AND P0, PT, R58, UR9, PT ;  /* 0x000000093a007c0c */ /* 0x000fe2000bf06270 */
[----:B------:R-:W0:Y:S01]  /*86530*/  LDCU.64 UR8, c[0x0][0x398] ;  /* 0x00007300ff0877ac */ /* 0x000e220008000a00 */
[----:B------:R-:W-:Y:S01]  /*86540*/  LOP3.LUT R51, R51, 0xfeffffff, RZ, 0xc0, !PT ;  /* 0xfeffffff33337812 */ /* 0x000fe200078ec0ff */
[----:B------:R-:W-:Y:S01]  /*86550*/  VIADD R58, R0, 0xd3 ;  /* 0x000000d3003a7836 */ /* 0x000fe20000000000 */
[----:B------:R-:W-:Y:S02]  /*86560*/  ISETP.LT.AND P1, PT, R6, UR6, !P0 ;  /* 0x0000000606007c0c */ /* 0x000fe4000c721270 */
        /* <DEDUP_REMOVED lines=9> */
[----:B-1----:R-:W-:Y:S01]  /*86600*/  ISETP.LT.AND P1, PT, R6, UR4, !P0 ;  /* 0x0000000406007c0c */ /* 0x002fe2000c721270 */
[----:B------:R-:W1:Y:S01]  /*86610*/  LDCU UR4, c[0x0][0x398] ;  /* 0x00007300ff0477ac */ /* 0x000e620008000800 */
        /* <DEDUP_REMOVED lines=10> */
[----:B--2---:R-:W-:Y:S01]  /*866c0*/  ISETP.LT.AND P0, PT, R5, UR6, !P0 ;  /* 0x0000000605007c0c */ /* 0x004fe2000c701270 */
[----:B------:R-:W2:Y:S10]  /*866d0*/  LDCU UR6, c[0x0][0x398] ;  /* 0x00007300ff0677ac */ /* 0x000eb40008000800 */
        /* <DEDUP_REMOVED lines=93> */
[----:B------:R-:W1:Y:S01]  /*86cb0*/  LDCU.64 UR12, c[0x0][0x398] ;  /* 0x00007300ff0c77ac */ /* 0x000e620008000a00 */
[----:B------:R-:W-:Y:S01]  /*86cc0*/  VIADD R58, R0, 0xc7 ;  /* 0x000000c7003a7836 */ /* 0x000fe20000000000 */
[----:B------:R-:W-:Y:S02]  /*86cd0*/  LOP3.LUT R51, R51, 0xfffffffe, RZ, 0xc0, !PT ;  /* 0xfffffffe33337812 */ /* 0x000fe400078ec0ff */
[----:B------:R-:W-:Y:S02]  /*86ce0*/  ISETP.LT.AND P1, PT, R5, UR70, !P0 ;  /* 0x0000004605007c0c */ /* 0x000fe4000c721270 */
[----:B0-----:R-:W-:Y:S01]  /*86cf0*/  ISETP.LT.AND P0, PT, R6, UR4, !P0 ;  /* 0x0000000406007c0c */ /* 0x001fe2000c701270 */
[----:B------:R-:W0:Y:S10]  /*86d00*/  LDCU UR4, c[0x0][0x398] ;  /* 0x00007300ff0477ac */ /* 0x000e340008000800 */
[----:B------:R-:W-:-:S02]  /*86d10*/  @P1 LOP3.LUT R51, R51, 0x1, RZ, 0xfc, !PT ;  /* 0x0000000133331812 */ /* 0x000fc400078efcff */
[----:B------:R-:W-:Y:S02]  /*86d20*/  @P0 LOP3.LUT R42, R42, 0x80000000, RZ, 0xfc, !PT ;  /* 0x800000002a2a0812 */ /* 0x000fe400078efcff */
[----:B------:R-:W-:Y:S01]  /*86d30*/  ISETP.GE.AND P0, PT, R58, UR11, PT ;  /* 0x0000000b3a007c0c */ /* 0x000fe2000bf06270 */
[----:B------:R-:W-:Y:S01]  /*86d40*/  VIADD R58, R0, 0xc6 ;  /* 0x000000c6003a7836 */ /* 0x000fe20000000000 */
[----:B------:R-:W-:Y:S01]  /*86d50*/  LOP3.LUT R42, R42, 0xbfffffff, RZ, 0xc0, !PT ;  /* 0xbfffffff2a2a7812 */ /* 0x000fe200078ec0ff */
[----:B------:R-:W2:Y:S01]  /*86d60*/  LDCU.64 UR10, c[0x0][0x398] ;  /* 0x00007300ff0a77ac */ /* 0x000ea20008000a00 */
[----:B0-----:R-:W-:Y:S01]  /*86d70*/  ISETP.LT.AND P1, PT, R6, UR4, !P0 ;  /* 0x0000000406007c0c */ /* 0x001fe2000c721270 */
[----:B------:R-:W-:Y:S01]  /*86d80*/  STL [R1+0x27e4], R51 ;  /* 0x0027e43301007387 */ /* 0x000fe20000100800 */
[----:B-1----:R-:W-:Y:S01]  /*86d90*/  ISETP.LT.AND P0, PT, R5, UR12, !P0 ;  /* 0x0000000c05007c0c */ /* 0x002fe2000c701270 */
[----:B------:R-:W0:Y:S02]  /*86da0*/  LDCU UR4, c[0x0][0x398] ;  /* 0x00007300ff0477ac */ /* 0x000e240008000800 */
[----:B------:R-:W-:Y:S08]  /*86db0*/  STL [R1+0x27e8], R53 ;  /* 0x0027e83501007387 */ /* 0x000ff00000100800 */
        /* <DEDUP_REMOVED lines=8> */
[----:B--2---:R-:W-:Y:S01]  /*86e40*/  ISETP.LT.AND P0, PT, R5, UR18, !P0 ;  /* 0x0000001205007c0c */ /* 0x004fe2000c701270 */
[----:B------:R-:W0:Y:S10]  /*86e50*/  LDCU UR4, c[0x0][0x398] ;  /* 0x00007300ff0477ac */ /* 0x000e340008000800 */
[----:B------:R-:W-:-:S04]  /*86e60*/  @P1 LOP3.LUT R42, R42, 0x10000000, RZ, 0xfc, !PT ;  /* 0x100000002a2a1812 */ /* 0x000fc800078efcff */
[----:B------:R-:W-:-:S04]  /*86e70*/  LOP3.LUT R42, R42, 0xf7ffffff, RZ, 0xc0, !PT ;  /* 0xf7ffffff2a2a7812 */ /* 0x000fc800078ec0ff */
[----:B------:R-:W-:Y:S02]  /*86e80*/  @P0 LOP3.LUT R42, R42, 0x8000000, RZ, 0xfc, !PT ;  /* 0x080000002a2a0812 */ /* 0x000fe400078efcff */
[----:B------:R-:W-:Y:S01]  /*86e90*/  ISETP.GE.AND P0, PT, R58, UR5, PT ;  /* 0x000000053a007c0c */ /* 0x000fe2000bf06270 */
[----:B------:R-:W-:Y:S01]  /*86ea0*/  VIADD R58, R0, 0xc4 ;  /* 0x000000c4003a7836 */ /* 0x000fe20000000000 */
[----:B------:R-:W-:Y:S01]  /*86eb0*/  LOP3.LUT R42, R42, 0xfbffffff, RZ, 0xc0, !PT ;  /* 0xfbffffff2a2a7812 */ /* 0x000fe200078ec0ff */
[----:B------:R-:W2:Y:S01]  /*86ec0*/  LDCU UR5, c[0x0][0x398] ;  /* 0x00007300ff0577ac */ /* 0x000ea20008000800 */
[----:B0-----:R-:W-:Y:S02]  /*86ed0*/  ISETP.LT.AND P1, PT, R6, UR4, !P0 ;  /* 0x0000000406007c0c */ /* 0x001fe4000c721270 */
[----:B------:R-:W-:Y:S01]  /*86ee0*/  ISETP.LT.AND P0, PT, R5, UR10, !P0 ;  /* 0x0000000a05007c0c */ /* 0x000fe2000c701270 */
        /* <DEDUP_REMOVED lines=8> */
[----:B------:R-:W-:Y:S02]  /*86f70*/  ISETP.LT.AND P1, PT, R5, UR68, !P0 ;  /* 0x0000004405007c0c */ /* 0x000fe4000c721270 */
        /* <DEDUP_REMOVED lines=10> */
[----:B0-----:R-:W-:Y:S01]  /*87020*/  ISETP.LT.AND P0, PT, R5, UR4, !P0 ;  /* 0x0000000405007c0c */ /* 0x001fe2000c701270 */
[----:B------:R-:W0:Y:S01]  /*87030*/  LDCU UR4, c[0x0][0x398] ;  /* 0x00007300ff0477ac */ /* 0x000e220008000800 */
[----:B------:R-:W2:Y:S09]  /*87040*/  LDCU UR5, c[0x0][0x398] ;  /* 0x00007300ff0577ac */ /* 0x000eb20008000800 */
[----:B------:R-:W-:-:S04]  /*87050*/  @P1 LOP3.LUT R42, R42, 0x400000, RZ, 0xfc, !PT ;  /* 0x004000002a2a1812 */ /* 0x000fc800078efcff */
[----:B------:R-:W-:Y:S01]  /*87060*/  LOP3.LUT R42, R42, 0xffdfffff, RZ, 0xc0, !PT ;  /* 0xffdfffff2a2a7812 */ /* 0x000fe200078ec0ff */
[----:B-1----:R-:W-:-:S03]  /*87070*/  UMOV UR20, UR7 ;  /* 0x0000000700147c82 */ /* 0x002fc60008000000 */
        /* <DEDUP_REMOVED lines=26> */
[----:B--2---:R-:W-:Y:S02]  /*87220*/  ISETP.LT.AND P1, PT, R6, UR5, !P0 ;  /* 0x0000000506007c0c */ /* 0x004fe4000c721270 */
[----:B------:R-:W-:Y:S01]  /*87230*/  ISETP.LT.AND P0, PT, R5, UR4, !P0 ;  /* 0x0000000405007c0c */ /* 0x000fe2000c701270 */
[----:B------:R-:W2:Y:S10]  /*87240*/  LDCU.64 UR4, c[0x0][0x398] ;  /* 0x00007300ff0477ac */ /* 0x000eb40008000a00 */
[----:B------:R-:W-:-:S04]  /*87250*/  @P1 LOP3.LUT R42, R42, 0x10000, RZ, 0xfc, !PT ;  /* 0x000100002a2a1812 */ /* 0x000fc800078efcff */
[----:B------:R-:W-:-:S04]  /*87260*/  LOP3.LUT R42, R42, 0xffff7fff, RZ, 0xc0, !PT ;  /* 0xffff7fff2a2a7812 */ /* 0x000fc800078ec0ff */
[----:B------:R-:W-:Y:S01]  /*87270*/  @P0 LOP3.LUT R42, R42, 0x8000, RZ, 0xfc, !PT ;  /* 0x000080002a2a0812 */ /* 0x000fe200078efcff */
[----:B--2---:R-:W-:Y:S01]  /*87280*/  IMAD.U32 R2, RZ, RZ, UR5 ;  /* 0x00000005ff027e24 */ /* 0x004fe2000f8e00ff */
[----:B------:R-:W-:Y:S01]  /*87290*/  ISETP.GE.AND P0, PT, R58, UR11, PT ;  /* 0x0000000b3a007c0c */ /* 0x000fe2000bf06270 */
[----:B------:R-:W-:Y:S01]  /*872a0*/  VIADD R58, R0, 0x81 ;  /* 0x00000081003a7836 */ /* 0x000fe20000000000 */
[----:B------:R-:W-:Y:S01]  /*872b0*/  LOP3.LUT R42, R42, 0xffffbfff, RZ, 0xc0, !PT ;  /* 0xffffbfff2a2a7812 */ /* 0x000fe200078ec0ff */
[----:B------:R-:W-:Y:S01]  /*872c0*/  UMOV UR5, UR6 ;  /* 0x0000000600057c82 */ /* 0x000fe20008000000 */
[----:B------:R-:W-:Y:S01]  /*872d0*/  ISETP.LT.AND P1, PT, R6, UR62, !P0 ;  /* 0x0000003e06007c0c */ /* 0x000fe2000c721270 */
[----:B------:R-:W2:Y:S01]  /*872e0*/  LDCU.64 UR6, c[0x0][0x398] ;  /* 0x00007300ff0677ac */ /* 0x000ea20008000a00 */
[----:B------:R-:W-:Y:S01]  /*872f0*/  ISETP.LT.AND P0, PT, R5, UR4, !P0 ;  /* 0x0000000405007c0c */ /* 0x000fe2000c701270 */
[----:B------:R-:W0:Y:S01]  /*87300*/  S2UR UR4, SR_CgaCtaId ;  /* 0x00000000000479c3 */ /* 0x000e220000008800 */
[----:B------:R0:W-:Y:S01]  /*87310*/  STL [R1+0xa50], R2 ;  /* 0x000a500201007387 */ /* 0x0001e20000100800 */
[----:B------:R-:W0:Y:S01]  /*87320*/  LDCU.64 UR10, c[0x0][0x398] ;  /* 0x00007300ff0a77ac */ /* 0x000e220008000a00 */
[----:B------:R-:W0:Y:S07]  /*87330*/  LDCU.64 UR62, c[0x0][0x398] ;  /* 0x00007300ff3e77ac */ /* 0x000e2e0008000a00 */
[----:B------:R-:W-:-:S04]  /*87340*/  @P1 LOP3.LUT R42, R42, 0x4000, RZ, 0xfc, !PT ;  /* 0x000040002a2a1812 */ /* 0x000fc800078efcff */
[----:B------:R-:W-:-:S04]  /*87350*/  LOP3.LUT R42, R42, 0xffffdfff, RZ, 0xc0, !PT ;  /* 0xffffdfff2a2a7812 */ /* 0x000fc800078ec0ff */
[----:B------:R-:W-:Y:S02]  /*87360*/  @P0 LOP3.LUT R42, R42, 0x2000, RZ, 0xfc, !PT ;  /* 0x000020002a2a0812 */ /* 0x000fe400078efcff */
[----:B------:R-:W-:Y:S01]  /*87370*/  ISETP.GE.AND P0, PT, R58, UR34, PT ;  /* 0x000000223a007c0c */ /* 0x000fe2000bf06270 */
[----:B------:R-:W-:Y:S01]  /*87380*/  VIADD R58, R0, 0x80 ;  /* 0x00000080003a7836 */ /* 0x000fe20000000000 */
[----:B------:R-:W-:Y:S01]  /*87390*/  LOP3.LUT R42, R42, 0xffffffbf, RZ, 0xc0, !PT ;  /* 0xffffffbf2a2a7812 */ /* 0x000fe200078ec0ff */
[----:B------:R-:W3:Y:S01]  /*873a0*/  LDCU.64 UR34, c[0x0][0x398] ;  /* 0x00007300ff2277ac */ /* 0x000ee20008000a00 */
[----:B-1----:R-:W-:Y:S02]  /*873b0*/  ISETP.LT.AND P1, PT, R6, UR14, !P0 ;  /* 0x0000000e06007c0c */ /* 0x002fe4000c721270 */
[----:B------:R-:W-:Y:S01]  /*873c0*/  ISETP.LT.AND P0, PT, R5, UR5, !P0 ;  /* 0x0000000505007c0c */ /* 0x000fe2000c701270 */
[----:B------:R-:W-:Y:S01]  /*873d0*/  UMOV UR5, 0x400 ;  /* 0x0000040000057882 */ /* 0x000fe20000000000 */
[----:B--2---:R-:W-:Y:S01]  /*873e0*/  UMOV UR14, UR7 ;  /* 0x00000007000e7c82 */ /* 0x004fe20008000000 */
[----:B0-----:R-:W-:Y:S01]  /*873f0*/  ULEA UR5, UR4, UR5, 0x18 ;  /* 0x0000000504057291 */ /* 0x001fe2000f8ec0ff */
[----:B------:R-:W0:Y:S05]  /*87400*/  LDCU UR4, c[0x0][0x3b8] ;  /* 0x00007700ff0477ac */ /* 0x000e2a0008000800 */
[----:B------:R-:W-:-:S02]  /*87410*/  IMAD.U32 R26, RZ, RZ, UR5 ;  /* 0x00000005ff1a7e24 */ /* 0x000fc4000f8e00ff */
[----:B------:R-:W-:-:S03]  /*87420*/  @P1 LOP3.LUT R42, R42, 0x40, RZ, 0xfc, !PT ;  /* 0x000000402a2a1812 */ /* 0x000fc600078efcff */
[----:B------:R1:W-:Y:S01]  /*87430*/  STL [R1+0xa44], R26 ;  /* 0x000a441a01007387 */ /* 0x0003e20000100800 */
[----:B------:R-:W-:-:S04]  /*87440*/  LOP3.LUT R42, R42, 0xffffffdf, RZ, 0xc0, !PT ;  /* 0xffffffdf2a2a7812 */ /* 0x000fc800078ec0ff */
[----:B------:R-:W-:Y:S02]  /*87450*/  @P0 LOP3.LUT R42, R42, 0x20, RZ, 0xfc, !PT ;  /* 0x000000202a2a0812 */ /* 0x000fe400078efcff */
[----:B------:R-:W-:Y:S01]  /*87460*/  ISETP.GE.AND P0, PT, R58, UR32, PT ;  /* 0x000000203a007c0c */ /* 0x000fe2000bf06270 */
[----:B------:R-:W-:Y:S01]  /*87470*/  VIADD R58, R0, 0x7f ;  /* 0x0000007f003a7836 */ /* 0x000fe20000000000 */
[----:B------:R-:W-:Y:S01]  /*87480*/  LOP3.LUT R42, R42, 0xffffffef, RZ, 0xc0, !PT ;  /* 0xffffffef2a2a7812 */ /* 0x000fe200078ec0ff */
[----:B0-----:R-:W-:Y:S01]  /*87490*/  IMAD R2, R0, UR4, RZ ;  /* 0x0000000400027c24 */ /* 0x001fe2000f8e02ff */
[----:B------:R-:W-:Y:S01]  /*874a0*/  ISETP.LT.AND P1, PT, R6, UR16, !P0 ;  /* 0x0000001006007c0c */ /* 0x000fe2000c721270 */
[----:B------:R-:W-:Y:S01]  /*874b0*/  UMOV UR4, UR6 ;  /* 0x0000000600047c82 */ /* 0x000fe20008000000 */
[----:B------:R-:W0:Y:S01]  /*874c0*/  LDCU.64 UR6, c[0x0][0x398] ;  /* 0x00007300ff0677ac */ /* 0x000e220008000a00 */
[----:B------:R-:W-:Y:S01]  /*874d0*/  ISETP.LT.AND P0, PT, R5, UR4, !P0 ;  /* 0x0000000405007c0c */ /* 0x000fe2000c701270 */
[----:B------:R-:W-:Y:S01]  /*874e0*/  STL [R1+0xad4], R2 ;  /* 0x000ad40201007387 */ /* 0x000fe20000100800 */
[----:B------:R-:W2:Y:S01]  /*874f0*/  LDCU.64 UR4, c[0x0][0x398] ;  /* 0x00007300ff0477ac */ /* 0x000ea20008000a00 */
[----:B------:R-:W0:Y:S07]  /*87500*/  LDCU.64 UR32, c[0x0][0x398] ;  /* 0x00007300ff2077ac */ /* 0x000e2e0008000a00 */
        /* <DEDUP_REMOVED lines=8> */
[----:B--2---:R-:W-:Y:S01]  /*87590*/  ISETP.LT.AND P0, PT, R5, UR4, !P0 ;  /* 0x0000000405007c0c */ /* 0x004fe2000c701270 */
[----:B------:R-:W-:Y:S01]  /*875a0*/  UMOV UR4, UR71 ;  /* 0x0000004700047c82 */ /* 0x000fe20008000000 */
[----:B------:R-:W2:Y:S09]  /*875b0*/  LDCU.64 UR70, c[0x0][0x398] ;  /* 0x00007300ff4677ac */ /* 0x000eb20008000a00 */
        /* <DEDUP_REMOVED lines=9> */
[----:B------:R-:W-:Y:S01]  /*87650*/  UMOV UR6, UR65 ;  /* 0x0000004100067c82 */ /* 0x000fe20008000000 */
[----:B------:R-:W0:Y:S09]  /*87660*/  LDCU.64 UR64, c[0x0][0x398] ;  /* 0x00007300ff4077ac */ /* 0x000e320008000a00 */
[----:B------:R-:W-:-:S02]  /*87670*/  @P1 LOP3.LUT R42, R42, 0x1, RZ, 0xfc, !PT ;  /* 0x000000012a2a1812 */ /* 0x000fc400078efcff */
[----:B------:R-:W-:Y:S02]  /*87680*/  @P0 LOP3.LUT R41, R41, 0x80000000, RZ, 0xfc, !PT ;  /* 0x8000000029290812 */ /* 0x000fe400078efcff */
[----:B------:R-:W-:Y:S01]  /*87690*/  ISETP.GE.AND P0, PT, R58, UR26, PT ;  /* 0x0000001a3a007c0c */ /* 0x000fe2000bf06270 */
[----:B------:R-:W-:Y:S01]  /*876a0*/  VIADD R58, R0, 0x7c ;  /* 0x0000007c003a7836 */ /* 0x000fe20000000000 */
[----:B------:R-:W-:Y:S01]  /*876b0*/  LOP3.LUT R41, R41, 0xbfffffff, RZ, 0xc0, !PT ;  /* 0xbfffffff29297812 */ /* 0x000fe200078ec0ff */
[----:B------:R-:W0:Y:S01]  /*876c0*/  LDCU.64 UR26, c[0x0][0x398] ;  /* 0x00007300ff1a77ac */ /* 0x000e220008000a00 */
[----:B------:R-:W-:Y:S01]  /*876d0*/  ISETP.LT.AND P1, PT, R6, UR38, !P0 ;  /* 0x0000002606007c0c */ /* 0x000fe2000c721270 */
[----:B------:R-:W-:Y:S01]  /*876e0*/  STL [R1+0x27ec], R42 ;  /* 0x0027ec2a01007387 */ /* 0x000fe20000100800 */
        /* <DEDUP_REMOVED lines=11> */
[----:B------:R-:W-:Y:S01]  /*877a0*/  ISETP.LT.AND P0, PT, R5, UR10, !P0 ;  /* 0x0000000a05007c0c */ /* 0x000fe2000c701270 */
        /* <DEDUP_REMOVED lines=8> */
[----:B------:R-:W-:Y:S02]  /*87830*/  ISETP.LT.AND P1, PT, R6, UR18, !P0 ;  /* 0x0000001206007c0c */ /* 0x000fe4000c721270 */
[----:B------:R-:W-:Y:S01]  /*87840*/  ISETP.LT.AND P0, PT, R5, UR12, !P0 ;  /* 0x0000000c05007c0c */ /* 0x000fe2000c701270 */
[----:B------:R-:W-:Y:S01]  /*87850*/  UMOV UR12, UR14 ;  /* 0x0000000e000c7c82 */ /* 0x000fe20008000000 */
[----:B------:R-:W0:Y:S09]  /*87860*/  LDCU.64 UR14, c[0x0][0x398] ;  /* 0x00007300ff0e77ac */ /* 0x000e320008000a00 */
[----:B------:R-:W-:-:S04]  /*87870*/  @P1 LOP3.LUT R41, R41, 0x4000000, RZ, 0xfc, !PT ;  /* 0x0400000029291812 */ /* 0x000fc800078efcff */
[----:B------:R-:W-:-:S04]  /*87880*/  LOP3.LUT R41, R41, 0xfdffffff, RZ, 0xc0, !PT ;  /* 0xfdffffff29297812 */ /* 0x000fc800078ec0ff */
[----:B------:R-:W-:Y:S02]  /*87890*/  @P0 LOP3.LUT R41, R41, 0x2000000, RZ, 0xfc, !PT ;  /* 0x0200000029290812 */ /* 0x000fe400078efcff */
[----:B------:R-:W-:Y:S01]  /*878a0*/  ISETP.GE.AND P0, PT, R58, UR17, PT ;  /* 0x000000113a007c0c */ /* 0x000fe2000bf06270 */
[----:B------:R-:W1:Y:S01]  /*878b0*/  LDCU.64 UR16, c[0x0][0x398] ;  /* 0x00007300ff1077ac */ /* 0x000e620008000a00 */
[----:B------:R-:W-:Y:S01]  /*878c0*/  LOP3.LUT R41, R41, 0xfeffffff, RZ, 0xc0, !PT ;  /* 0xfeffffff29297812 */ /* 0x000fe200078ec0ff */
[----:B------:R-:W-:Y:S01]  /*878d0*/  VIADD R58, R0, 0x75 ;  /* 0x00000075003a7836 */ /* 0x000fe20000000000 */
        /* <DEDUP_REMOVED lines=8> */
[----:B------:R-:W2:Y:S01]  /*87960*/  LDCU.64 UR18, c[0x0][0x398] ;  /* 0x00007300ff1277ac */ /* 0x000ea20008000a00 */
[----:B------:R-:W-:Y:S01]  /*87970*/  LOP3.LUT R41, R41, 0xffbfffff, RZ, 0xc0, !PT ;  /* 0xffbfffff29297812 */ /* 0x000fe200078ec0ff */
[----:B------:R-:W-:Y:S01]  /*87980*/  VIADD R58, R0, 0x6f ;  /* 0x0000006f003a7836 */ /* 0x000fe20000000000 */
[----:B0-----:R-:W-:Y:S02]  /*87990*/  ISETP.LT.AND P1, PT, R6, UR20, !P0 ;  /* 0x0000001406007c0c */ /* 0x001fe4000c721270 */
[----:B-1----:R-:W-:-:S11]  /*879a0*/  ISETP.LT.AND P0, PT, R5, UR16, !P0 ;  /* 0x0000001005007c0c */ /* 0x002fd6000c701270 */
        /* <DEDUP_REMOVED lines=8> */
[----:B--2---:R-:W-:-:S11]  /*87a30*/  ISETP.LT.AND P0, PT, R5, UR18, !P0 ;  /* 0x0000001205007c0c */ /* 0x004fd6000c701270 */
[----:B------:R-:W-:-:S04]  /*87a40*/  @P1 LOP3.LUT R41, R41, 0x10000, RZ, 0xfc, !PT ;  /* 0x0001000029291812 */ /* 0x000fc800078efcff */
[----:B------:R-:W-:-:S04]  /*87a50*/  LOP3.LUT R41, R41, 0xffff7fff, RZ, 0xc0, !PT ;  /* 0xffff7fff29297812 */ /* 0x000fc800078ec0ff */
[----:B------:R-:W-:Y:S02]  /*87a60*/  @P0 LOP3.LUT R41, R41, 0x8000, RZ, 0xfc, !PT ;  /* 0x0000800029290812 */ /* 0x000fe400078efcff */
[----:B------:R-:W-:Y:S01]  /*87a70*/  ISETP.GE.AND P0, PT, R58, UR23, PT ;  /* 0x000000173a007c0c */ /* 0x000fe2000bf06270 */
[----:B------:R-:W1:Y:S01]  /*87a80*/  LDCU.64 UR22, c[0x0][0x398] ;  /* 0x00007300ff1677ac */ /* 0x000e620008000a00 */
[----:B------:R-:W-:Y:S01]  /*87a90*/  LOP3.LUT R41, R41, 0xffffffbf, RZ, 0xc0, !PT ;  /* 0xffffffbf29297812 */ /* 0x000fe200078ec0ff */
[----:B------:R-:W-:Y:S01]  /*87aa0*/  VIADD R58, R0, 0x63 ;  /* 0x00000063003a7836 */ /* 0x000fe20000000000 */
[----:B------:R-:W-:Y:S02]  /*87ab0*/  ISETP.LT.AND P1, PT, R6, UR26, !P0 ;  /* 0x0000001a06007c0c */ /* 0x000fe4000c721270 */
[----:B0-----:R-:W-:-:S11]  /*87ac0*/  ISETP.LT.AND P0, PT, R5, UR20, !P0 ;  /* 0x0000001405007c0c */ /* 0x001fd6000c701270 */
[----:B------:R-:W-:-:S04]  /*87ad0*/  @P1 LOP3.LUT R41, R41, 0x40, RZ, 0xfc, !PT ;  /* 0x0000004029291812 */ /* 0x000fc800078efcff */
[----:B------:R-:W-:-:S04]  /*87ae0*/  LOP3.LUT R41, R41, 0xffffffef, RZ, 0xc0, !PT ;  /* 0xffffffef29297812 */ /* 0x000fc800078ec0ff */
[----:B------:R-:W-:Y:S02]  /*87af0*/  @P0 LOP3.LUT R41, R41, 0x10, RZ, 0xfc, !PT ;  /* 0x0000001029290812 */ /* 0x000fe400078efcff */
[----:B------:R-:W-:Y:S01]  /*87b00*/  ISETP.GE.AND P0, PT, R58, UR27, PT ;  /* 0x0000001b3a007c0c */ /* 0x000fe2000bf06270 */
[----:B------:R-:W0:Y:S01]  /*87b10*/  LDCU.64 UR26, c[0x0][0x398] ;  /* 0x00007300ff1a77ac */ /* 0x000e220008000a00 */
[----:B------:R-:W-:Y:S01]  /*87b20*/  VIADD R58, R0, 0x76 ;  /* 0x00000076003a7836 */ /* 0x000fe20000000000 */
[----:B------:R-:W-:Y:S02]  /*87b30*/  LOP3.LUT R41, R41, 0xffdfffff, RZ, 0xc0, !PT ;  /* 0xffdfffff29297812 */ /* 0x000fe400078ec0ff */
[----:B-1----:R-:W-:Y:S02]  /*87b40*/  ISETP.LT.AND P1, PT, R6, UR22, !P0 ;  /* 0x0000001606007c0c */ /* 0x002fe4000c721270 */
[----:B------:R-:W-:Y:S01]  /*87b50*/  ISETP.LT.AND P0, PT, R5, UR24, !P0 ;  /* 0x0000001805007c0c */ /* 0x000fe2000c701270 */
[----:B------:R-:W-:-:S10]  /*87b60*/  UMOV UR24, UR8 ;  /* 0x0000000800187c82 */ /* 0x000fd40008000000 */
        /* <DEDUP_REMOVED lines=17> */
[----:B-1----:R-:W-:Y:S02]  /*87c80*/  ISETP.LT.AND P0, PT, R5, UR28, !P0 ;  /* 0x0000001c05007c0c */ /* 0x002fe4000c701270 */
[----:B------:R-:W-:-:S09]  /*87c90*/  R2UR UR28, R28 ;  /* 0x000000001c1c72ca */ /* 0x000fd200000e0000 */
        /* <DEDUP_REMOVED lines=17> */
[----:B---3--:R-:W-:-:S11]  /*87db0*/  ISETP.LT.AND P0, PT, R5, UR34, !P0 ;  /* 0x0000002205007c0c */ /* 0x008fd6000c701270 */
        /* <DEDUP_REMOVED lines=35> */
[----:B------:R-:W-:-:S11]  /*87ff0*/  ISETP.LT.AND P0, PT, R5, UR44, !P0 ;  /* 0x0000002c05007c0c */ /* 0x000fd6000c701270 */
        /* <DEDUP_REMOVED lines=27> */
[----:B------:R-:W-:Y:S02]  /*881b0*/  @P1 LOP3.LUT R41, R41, 0x1, RZ, 0xfc, !PT ;  /* 0x0000000129291812 */ /* 0x000fe400078efcff */
[----:B------:R-:W-:Y:S02]  /*881c0*/  @P0 LOP3.LUT R40, R40, 0x80000000, RZ, 0xfc, !PT ;  /* 0x8000000028280812 */ /* 0x000fe400078efcff */
[----:B------:R-:W-:Y:S01]  /*881d0*/  ISETP.GE.AND P0, PT, R58, UR57, PT ;  /* 0x000000393a007c0c */ /* 0x000fe2000bf06270 */
[----:B------:R-:W0:Y:S01]  /*881e0*/  LDCU.64 UR56, c[0x0][0x398] ;  /* 0x00007300ff3877ac */ /* 0x000e220008000a00 */
[----:B------:R-:W-:Y:S01]  /*881f0*/  LOP3.LUT R40, R40, 0xbfffffff, RZ, 0xc0, !PT ;  /* 0xbfffffff28287812 */ /* 0x000fe200078ec0ff */
[----:B------:R-:W-:Y:S01]  /*88200*/  VIADD R58, R0, 0x79 ;  /* 0x00000079003a7836 */ /* 0x000fe20000000000 */
[----:B-1----:R-:W-:Y:S01]  /*88210*/  ISETP.LT.AND P1, PT, R6, UR52, !P0 ;  /* 0x0000003406007c0c */ /* 0x002fe2000c721270 */
[----:B------:R-:W-:Y:S01]  /*88220*/  STL [R1+0x27f0], R41 ;  /* 0x0027f02901007387 */ /* 0x000fe20000100800 */
[----:B------:R-:W-:-:S11]  /*88230*/  ISETP.LT.AND P0, PT, R5, UR54, !P0 ;  /* 0x0000003605007c0c */ /* 0x000fd6000c701270 */
[----:B------:R-:W-:-:S04]  /*88240*/  @P1 LOP3.LUT R40, R40, 0x40000000, RZ, 0xfc, !PT ;  /* 0x4000000028281812 */ /* 0x000fc800078efcff */
[----:B------:R-:W-:-:S04]  /*88250*/  LOP3.LUT R40, R40, 0xefffffff, RZ, 0xc0, !PT ;  /* 0xefffffff28287812 */ /* 0x000fc800078ec0ff */
[----:B------:R-:W-:Y:S02]  /*88260*/  @P0 LOP3.LUT R40, R40, 0x10000000, RZ, 0xfc, !PT ;  /* 0x1000000028280812 */ /* 0x000fe400078efcff */
[----:B------:R-:W-:Y:S01]  /*88270*/  ISETP.GE.AND P0, PT, R58, UR59, PT ;  /* 0x0000003b3a007c0c */ /* 0x000fe2000bf06270 */
[----:B------:R-:W1:Y:S01]  /*88280*/  LDCU.64 UR58, c[0x0][0x398] ;  /* 0x00007300ff3a77ac */ /* 0x000e620008000a00 */
[----:B------:R-:W-:Y:S01]  /*88290*/  LOP3.LUT R40, R40, 0xdfffffff, RZ, 0xc0, !PT ;  /* 0xdfffffff28287812 */ /* 0x000fe200078ec0ff */
[----:B------:R-:W-:Y:S01]  /*882a0*/  VIADD R58, R0, 0x73 ;  /* 0x00000073003a7836 */ /* 0x000fe20000000000 */
[----:B----4-:R-:W-:Y:S02]  /*882b0*/  ISETP.LT.AND P1, PT, R6, UR60, !P0 ;  /* 0x0000003c06007c0c */ /* 0x010fe4000c721270 */
        /* <DEDUP_REMOVED lines=54> */
[----:B------:R-:W-:-:S11]  /*88620*/  ISETP.LT.AND P0, PT, R5, UR74, !P0 ;  /* 0x0000004a05007c0c */ /* 0x000fd6000c701270 */
[----:B------:R-:W-:Y:S01]  /*88630*/  @P1 LOP3.LUT R40, R40, 0x10000, RZ, 0xfc, !PT ;  /* 0x0001000028281812 */ /* 0x000fe200078efcff */
[----:B-1----:R-:W-:Y:S01]  /*88640*/  IMAD.U32 R26, RZ, RZ, UR69 ;  /* 0x00000045ff1a7e24 */ /* 0x002fe2000f8e00ff */
[----:B------:R-:W-:Y:S01]  /*88650*/  UMOV UR18, UR68 ;  /* 0x0000004400127c82 */ /* 0x000fe20008000000 */
[----:B------:R-:W0:Y:S01]  /*88660*/  LDCU.64 UR68, c[0x0][0x398] ;  /* 0x00007300ff4477ac */ /* 0x000e220008000a00 */
[----:B------:R-:W-:Y:S02]  /*88670*/  LOP3.LUT R40, R40, 0xffff7fff, RZ, 0xc0, !PT ;  /* 0xffff7fff28287812 */ /* 0x000fe400078ec0ff */
[----:B------:R0:W-:Y:S02]  /*88680*/  STL [R1+0xa04], R26 ;  /* 0x000a041a01007387 */ /* 0x0001e40000100800 */
[----:B------:R-:W-:Y:S02]  /*88690*/  @P0 LOP3.LUT R40, R40, 0x8000, RZ, 0xfc, !PT ;  /* 0x0000800028280812 */ /* 0x000fe400078efcff */
[----:B------:R-:W-:Y:S01]  /*886a0*/  ISETP.GE.AND P0, PT, R58, UR73, PT ;  /* 0x000000493a007c0c */ /* 0x000fe2000bf06270 */
[----:B------:R-:W-:Y:S01]  /*886b0*/  VIADD R58, R0, 0x61 ;  /* 0x00000061003a7836 */ /* 0x000fe20000000000 */
[----:B------:R-:W-:-:S02]  /*886c0*/  LOP3.LUT R40, R40, 0xfffffeff, RZ, 0xc0, !PT ;  /* 0xfffffeff28287812 */ /* 0x000fc400078ec0ff */
[----:B------:R-:W-:Y:S01]  /*886d0*/  ISETP.LT.AND P1, PT, R6, UR18, !P0 ;  /* 0x0000001206007c0c */ /* 0x000fe2000c721270 */
[----:B0-----:R-:W-:Y:S01]  /*886e0*/  IMAD.U32 R26, RZ, RZ, UR69 ;  /* 0x00000045ff1a7e24 */ /* 0x001fe2000f8e00ff */
[----:B------:R-:W-:Y:S01]  /*886f0*/  UMOV UR16, UR68 ;  /* 0x0000004400107c82 */ /* 0x000fe20008000000 */
[----:B------:R-:W0:Y:S01]  /*88700*/  LDCU.64 UR68, c[0x0][0x398] ;  /* 0x00007300ff4477ac */ /* 0x000e220008000a00 */
[----:B------:R-:W-:Y:S02]  /*88710*/  ISETP.LT.AND P0, PT, R5, UR16, !P0 ;  /* 0x0000001005007c0c */ /* 0x000fe4000c701270 */
[----:B------:R0:W-:Y:S07]  /*88720*/  STL [R1+0xa00], R26 ;  /* 0x000a001a01007387 */ /* 0x0001ee0000100800 */
[----:B------:R-:W-:-:S04]  /*88730*/  @P1 LOP3.LUT R40, R40, 0x100, RZ, 0xfc, !PT ;  /* 0x0000010028281812 */ /* 0x000fc800078efcff */
[----:B------:R-:W-:-:S04]  /*88740*/  LOP3.LUT R40, R40, 0xffffff7f, RZ, 0xc0, !PT ;  /* 0xffffff7f28287812 */ /* 0x000fc800078ec0ff */
[----:B------:R-:W-:Y:S02]  /*88750*/  @P0 LOP3.LUT R40, R40, 0x80, RZ, 0xfc, !PT ;  /* 0x0000008028280812 */ /* 0x000fe400078efcff */
[----:B------:R-:W-:Y:S01]  /*88760*/  ISETP.GE.AND P0, PT, R58, UR63, PT ;  /* 0x0000003f3a007c0c */ /* 0x000fe2000bf06270 */
[----:B------:R-:W1:Y:S01]  /*88770*/  LDCU.64 UR62, c[0x0][0x398] ;  /* 0x00007300ff3e77ac */ /* 0x000e620008000a00 */
[----:B0-----:R-:W-:Y:S01]  /*88780*/  IMAD.U32 R26, RZ, RZ, UR69 ;  /* 0x00000045ff1a7e24 */ /* 0x001fe2000f8e00ff */
[----:B------:R-:W-:Y:S01]  /*88790*/  LOP3.LUT R40, R40, 0xffffffbf, RZ, 0xc0, !PT ;  /* 0xffffffbf28287812 */ /* 0x000fe200078ec0ff */
[----:B------:R-:W-:Y:S01]  /*887a0*/  VIADD R58, R0, 0x60 ;  /* 0x00000060003a7836 */ /* 0x000fe20000000000 */
[----:B------:R-:W-:Y:S01]  /*887b0*/  UMOV UR18, UR68 ;  /* 0x0000004400127c82 */ /* 0x000fe20008000000 */
[----:B------:R-:W0:Y:S01]  /*887c0*/  LDCU.64 UR68, c[0x0][0x398] ;  /* 0x00007300ff4477ac */ /* 0x000e220008000a00 */
[----:B------:R-:W-:Y:S01]  /*887d0*/  ISETP.LT.AND P1, PT, R6, UR18, !P0 ;  /* 0x0000001206007c0c */ /* 0x000fe2000c721270 */
[----:B------:R2:W-:Y:S01]  /*887e0*/  STL [R1+0x9f8], R26 ;  /* 0x0009f81a01007387 */ /* 0x0005e20000100800 */
[----:B-1----:R-:W-:-:S11]  /*887f0*/  UMOV UR18, UR62 ;  /* 0x0000003e00127c82 */ /* 0x002fd60008000000 */
[----:B------:R-:W-:Y:S01]  /*88800*/  @P1 LOP3.LUT R40, R40, 0x40, RZ, 0xfc, !PT ;  /* 0x0000004028281812 */ /* 0x000fe200078efcff */
[----:B0-----:R-:W-:Y:S01]  /*88810*/  UMOV UR16, UR68 ;  /* 0x0000004400107c82 */ /* 0x001fe20008000000 */
[----:B--2---:R-:W-:Y:S01]  /*88820*/  IMAD.U32 R26, RZ, RZ, UR69 ;  /* 0x00000045ff1a7e24 */ /* 0x004fe2000f8e00ff */
[C---:B------:R-:W-:Y:S02]  /*88830*/  ISETP.LT.AND P0, PT, R5.reuse, UR16, !P0 ;  /* 0x0000001005007c0c */ /* 0x040fe4000c701270 */
[----:B------:R-:W-:Y:S02]  /*88840*/  LOP3.LUT R40, R40, 0xffffffdf, RZ, 0xc0, !PT ;  /* 0xffffffdf28287812 */ /* 0x000fe400078ec0ff */
[----:B------:R0:W-:Y:S09]  /*88850*/  STL [R1+0x9f4], R26 ;  /* 0x0009f41a01007387 */ /* 0x0001f20000100800 */
[----:B------:R-:W-:Y:S01]  /*88860*/  @P0 LOP3.LUT R40, R40, 0x20, RZ, 0xfc, !PT ;  /* 0x0000002028280812 */ /* 0x000fe200078efcff */
[----:B0-----:R-:W-:Y:S01]  /*88870*/  IMAD.U32 R26, RZ, RZ, UR63 ;  /* 0x0000003fff1a7e24 */ /* 0x001fe2000f8e00ff */
[----:B------:R-:W0:Y:S01]  /*88880*/  LDCU.64 UR62, c[0x0][0x398] ;  /* 0x00007300ff3e77ac */ /* 0x000e220008000a00 */
[----:B------:R-:W-:Y:S01]  /*88890*/  ISETP.GE.AND P0, PT, R58, UR53, PT ;  /* 0x000000353a007c0c */ /* 0x000fe2000bf06270 */
[----:B------:R-:W-:Y:S01]  /*888a0*/  VIADD R58, R0, 0x5f ;  /* 0x0000005f003a7836 */ /* 0x000fe20000000000 */
[----:B------:R-:W-:Y:S01]  /*888b0*/  LOP3.LUT R40, R40, 0xffffffef, RZ, 0xc0, !PT ;  /* 0xffffffef28287812 */ /* 0x000fe200078ec0ff */
[----:B------:R-:W1:Y:S01]  /*888c0*/  LDCU.64 UR52, c[0x0][0x398] ;  /* 0x00007300ff3477ac */ /* 0x000e620008000a00 */
[----:B------:R-:W-:Y:S01]  /*888d0*/  ISETP.LT.AND P1, PT, R6, UR18, !P0 ;  /* 0x0000001206007c0c */ /* 0x000fe2000c721270 */
[----:B------:R2:W-:Y:S01]  /*888e0*/  STL [R1+0x9ec], R26 ;  /* 0x0009ec1a01007387 */ /* 0x0005e20000100800 */
[----:B0-----:R-:W-:Y:S01]  /*888f0*/  UMOV UR16, UR62 ;  /* 0x0000003e00107c82 */ /* 0x001fe20008000000 */
[----:B--2---:R-:W-:Y:S01]  /*88900*/  IMAD.U32 R26, RZ, RZ, UR63 ;  /* 0x0000003fff1a7e24 */ /* 0x004fe2000f8e00ff */
[----:B------:R-:W-:Y:S01]  /*88910*/  ISETP.LT.AND P0, PT, R5, UR16, !P0 ;  /* 0x0000001005007c0c */ /* 0x000fe2000c701270 */
[----:B------:R-:W0:Y:S08]  /*88920*/  LDCU.64 UR62, c[0x0][0x398] ;  /* 0x00007300ff3e77ac */ /* 0x000e300008000a00 */
[----:B------:R-:W-:Y:S01]  /*88930*/  @P1 LOP3.LUT R40, R40, 0x10, RZ, 0xfc, !PT ;  /* 0x0000001028281812 */ /* 0x000fe200078efcff */
[----:B------:R2:W-:Y:S01]  /*88940*/  STL [R1+0x9e8], R26 ;  /* 0x0009e81a01007387 */ /* 0x0005e20000100800 */
[----:B-1----:R-:W-:-:S02]  /*88950*/  UMOV UR18, UR52 ;  /* 0x0000003400127c82 */ /* 0x002fc40008000000 */
[----:B------:R-:W-:-:S04]  /*88960*/  LOP3.LUT R40, R40, 0xfffffff7, RZ, 0xc0, !PT ;  /* 0xfffffff728287812 */ /* 0x000fc800078ec0ff */
[----:B------:R-:W-:Y:S01]  /*88970*/  @P0 LOP3.LUT R40, R40, 0x8, RZ, 0xfc, !PT ;  /* 0x0000000828280812 */ /* 0x000fe200078efcff */
[----:B--2---:R-:W-:Y:S01]  /*88980*/  IMAD.U32 R26, RZ, RZ, UR53 ;  /* 0x00000035ff1a7e24 */ /* 0x004fe2000f8e00ff */
[----:B------:R-:W1:Y:S01]  /*88990*/  LDCU.64 UR52, c[0x0][0x398] ;  /* 0x00007300ff3477ac */ /* 0x000e620008000a00 */
[----:B------:R-:W-:Y:S01]  /*889a0*/  ISETP.GE.AND P0, PT, R58, UR43, PT ;  /* 0x0000002b3a007c0c */ /* 0x000fe2000bf06270 */
[----:B------:R-:W-:Y:S01]  /*889b0*/  VIADD R58, R0, 0x5e ;  /* 0x0000005e003a7836 */ /* 0x000fe20000000000 */
[----:B------:R-:W-:Y:S01]  /*889c0*/  LOP3.LUT R40, R40, 0xfffffffb, RZ, 0xc0, !PT ;  /* 0xfffffffb28287812 */ /* 0x000fe200078ec0ff */
[----:B------:R-:W2:Y:S01]  /*889d0*/  LDCU.64 UR42, c[0x0][0x398] ;  /* 0x00007300ff2a77ac */ /* 0x000ea20008000a00 */
[----:B------:R-:W-:Y:S01]  /*889e0*/  ISETP.LT.AND P1, PT, R6, UR18, !P0 ;  /* 0x0000001206007c0c */ /* 0x000fe2000c721270 */
[----:B------:R1:W-:Y:S02]  /*889f0*/  STL [R1+0x9e0], R26 ;  /* 0x0009e01a01007387 */ /* 0x0003e40000100800 */
[----:B-1----:R-:W-:Y:S01]  /*88a00*/  IMAD.U32 R26, RZ, RZ, UR53 ;  /* 0x00000035ff1a7e24 */ /* 0x002fe2000f8e00ff */
[----:B------:R-:W-:-:S09]  /*88a10*/  UMOV UR16, UR52 ;  /* 0x0000003400107c82 */ /* 0x000fd20008000000 */
[----:B------:R-:W-:Y:S02]  /*88a20*/  @P1 LOP3.LUT R40, R40, 0x4, RZ, 0xfc, !PT ;  /* 0x0000000428281812 */ /* 0x000fe400078efcff */
[----:B------:R-:W-:Y:S01]  /*88a30*/  ISETP.LT.AND P0, PT, R5, UR16, !P0 ;  /* 0x0000001005007c0c */ /* 0x000fe2000c701270 */
[----:B------:R1:W-:Y:S01]  /*88a40*/  STL [R1+0x9dc], R26 ;  /* 0x0009dc1a01007387 */ /* 0x0003e20000100800 */
[----:B--2---:R-:W-:Y:S01]  /*88a50*/  UMOV UR18, UR42 ;  /* 0x0000002a00127c82 */ /* 0x004fe20008000000 */
[----:B------:R-:W-:Y:S01]  /*88a60*/  LOP3.LUT R40, R40, 0xfffffffd, RZ, 0xc0, !PT ;  /* 0xfffffffd28287812 */ /* 0x000fe200078ec0ff */
[----:B-1----:R-:W-:Y:S01]  /*88a70*/  IMAD.U32 R26, RZ, RZ, UR43 ;  /* 0x0000002bff1a7e24 */ /* 0x002fe2000f8e00ff */
[----:B------:R-:W1:Y:S08]  /*88a80*/  LDCU.64 UR42, c[0x0][0x398] ;  /* 0x00007300ff2a77ac */ /* 0x000e700008000a00 */
[----:B------:R-:W-:-:S02]  /*88a90*/  @P0 LOP3.LUT R40, R40, 0x2, RZ, 0xfc, !PT ;  /* 0x0000000228280812 */ /* 0x000fc400078efcff */
[----:B------:R-:W-:Y:S01]  /*88aa0*/  ISETP.GE.AND P0, PT, R58, UR33, PT ;  /* 0x000000213a007c0c */ /* 0x000fe2000bf06270 */
[----:B------:R-:W2:Y:S01]  /*88ab0*/  LDCU.64 UR32, c[0x0][0x398] ;  /* 0x00007300ff2077ac */ /* 0x000ea20008000a00 */
[----:B------:R-:W-:Y:S01]  /*88ac0*/  VIADD R58, R0, 0x5d ;  /* 0x0000005d003a7836 */ /* 0x000fe20000000000 */
[----:B------:R3:W-:Y:S01]  /*88ad0*/  STL [R1+0x9d4], R26 ;  /* 0x0009d41a01007387 */ /* 0x0007e20000100800 */
[----:B------:R-:W-:Y:S02]  /*88ae0*/  ISETP.LT.AND P1, PT, R6, UR18, !P0 ;  /* 0x0000001206007c0c */ /* 0x000fe4000c721270 */
[----:B------:R-:W-:Y:S01]  /*88af0*/  LOP3.LUT R40, R40, 0xfffffffe, RZ, 0xc0, !PT ;  /* 0xfffffffe28287812 */ /* 0x000fe200078ec0ff */
[----:B-1----:R-:W-:Y:S01]  /*88b00*/  UMOV UR16, UR42 ;  /* 0x0000002a00107c82 */ /* 0x002fe20008000000 */
[----:B---3--:R-:W-:Y:S01]  /*88b10*/  IMAD.U32 R26, RZ, RZ, UR43 ;  /* 0x0000002bff1a7e24 */ /* 0x008fe2000f8e00ff */
[----:B------:R-:W-:Y:S01]  /*88b20*/  ISETP.LT.AND P0, PT, R5, UR16, !P0 ;  /* 0x0000001005007c0c */ /* 0x000fe2000c701270 */
[----:B------:R-:W1:Y:S01]  /*88b30*/  LDCU.64 UR42, c[0x0][0x398] ;  /* 0x00007300ff2a77ac */ /* 0x000e620008000a00 */
[----:B--2---:R-:W-:-:S06]  /*88b40*/  IMAD.U32 R59, RZ, RZ, UR33 ;  /* 0x00000021ff3b7e24 */ /* 0x004fcc000f8e00ff */
[----:B------:R-:W-:Y:S01]  /*88b50*/  @P1 LOP3.LUT R40, R40, 0x1, RZ, 0xfc, !PT ;  /* 0x0000000128281812 */ /* 0x000fe200078efcff */
[----:B------:R2:W-:Y:S01]  /*88b60*/  STL [R1+0x9d0], R26 ;  /* 0x0009d01a01007387 */ /* 0x0005e20000100800 */
[----:B------:R-:W-:Y:S01]  /*88b70*/  UMOV UR18, UR32 ;  /* 0x0000002000127c82 */ /* 0x000fe20008000000 */
[----:B------:R-:W2:Y:S02]  /*88b80*/  LDCU.64 UR32, c[0x0][0x398] ;  /* 0x00007300ff2077ac */ /* 0x000ea40008000a00 */
[----:B------:R-:W-:Y:S04]  /*88b90*/  STL [R1+0x27f4], R40 ;  /* 0x0027f42801007387 */ /* 0x000fe80000100800 */
[----:B------:R-:W-:Y:S01]  /*88ba0*/  STL [R1+0x2898], R59 ;  /* 0x0028983b01007387 */ /* 0x000fe20000100800 */
[----:B------:R-:W-:-:S02]  /*88bb0*/  @P0 LOP3.LUT R39, R39, 0x80000000, RZ, 0xfc, !PT ;  /* 0x8000000027270812 */ /* 0x000fc400078efcff */
[----:B------:R-:W-:Y:S01]  /*88bc0*/  ISETP.GE.AND P0, PT, R58, UR23, PT ;  /* 0x000000173a007c0c */ /* 0x000fe2000bf06270 */
[----:B------:R-:W3:Y:S01]  /*88bd0*/  LDCU.64 UR22, c[0x0][0x398] ;  /* 0x00007300ff1677ac */ /* 0x000ee20008000a00 */
[----:B------:R-:W-:Y:S01]  /*88be0*/  LOP3.LUT R39, R39, 0xbfffffff, RZ, 0xc0, !PT ;  /* 0xbfffffff27277812 */ /* 0x000fe200078ec0ff */
[----:B------:R-:W-:Y:S01]  /*88bf0*/  VIADD R58, R0, 0x5c ;  /* 0x0000005c003a7836 */ /* 0x000fe20000000000 */
[----:B------:R-:W-:Y:S01]  /*88c00*/  ISETP.LT.AND P1, PT, R6, UR18, !P0 ;  /* 0x0000001206007c0c */ /* 0x000fe2000c721270 */
[----:B--2---:R-:W-:Y:S01]  /*88c10*/  IMAD.U32 R26, RZ, RZ, UR33 ;  /* 0x00000021ff1a7e24 */ /* 0x004fe2000f8e00ff */
[----:B------:R-:W-:Y:S01]  /*88c20*/  UMOV UR16, UR32 ;  /* 0x0000002000107c82 */ /* 0x000fe20008000000 */
[----:B------:R-:W-:Y:S02]  /*88c30*/  R2UR UR32, R25 ;  /* 0x00000000192072ca */ /* 0x000fe400000e0000 */
[----:B------:R-:W-:Y:S01]  /*88c40*/  ISETP.LT.AND P0, PT, R5, UR16, !P0 ;  /* 0x0000001005007c0c */ /* 0x000fe2000c701270 */
[----:B------:R2:W-:Y:S07]  /*88c50*/  STL [R1+0x9c4], R26 ;  /* 0x0009c41a01007387 */ /* 0x0005ee0000100800 */
[----:B------:R-:W-:Y:S01]  /*88c60*/  @P1 LOP3.LUT R39, R39, 0x40000000, RZ, 0xfc, !PT ;  /* 0x4000000027271812 */ /* 0x000fe200078efcff */
[----:B---3--:R-:W-:-:S03]  /*88c70*/  UMOV UR18, UR22 ;  /* 0x0000001600127c82 */ /* 0x008fc60008000000 */
[----:B------:R-:W-:Y:S01]  /*88c80*/  LOP3.LUT R39, R39, 0xdfffffff, RZ, 0xc0, !PT ;  /* 0xdfffffff27277812 */ /* 0x000fe200078ec0ff */
[----:B--2---:R-:W-:Y:S01]  /*88c90*/  IMAD.U32 R26, RZ, RZ, UR23 ;  /* 0x00000017ff1a7e24 */ /* 0x004fe2000f8e00ff */
[----:B------:R-:W2:Y:S02]  /*88ca0*/  LDCU.64 UR22, c[0x0][0x398] ;  /* 0x00007300ff1677ac */ /* 0x000ea40008000a00 */
[----:B------:R-:W-:Y:S02]  /*88cb0*/  @P0 LOP3.LUT R39, R39, 0x20000000, RZ, 0xfc, !PT ;  /* 0x2000000027270812 */ /* 0x000fe400078efcff */
[----:B------:R-:W-:Y:S01]  /*88cc0*/  ISETP.GE.AND P0, PT, R58, UR25, PT ;  /* 0x000000193a007c0c */ /* 0x000fe2000bf06270 */
[----:B------:R2:W-:Y:S01]  /*88cd0*/  STL [R1+0x9bc], R26 ;  /* 0x0009bc1a01007387 */ /* 0x0005e20000100800 */
[----:B------:R-:W-:Y:S01]  /*88ce0*/  LOP3.LUT R39, R39, 0xefffffff, RZ, 0xc0, !PT ;  /* 0xefffffff27277812 */ /* 0x000fe200078ec0ff */
[----:B------:R-:W-:Y:S01]  /*88cf0*/  VIADD R58, R0, 0x5b ;  /* 0x0000005b003a7836 */ /* 0x000fe20000000000 */
[----:B------:R-:W-:Y:S01]  /*88d00*/  ISETP.LT.AND P1, PT, R6, UR18, !P0 ;  /* 0x0000001206007c0c */ /* 0x000fe2000c721270 */
[----:B--2---:R-:W-:Y:S01]  /*88d10*/  IMAD.U32 R26, RZ, RZ, UR23 ;  /* 0x00000017ff1a7e24 */ /* 0x004fe2000f8e00ff */
[----:B------:R-:W-:Y:S01]  /*88d20*/  UMOV UR16, UR22 ;  /* 0x0000001600107c82 */ /* 0x000fe20008000000 */
[----:B------:R-:W2:Y:S01]  /*88d30*/  LDCU.64 UR22, c[0x0][0x398] ;  /* 0x00007300ff1677ac */ /* 0x000ea20008000a00 */
[----:B------:R-:W-:-:S02]  /*88d40*/  ISETP.LT.AND P0, PT, R5, UR16, !P0 ;  /* 0x0000001005007c0c */ /* 0x000fc4000c701270 */
[----:B------:R3:W-:Y:S07]  /*88d50*/  STL [R1+0x9b8], R26 ;  /* 0x0009b81a01007387 */ /* 0x0007ee0000100800 */
[----:B------:R-:W-:-:S04]  /*88d60*/  @P1 LOP3.LUT R39, R39, 0x10000000, RZ, 0xfc, !PT ;  /* 0x1000000027271812 */ /* 0x000fc800078efcff */
[----:B------:R-:W-:-:S04]  /*88d70*/  LOP3.LUT R39, R39, 0xf7ffffff, RZ, 0xc0, !PT ;  /* 0xf7ffffff27277812 */ /* 0x000fc800078ec0ff */
[----:B------:R-:W-:Y:S02]  /*88d80*/  @P0 LOP3.LUT R39, R39, 0x8000000, RZ, 0xfc, !PT ;  /* 0x0800000027270812 */ /* 0x000fe400078efcff */
[----:B------:R-:W-:Y:S01]  /*88d90*/  ISETP.GE.AND P0, PT, R58, UR35, PT ;  /* 0x000000233a007c0c */ /* 0x000fe2000bf06270 */
[----:B------:R-:W-:Y:S01]  /*88da0*/  VIADD R58, R0, 0x5a ;  /* 0x0000005a003a7836 */ /* 0x000fe20000000000 */
[----:B--2---:R-:W-:Y:S01]  /*88db0*/  UMOV UR18, UR22 ;  /* 0x0000001600127c82 */ /* 0x004fe20008000000 */
[----:B---3--:R-:W-:Y:S01]  /*88dc0*/  IMAD.U32 R26, RZ, RZ, UR23 ;  /* 0x00000017ff1a7e24 */ /* 0x008fe2000f8e00ff */
[----:B------:R-:W2:Y:S01]  /*88dd0*/  LDCU.64 UR22, c[0x0][0x398] ;  /* 0x00007300ff1677ac */ /* 0x000ea20008000a00 */
[----:B------:R-:W-:Y:S02]  /*88de0*/  ISETP.LT.AND P1, PT, R6, UR18, !P0 ;  /* 0x0000001206007c0c */ /* 0x000fe4000c721270 */
[----:B------:R-:W-:Y:S01]  /*88df0*/  LOP3.LUT R39, R39, 0xfbffffff, RZ, 0xc0, !PT ;  /* 0xfbffffff27277812 */ /* 0x000fe200078ec0ff */
[----:B------:R2:W-:Y:S01]  /*88e00*/  STL [R1+0x9b0], R26 ;  /* 0x0009b01a01007387 */ /* 0x0005e20000100800 */
[----:B------:R-:W-:Y:S01]  /*88e10*/  R2UR UR36, R7 ;  /* 0x00000000072472ca */ /* 0x000fe200000e0000 */
[----:B------:R-:W3:Y:S08]  /*88e20*/  LDCU.64 UR34, c[0x0][0x398] ;  /* 0x00007300ff2277ac */ /* 0x000ef00008000a00 */
[----:B------:R-:W-:Y:S01]  /*88e30*/  @P1 LOP3.LUT R39, R39, 0x4000000, RZ, 0xfc, !PT ;  /* 0x0400000027271812 */ /* 0x000fe200078efcff */
[----:B--2---:R-:W-:Y:S01]  /*88e40*/  IMAD.U32 R26, RZ, RZ, UR23 ;  /* 0x00000017ff1a7e24 */ /* 0x004fe2000f8e00ff */
[----:B------:R-:W-:Y:S01]  /*88e50*/  UMOV UR16, UR22 ;  /* 0x0000001600107c82 */ /* 0x000fe20008000000 */
[----:B------:R-:W2:Y:S01]  /*88e60*/  LDCU.64 UR22, c[0x0][0x398] ;  /* 0x00007300ff1677ac */ /* 0x000ea20008000a00 */
[----:B------:R-:W-:-:S02]  /*88e70*/  ISETP.LT.AND P0, PT, R5, UR16, !P0 ;  /* 0x0000001005007c0c */ /* 0x000fc4000c701270 */
[----:B------:R4:W-:Y:S01]  /*88e80*/  STL [R1+0x9ac], R26 ;  /* 0x0009ac1a01007387 */ /* 0x0009e20000100800 */
[----:B------:R-:W-:-:S10]  /*88e90*/  LOP3.LUT R39, R39, 0xfdffffff, RZ, 0xc0, !PT ;  /* 0xfdffffff27277812 */ /* 0x000fd400078ec0ff */
[----:B------:R-:W-:Y:S02]  /*88ea0*/  @P0 LOP3.LUT R39, R39, 0x2000000, RZ, 0xfc, !PT ;  /* 0x0200000027270812 */ /* 0x000fe400078efcff */
[----:B------:R-:W-:Y:S01]  /*88eb0*/  ISETP.GE.AND P0, PT, R58, UR45, PT ;  /* 0x0000002d3a007c0c */ /* 0x000fe2000bf06270 */
[----:B------:R-:W-:Y:S01]  /*88ec0*/  VIADD R58, R0, 0x59 ;  /* 0x00000059003a7836 */ /* 0x000fe20000000000 */
[----:B--2---:R-:W-:Y:S01]  /*88ed0*/  UMOV UR18, UR22 ;  /* 0x0000001600127c82 */ /* 0x004fe20008000000 */
[----:B----4-:R-:W-:Y:S01]  /*88ee0*/  IMAD.U32 R26, RZ, RZ, UR23 ;  /* 0x00000017ff1a7e24 */ /* 0x010fe2000f8e00ff */
[----:B------:R-:W2:Y:S01]  /*88ef0*/  LDCU.64 UR22, c[0x0][0x398] ;  /* 0x00007300ff1677ac */ /* 0x000ea20008000a00 */
[----:B------:R-:W-:Y:S02]  /*88f00*/  ISETP.LT.AND P1, PT, R6, UR18, !P0 ;  /* 0x0000001206007c0c */ /* 0x000fe4000c721270 */
[----:B------:R-:W-:Y:S01]  /*88f10*/  LOP3.LUT R39, R39, 0xfeffffff, RZ, 0xc0, !PT ;  /* 0xfeffffff27277812 */ /* 0x000fe200078ec0ff */
[----:B------:R2:W-:Y:S10]  /*88f20*/  STL [R1+0x9a4], R26 ;  /* 0x0009a41a01007387 */ /* 0x0005f40000100800 */
        /* <DEDUP_REMOVED lines=15> */
[----:B------:R2:W-:Y:S01]  /*89020*/  STL [R1+0x998], R26 ;  /* 0x0009981a01007387 */ /* 0x0005e20000100800 */
[----:B------:R-:W-:Y:S01]  /*89030*/  R2UR UR40, R3 ;  /* 0x00000000032872ca */ /* 0x000fe200000e0000 */
[----:B------:R-:W4:Y:S08]  /*89040*/  LDCU.64 UR54, c[0x0][0x398] ;  /* 0x00007300ff3677ac */ /* 0x000f300008000a00 */
        /* <DEDUP_REMOVED lines=11> */
[----:B0-----:R-:W-:Y:S01]  /*89100*/  IMAD.U32 R26, RZ, RZ, UR23 ;  /* 0x00000017ff1a7e24 */ /* 0x001fe2000f8e00ff */
[----:B------:R-:W0:Y:S01]  /*89110*/  LDCU.64 UR22, c[0x0][0x398] ;  /* 0x00007300ff1677ac */ /* 0x000e220008000a00 */
[----:B------:R-:W-:Y:S02]  /*89120*/  ISETP.LT.AND P1, PT, R6, UR18, !P0 ;  /* 0x0000001206007c0c */ /* 0x000fe4000c721270 */
[----:B------:R-:W-:Y:S01]  /*89130*/  LOP3.LUT R39, R39, 0xffefffff, RZ, 0xc0, !PT ;  /* 0xffefffff27277812 */ /* 0x000fe200078ec0ff */
[----:B------:R0:W-:Y:S10]  /*89140*/  STL [R1+0x98c], R26 ;  /* 0x00098c1a01007387 */ /* 0x0001f40000100800 */
[----:B------:R-:W-:Y:S01]  /*89150*/  @P1 LOP3.LUT R39, R39, 0x100000, RZ, 0xfc, !PT ;  /* 0x0010000027271812 */ /* 0x000fe200078efcff */
[----:B0-----:R-:W-:Y:S01]  /*89160*/  IMAD.U32 R26, RZ, RZ, UR23 ;  /* 0x00000017ff1a7e24 */ /* 0x001fe2000f8e00ff */
[----:B------:R-:W-:Y:S01]  /*89170*/  UMOV UR16, UR22 ;  /* 0x0000001600107c82 */ /* 0x000fe20008000000 */
[----:B------:R-:W0:Y:S01]  /*89180*/  LDCU.64 UR22, c[0x0][0x398] ;  /* 0x00007300ff1677ac */ /* 0x000e220008000a00 */
[----:B------:R-:W-:-:S02]  /*89190*/  ISETP.LT.AND P0, PT, R5, UR16, !P0 ;  /* 0x0000001005007c0c */ /* 0x000fc4000c701270 */
[----:B------:R2:W-:Y:S01]  /*891a0*/  STL [R1+0x988], R26 ;  /* 0x0009881a01007387 */ /* 0x0005e20000100800 */
[----:B------:R-:W-:-:S10]  /*891b0*/  LOP3.LUT R39, R39, 0xfff7ffff, RZ, 0xc0, !PT ;  /* 0xfff7ffff27277812 */ /* 0x000fd400078ec0ff */
[----:B------:R-:W-:Y:S02]  /*891c0*/  @P0 LOP3.LUT R39, R39, 0x80000, RZ, 0xfc, !PT ;  /* 0x0008000027270812 */ /* 0x000fe400078efcff */
[----:B------:R-:W-:Y:S01]  /*891d0*/  ISETP.GE.AND P0, PT, R58, UR75, PT ;  /* 0x0000004b3a007c0c */ /* 0x000fe2000bf06270 */
[----:B------:R-:W-:Y:S01]  /*891e0*/  VIADD R58, R0, 0x56 ;  /* 0x00000056003a7836 */ /* 0x000fe20000000000 */
[----:B0-----:R-:W-:Y:S01]  /*891f0*/  UMOV UR18, UR22 ;  /* 0x0000001600127c82 */ /* 0x001fe20008000000 */
[----:B--2---:R-:W-:Y:S01]  /*89200*/  IMAD.U32 R26, RZ, RZ, UR23 ;  /* 0x00000017ff1a7e24 */ /* 0x004fe2000f8e00ff */
[----:B------:R-:W0:Y:S01]  /*89210*/  LDCU.64 UR22, c[0x0][0x398] ;  /* 0x00007300ff1677ac */ /* 0x000e220008000a00 */
[----:B------:R-:W-:Y:S02]  /*89220*/  ISETP.LT.AND P1, PT, R6, UR18, !P0 ;  /* 0x0000001206007c0c */ /* 0x000fe4000c721270 */
[----:B------:R-:W-:Y:S01]  /*89230*/  LOP3.LUT R39, R39, 0xfffbffff, RZ, 0xc0, !PT ;  /* 0xfffbffff27277812 */ /* 0x000fe200078ec0ff */
[----:B------:R0:W-:Y:S01]  /*89240*/  STL [R1+0x980], R26 ;  /* 0x0009801a01007387 */ /* 0x0001e20000100800 */
[----:B------:R-:W2:Y:S09]  /*89250*/  LDCU.64 UR74, c[0x0][0x398] ;  /* 0x00007300ff4a77ac */ /* 0x000eb20008000a00 */
        /* <DEDUP_REMOVED lines=15> */
[----:B------:R0:W-:Y:S01]  /*89350*/  STL [R1+0x974], R26 ;  /* 0x0009741a01007387 */ /* 0x0001e20000100800 */
[----:B------:R-:W-:Y:S01]  /*89360*/  ISETP.LT.AND P1, PT, R6, UR18, !P0 ;  /* 0x0000001206007c0c */ /* 0x000fe2000c721270 */
[----:B-1----:R-:W-:-:S12]  /*89370*/  UMOV UR18, UR20 ;  /* 0x0000001400127c82 */ /* 0x002fd80008000000 */
[----:B------:R-:W-:Y:S01]  /*89380*/  @P1 LOP3.LUT R39, R39, 0x10000, RZ, 0xfc, !PT ;  /* 0x0001000027271812 */ /* 0x000fe200078efcff */
[----:B0-----:R-:W-:Y:S01]  /*89390*/  IMAD.U32 R26, RZ, RZ, UR23 ;  /* 0x00000017ff1a7e24 */ /* 0x001fe2000f8e00ff */
[----:B------:R-:W-:Y:S02]  /*893a0*/  UMOV UR16, UR22 ;  /* 0x0000001600107c82 */ /* 0x000fe40008000000 */
[----:B------:R-:W-:Y:S01]  /*893b0*/  LOP3.LUT R39, R39, 0xffff7fff, RZ, 0xc0, !PT ;  /* 0xffff7fff27277812 */ /* 0x000fe200078ec0ff */
[----:B------:R-:W0:Y:S01]  /*893c0*/  LDCU.64 UR22, c[0x0][0x398] ;  /* 0x00007300ff1677ac */ /* 0x000e220008000a00 */
[----:B------:R-:W-:Y:S01]  /*893d0*/  ISETP.LT.AND P0, PT, R5, UR16, !P0 ;  /* 0x0000001005007c0c */ /* 0x000fe2000c701270 */
[----:B------:R1:W-:Y:S02]  /*893e0*/  STL [R1+0x970], R26 ;  /* 0x0009701a01007387 */ /* 0x0003e40000100800 */
[----:B-1----:R-:W-:Y:S01]  /*893f0*/  IMAD.U32 R26, RZ, RZ, UR21 ;  /* 0x00000015ff1a7e24 */ /* 0x002fe2000f8e00ff */
[----:B------:R-:W1:Y:S09]  /*89400*/  LDCU.64 UR20, c[0x0][0x398] ;  /* 0x00007300ff1477ac */ /* 0x000e720008000a00 */
[----:B------:R-:W-:-:S02]  /*89410*/  @P0 LOP3.LUT R39, R39, 0x8000, RZ, 0xfc, !PT ;  /* 0x0000800027270812 */ /* 0x000fc400078efcff */
[----:B------:R-:W-:Y:S01]  /*89420*/  ISETP.GE.AND P0, PT, R58, UR31, PT ;  /* 0x0000001f3a007c0c */ /* 0x000fe2000bf06270 */
[----:B------:R1:W-:Y:S01]  /*89430*/  STL [R1+0x968], R26 ;  /* 0x0009681a01007387 */ /* 0x0003e20000100800 */
[----:B------:R-:W-:Y:S01]  /*89440*/  LOP3.LUT R39, R39, 0xffffbfff, RZ, 0xc0, !PT ;  /* 0xffffbfff27277812 */ /* 0x000fe200078ec0ff */
[----:B------:R-:W-:Y:S01]  /*89450*/  VIADD R58, R0, 0x54 ;  /* 0x00000054003a7836 */ /* 0x000fe20000000000 */
[----:B------:R-:W-:Y:S01]  /*89460*/  ISETP.LT.AND P1, PT, R6, UR18, !P0 ;  /* 0x0000001206007c0c */ /* 0x000fe2000c721270 */
[----:B------:R-:W0:Y:S01]  /*89470*/  LDCU.64 UR30, c[0x0][0x398] ;  /* 0x00007300ff1e77ac */ /* 0x000e220008000a00 */
[----:B-1----:R-:W-:Y:S01]  /*89480*/  IMAD.U32 R26, RZ, RZ, UR21 ;  /* 0x00000015ff1a7e24 */ /* 0x002fe2000f8e00ff */
[----:B------:R-:W-:Y:S01]  /*89490*/  UMOV UR16, UR20 ;  /* 0x0000001400107c82 */ /* 0x000fe20008000000 */
[----:B------:R-:W1:Y:S01]  /*894a0*/  LDCU.64 UR20, c[0x0][0x398] ;  /* 0x00007300ff1477ac */ /* 0x000e620008000a00 */
[----:B------:R-:W-:Y:S02]  /*894b0*/  ISETP.LT.AND P0, PT, R5, UR16, !P0 ;  /* 0x0000001005007c0c */ /* 0x000fe4000c701270 */
[----:B------:R0:W-:Y:S06]  /*894c0*/  STL [R1+0x964], R26 ;  /* 0x0009641a01007387 */ /* 0x0001ec0000100800 */
[----:B------:R-:W-:-:S04]  /*894d0*/  @P1 LOP3.LUT R39, R39, 0x4000, RZ, 0xfc, !PT ;  /* 0x0000400027271812 */ /* 0x000fc800078efcff */
[----:B------:R-:W-:-:S04]  /*894e0*/  LOP3.LUT R39, R39, 0xffffdfff, RZ, 0xc0, !PT ;  /* 0xffffdfff27277812 */ /* 0x000fc800078ec0ff */
[----:B------:R-:W-:Y:S02]  /*894f0*/  @P0 LOP3.LUT R39, R39, 0x2000, RZ, 0xfc, !PT ;  /* 0x0000200027270812 */ /* 0x000fe400078efcff */
[----:B------:R-:W-:Y:S01]  /*89500*/  ISETP.GE.AND P0, PT, R58, UR41, PT ;  /* 0x000000293a007c0c */ /* 0x000fe2000bf06270 */
[----:B------:R-:W-:Y:S01]  /*89510*/  VIADD R58, R0, 0x53 ;  /* 0x00000053003a7836 */ /* 0x000fe20000000000 */
[----:B-1----:R-:W-:Y:S01]  /*89520*/  UMOV UR18, UR20 ;  /* 0x0000001400127c82 */ /* 0x002fe20008000000 */
        /* <DEDUP_REMOVED lines=16> */
[----:B-1----:R-:W-:Y:S01]  /*89630*/  IMAD.U32 R26, RZ, RZ, UR21 ;  /* 0x00000015ff1a7e24 */ /* 0x002fe2000f8e00ff */
[----:B------:R-:W0:Y:S01]  /*89640*/  LDCU.64 UR20, c[0x0][0x398] ;  /* 0x00007300ff1477ac */ /* 0x000e220008000a00 */
[----:B------:R-:W-:Y:S02]  /*89650*/  ISETP.LT.AND P1, PT, R6, UR18, !P0 ;  /* 0x0000001206007c0c */ /* 0x000fe4000c721270 */
[----:B------:R-:W-:Y:S01]  /*89660*/  LOP3.LUT R39, R39, 0xfffffbff, RZ, 0xc0, !PT ;  /* 0xfffffbff27277812 */ /* 0x000fe200078ec0ff */
[----:B------:R0:W-:Y:S01]  /*89670*/  STL [R1+0x940], R26 ;  /* 0x0009401a01007387 */ /* 0x0001e20000100800 */
[----:B------:R-:W-:Y:S01]  /*89680*/  R2UR UR44, R50 ;  /* 0x00000000322c72ca */ /* 0x000fe200000e0000 */
[----:B------:R-:W1:Y:S08]  /*89690*/  LDCU.64 UR50, c[0x0][0x398] ;  /* 0x00007300ff3277ac */ /* 0x000e700008000a00 */
        /* <DEDUP_REMOVED lines=11> */
[----:B------:R-:W-:Y:S01]  /*89750*/  IMAD.U32 R26, RZ, RZ, UR21 ;  /* 0x00000015ff1a7e24 */ /* 0x000fe2000f8e00ff */
        /* <DEDUP_REMOVED lines=37> */
[----:B------:R-:W1:Y:S01]  /*899b0*/  LDCU.64 UR18, c[0x0][0x398] ;  /* 0x00007300ff1277ac */ /* 0x000e620008000a00 */
[----:B------:R0:W-:Y:S09]  /*899c0*/  STL [R1+0x91c], R26 ;  /* 0x00091c1a01007387 */ /* 0x0001f20000100800 */
[----:B------:R-:W-:Y:S01]  /*899d0*/  @P1 LOP3.LUT R39, R39, 0x10, RZ, 0xfc, !PT ;  /* 0x0000001027271812 */ /* 0x000fe200078efcff */
[----:B0-----:R-:W-:Y:S01]  /*899e0*/  UMOV UR16, UR20 ;  /* 0x0000001400107c82 */ /* 0x001fe20008000000 */
[----:B------:R-:W-:Y:S01]  /*899f0*/  IMAD.U32 R26, RZ, RZ, UR21 ;  /* 0x00000015ff1a7e24 */ /* 0x000fe2000f8e00ff */
[----:B------:R-:W-:Y:S01]  /*89a00*/  ISETP.LT.AND P0, PT, R5, UR16, !P0 ;  /* 0x0000001005007c0c */ /* 0x000fe2000c701270 */
[----:B------:R-:W0:Y:S01]  /*89a10*/  LDCU.64 UR20, c[0x0][0x398] ;  /* 0x00007300ff1477ac */ /* 0x000e220008000a00 */
[----:B------:R-:W-:-:S02]  /*89a20*/  LOP3.LUT R39, R39, 0xfffffff7, RZ, 0xc0, !PT ;  /* 0xfffffff727277812 */ /* 0x000fc400078ec0ff */
[----:B------:R1:W-:Y:S09]  /*89a30*/  STL [R1+0x918], R26 ;  /* 0x0009181a01007387 */ /* 0x0003f20000100800 */
[----:B------:R-:W-:Y:S01]  /*89a40*/  @P0 LOP3.LUT R39, R39, 0x8, RZ, 0xfc, !PT ;  /* 0x0000000827270812 */ /* 0x000fe200078efcff */
[----:B-1----:R-:W-:Y:S01]  /*89a50*/  IMAD.U32 R26, RZ, RZ, UR19 ;  /* 0x00000013ff1a7e24 */ /* 0x002fe2000f8e00ff */
[----:B------:R-:W-:Y:S01]  /*89a60*/  ISETP.GE.AND P0, PT, R58, UR29, PT ;  /* 0x0000001d3a007c0c */ /* 0x000fe2000bf06270 */
[----:B------:R-:W-:Y:S01]  /*89a70*/  VIADD R58, R0, 0x4e ;  /* 0x0000004e003a7836 */ /* 0x000fe20000000000 */
[----:B------:R-:W-:-:S02]  /*89a80*/  LOP3.LUT R39, R39, 0xfffffffb, RZ, 0xc0, !PT ;  /* 0xfffffffb27277812 */ /* 0x000fc400078ec0ff */
[----:B------:R-:W-:Y:S01]  /*89a90*/  ISETP.LT.AND P1, PT, R6, UR18, !P0 ;  /* 0x0000001206007c0c */ /* 0x000fe2000c721270 */
[----:B------:R1:W-:Y:S01]  /*89aa0*/  STL [R1+0x7bc], R26 ;  /* 0x0007bc1a01007387 */ /* 0x0003e20000100800 */
[----:B0-----:R-:W-:Y:S01]  /*89ab0*/  UMOV UR16, UR20 ;  /* 0x0000001400107c82 */ /* 0x001fe20008000000 */
[----:B------:R-:W0:Y:S01]  /*89ac0*/  LDCU.64 UR18, c[0x0][0x398] ;  /* 0x00007300ff1277ac */ /* 0x000e220008000a00 */
[----:B------:R-:W-:Y:S01]  /*89ad0*/  ISETP.LT.AND P0, PT, R5, UR16, !P0 ;  /* 0x0000001005007c0c */ /* 0x000fe2000c701270 */
[----:B-1----:R-:W-:Y:S01]  /*89ae0*/  IMAD.U32 R26, RZ, RZ, UR21 ;  /* 0x00000015ff1a7e24 */ /* 0x002fe2000f8e00ff */
[----:B------:R-:W1:Y:S07]  /*89af0*/  LDCU.64 UR20, c[0x0][0x398] ;  /* 0x00007300ff1477ac */ /* 0x000e6e0008000a00 */
[----:B------:R-:W-:Y:S01]  /*89b00*/  @P1 LOP3.LUT R39, R39, 0x4, RZ, 0xfc, !PT ;  /* 0x0000000427271812 */ /* 0x000fe200078efcff */
[----:B------:R0:W-:Y:S03]  /*89b10*/  STL [R1+0x7b8], R26 ;  /* 0x0007b81a01007387 */ /* 0x0001e60000100800 */
[----:B------:R-:W-:-:S04]  /*89b20*/  LOP3.LUT R39, R39, 0xfffffffd, RZ, 0xc0, !PT ;  /* 0xfffffffd27277812 */ /* 0x000fc800078ec0ff */
[----:B------:R-:W-:Y:S02]  /*89b30*/  @P0 LOP3.LUT R39, R39, 0x2, RZ, 0xfc, !PT ;  /* 0x0000000227270812 */ /* 0x000fe400078efcff */
[----:B------:R-:W-:Y:S01]  /*89b40*/  ISETP.GE.AND P0, PT, R58, UR39, PT ;  /* 0x000000273a007c0c */ /* 0x000fe2000bf06270 */
[----:B------:R-:W-:Y:S01]  /*89b50*/  VIADD R58, R0, 0x4d ;  /* 0x0000004d003a7836 */ /* 0x000fe20000000000 */
[----:B------:R-:W-:Y:S01]  /*89b60*/  LOP3.LUT R39, R39, 0xfffffffe, RZ, 0xc0, !PT ;  /* 0xfffffffe27277812 */ /* 0x000fe200078ec0ff */
[----:B0-----:R-:W-:Y:S01]  /*89b70*/  IMAD.U32 R26, RZ, RZ, UR19 ;  /* 0x00000013ff1a7e24 */ /* 0x001fe2000f8e00ff */
[----:B------:R-:W-:Y:S01]  /*89b80*/  ISETP.LT.AND P1, PT, R6, UR18, !P0 ;  /* 0x0000001206007c0c */ /* 0x000fe2000c721270 */
[----:B------:R-:W0:Y:S01]  /*89b90*/  LDCU.64 UR18, c[0x0][0x398] ;  /* 0x00007300ff1277ac */ /* 0x000e220008000a00 */
[----:B-1----:R-:W-:Y:S02]  /*89ba0*/  IMAD.U32 R57, RZ, RZ, UR21 ;  /* 0x00000015ff397e24 */ /* 0x002fe4000f8e00ff */
[----:B------:R0:W-:Y:S01]  /*89bb0*/  STL [R1+0x79c], R26 ;  /* 0x00079c1a01007387 */ /* 0x0001e20000100800 */
[----:B------:R-:W-:Y:S01]  /*89bc0*/  UMOV UR16, UR20 ;  /* 0x0000001400107c82 */ /* 0x000fe20008000000 */
[----:B------:R-:W1:Y:S01]  /*89bd0*/  LDCU.64 UR20, c[0x0][0x398] ;  /* 0x00007300ff1477ac */ /* 0x000e620008000a00 */
[----:B------:R-:W-:Y:S01]  /*89be0*/  ISETP.LT.AND P0, PT, R5, UR16, !P0 ;  /* 0x0000001005007c0c */ /* 0x000fe2000c701270 */
[----:B------:R-:W-:Y:S01]  /*89bf0*/  STL [R1+0x2890], R57 ;  /* 0x0028903901007387 */ /* 0x000fe20000100800 */
[----:B------:R-:W2:Y:S04]  /*89c00*/  LDCU.64 UR38, c[0x0][0x398] ;  /* 0x00007300ff2677ac */ /* 0x000ea80008000a00 */
[----:B------:R-:W-:-:S05]  /*89c10*/  @P1 LOP3.LUT R39, R39, 0x1, RZ, 0xfc, !PT ;  /* 0x0000000127271812 */ /* 0x000fca00078efcff */
[----:B------:R-:W-:Y:S01]  /*89c20*/  STL [R1+0x27f8], R39 ;  /* 0x0027f82701007387 */ /* 0x000fe20000100800 */
[----:B0-----:R-:W-:Y:S01]  /*89c30*/  IMAD.U32 R26, RZ, RZ, UR19 ;  /* 0x00000013ff1a7e24 */ /* 0x001fe2000f8e00ff */
[----:B------:R-:W-:Y:S02]  /*89c40*/  @P0 LOP3.LUT R38, R38, 0x40000000, RZ, 0xfc, !PT ;  /* 0x4000000026260812 */ /* 0x000fe400078efcff */
[----:B------:R-:W-:Y:S01]  /*89c50*/  ISETP.GE.AND P0, PT, R58, UR49, PT ;  /* 0x000000313a007c0c */ /* 0x000fe2000bf06270 */
[----:B------:R-:W-:Y:S01]  /*89c60*/  VIADD R58, R0, 0x4c ;  /* 0x0000004c003a7836 */ /* 0x000fe20000000000 */
[----:B-1----:R-:W-:Y:S01]  /*89c70*/  UMOV UR16, UR20 ;  /* 0x0000001400107c82 */ /* 0x002fe20008000000 */
[----:B------:R-:W-:Y:S01]  /*89c80*/  LOP3.LUT R38, R38, 0xdfffffff, RZ, 0xc0, !PT ;  /* 0xdfffffff26267812 */ /* 0x000fe200078ec0ff */
[----:B------:R0:W-:Y:S01]  /*89c90*/  STL [R1+0x794], R26 ;  /* 0x0007941a01007387 */ /* 0x0001e20000100800 */
[----:B------:R-:W-:Y:S01]  /*89ca0*/  ISETP.LT.AND P1, PT, R6, UR18, !P0 ;  /* 0x0000001206007c0c */ /* 0x000fe2000c721270 */
[----:B------:R-:W1:Y:S01]  /*89cb0*/  LDCU.64 UR18, c[0x0][0x398] ;  /* 0x00007300ff1277ac */ /* 0x000e620008000a00 */
[----:B------:R-:W-:Y:S01]  /*89cc0*/  ISETP.LT.AND P0, PT, R5, UR16, !P0 ;  /* 0x0000001005007c0c */ /* 0x000fe2000c701270 */
[----:B0-----:R-:W-:Y:S01]  /*89cd0*/  IMAD.U32 R26, RZ, RZ, UR21 ;  /* 0x00000015ff1a7e24 */ /* 0x001fe2000f8e00ff */
[----:B------:R-:W0:Y:S09]  /*89ce0*/  LDCU.64 UR20, c[0x0][0x398] ;  /* 0x00007300ff1477ac */ /* 0x000e320008000a00 */
[----:B------:R-:W-:Y:S01]  /*89cf0*/  @P1 LOP3.LUT R38, R38, 0x20000000, RZ, 0xfc, !PT ;  /* 0x2000000026261812 */ /* 0x000fe200078efcff */
[----:B------:R1:W-:Y:S03]  /*89d00*/  STL [R1+0x790], R26 ;  /* 0x0007901a01007387 */ /* 0x0003e60000100800 */
[----:B------:R-:W-:-:S04]  /*89d10*/  LOP3.LUT R38, R38, 0xf7ffffff, RZ, 0xc0, !PT ;  /* 0xf7ffffff26267812 */ /* 0x000fc800078ec0ff */
[----:B------:R-:W-:Y:S02]  /*89d20*/  @P0 LOP3.LUT R38, R38, 0x8000000, RZ, 0xfc, !PT ;  /* 0x0800000026260812 */ /* 0x000fe400078efcff */
[----:B------:R-:W-:Y:S01]  /*89d30*/  ISETP.GE.AND P0, PT, R58, UR59, PT ;  /* 0x0000003b3a007c0c */ /* 0x000fe2000bf06270 */
[----:B-1----:R-:W-:Y:S01]  /*89d40*/  IMAD.U32 R26, RZ, RZ, UR19 ;  /* 0x00000013ff1a7e24 */ /* 0x002fe2000f8e00ff */
[----:B------:R-:W-:Y:S01]  /*89d50*/  LOP3.LUT R38, R38, 0xfdffffff, RZ, 0xc0, !PT ;  /* 0xfdffffff26267812 */ /* 0x000fe200078ec0ff */
[----:B------:R-:W-:Y:S01]  /*89d60*/  VIADD R58, R0, 0x4b ;  /* 0x0000004b003a7836 */ /* 0x000fe20000000000 */
[----:B------:R-:W-:Y:S01]  /*89d70*/  ISETP.LT.AND P1, PT, R6, UR18, !P0 ;  /* 0x0000001206007c0c */ /* 0x000fe2000c721270 */
[----:B0-----:R-:W-:Y:S01]  /*89d80*/  UMOV UR16, UR20 ;  /* 0x0000001400107c82 */ /* 0x001fe20008000000 */
[----:B------:R-:W0:Y:S01]  /*89d90*/  LDCU.64 UR18, c[0x0][0x398] ;  /* 0x00007300ff1277ac */ /* 0x000e220008000a00 */
[----:B------:R-:W-:Y:S01]  /*89da0*/  ISETP.LT.AND P0, PT, R5, UR16, !P0 ;  /* 0x0000001005007c0c */ /* 0x000fe2000c701270 */
[----:B------:R1:W-:Y:S01]  /*89db0*/  STL [R1+0x78c], R26 ;  /* 0x00078c1a01007387 */ /* 0x0003e20000100800 */
[----:B------:R-:W-:Y:S01]  /*89dc0*/  R2UR UR52, R4 ;  /* 0x00000000043472ca */ /* 0x000fe200000e0000 */
[----:B------:R-:W0:Y:S07]  /*89dd0*/  LDCU.64 UR58, c[0x0][0x398] ;  /* 0x00007300ff3a77ac */ /* 0x000e2e0008000a00 */
[----:B------:R-:W-:Y:S01]  /*89de0*/  @P1 LOP3.LUT R38, R38, 0x2000000, RZ, 0xfc, !PT ;  /* 0x0200000026261812 */ /* 0x000fe200078efcff */
[----:B-1----:R-:W-:Y:S01]  /*89df0*/  IMAD.U32 R26, RZ, RZ, UR21 ;  /* 0x00000015ff1a7e24 */ /* 0x002fe2000f8e00ff */
[----:B------:R-:W1:Y:S02]  /*89e00*/  LDCU.64 UR20, c[0x0][0x398] ;  /* 0x00007300ff1477ac */ /* 0x000e640008000a00 */
[----:B------:R-:W-:-:S02]  /*89e10*/  LOP3.LUT R38, R38, 0xff7fffff, RZ, 0xc0, !PT ;  /* 0xff7fffff26267812 */ /* 0x000fc400078ec0ff */
[----:B------:R2:W-:Y:S02]  /*89e20*/  STL [R1+0x788], R26 ;  /* 0x0007881a01007387 */ /* 0x0005e40000100800 */
[----:B------:R-:W-:Y:S02]  /*89e30*/  @P0 LOP3.LUT R38, R38, 0x800000, RZ, 0xfc, !PT ;  /* 0x0080000026260812 */ /* 0x000fe400078efcff */
[----:B------:R-:W-:Y:S01]  /*89e40*/  ISETP.GE.AND P0, PT, R58, UR67, PT ;  /* 0x000000433a007c0c */ /* 0x000fe2000bf06270 */
[----:B------:R-:W-:Y:S01]  /*89e50*/  VIADD R58, R0, 0x4a ;  /* 0x0000004a003a7836 */ /* 0x000fe20000000000 */
[----:B------:R-:W-:Y:S01]  /*89e60*/  LOP3.LUT R38, R38, 0xffbfffff, RZ, 0xc0, !PT ;  /* 0xffbfffff26267812 */ /* 0x000fe200078ec0ff */
[----:B------:R-:W3:Y:S01]  /*89e70*/  LDCU.64 UR66, c[0x0][0x398] ;  /* 0x00007300ff4277ac */ /* 0x000ee20008000a00 */
[----:B0-----:R-:W-:Y:S01]  /*89e80*/  ISETP.LT.AND P1, PT, R6, UR18, !P0 ;  /* 0x0000001206007c0c */ /* 0x001fe2000c721270 */
[----:B--2---:R-:W-:Y:S01]  /*89e90*/  IMAD.U32 R26, RZ, RZ, UR19 ;  /* 0x00000013ff1a7e24 */ /* 0x004fe2000f8e00ff */
[----:B------:R-:W0:Y:S01]  /*89ea0*/  LDCU.64 UR18, c[0x0][0x398] ;  /* 0x00007300ff1277ac */ /* 0x000e220008000a00 */
[----:B-1----:R-:W-:-:S03]  /*89eb0*/  UMOV UR16, UR20 ;  /* 0x0000001400107c82 */ /* 0x002fc60008000000 */
[----:B------:R1:W-:Y:S01]  /*89ec0*/  STL [R1+0x784], R26 ;  /* 0x0007841a01007387 */ /* 0x0003e20000100800 */
[----:B------:R-:W-:-:S06]  /*89ed0*/  ISETP.LT.AND P0, PT, R5, UR16, !P0 ;  /* 0x0000001005007c0c */ /* 0x000fcc000c701270 */
[----:B------:R-:W-:-:S04]  /*89ee0*/  @P1 LOP3.LUT R38, R38, 0x400000, RZ, 0xfc, !PT ;  /* 0x0040000026261812 */ /* 0x000fc800078efcff */
[----:B------:R-:W-:Y:S01]  /*89ef0*/  LOP3.LUT R38, R38, 0xfff7ffff, RZ, 0xc0, !PT ;  /* 0xfff7ffff26267812 */ /* 0x000fe200078ec0ff */
[----:B-1----:R-:W-:Y:S01]  /*89f00*/  IMAD.U32 R26, RZ, RZ, UR21 ;  /* 0x00000015ff1a7e24 */ /* 0x002fe2000f8e00ff */
[----:B------:R-:W1:Y:S02]  /*89f10*/  LDCU.64 UR20, c[0x0][0x398] ;  /* 0x00007300ff1477ac */ /* 0x000e640008000a00 */
[----:B------:R-:W-:Y:S02]  /*89f20*/  @P0 LOP3.LUT R38, R38, 0x80000, RZ, 0xfc, !PT ;  /* 0x0008000026260812 */ /* 0x000fe400078efcff */
[----:B------:R2:W-:Y:S01]  /*89f30*/  STL [R1+0x780], R26 ;  /* 0x0007801a01007387 */ /* 0x0005e20000100800 */
[----:B------:R-:W-:Y:S01]  /*89f40*/  ISETP.GE.AND P0, PT, R58, UR17, PT ;  /* 0x000000113a007c0c */ /* 0x000fe2000bf06270 */
[----:B------:R-:W-:Y:S01]  /*89f50*/  VIADD R58, R0, 0x49 ;  /* 0x00000049003a7836 */ /* 0x000fe20000000000 */
[----:B------:R-:W-:Y:S02]  /*89f60*/  LOP3.LUT R38, R38, 0xfffbffff, RZ, 0xc0, !PT ;  /* 0xfffbffff26267812 */ /* 0x000fe400078ec0ff */
[----:B0-----:R-:W-:Y:S01]  /*89f70*/  ISETP.LT.AND P1, PT, R6, UR18, !P0 ;  /* 0x0000001206007c0c */ /* 0x001fe2000c721270 */
[----:B--2---:R-:W-:Y:S01]  /*89f80*/  IMAD.U32 R26, RZ, RZ, UR19 ;  /* 0x00000013ff1a7e24 */ /* 0x004fe2000f8e00ff */
[----:B------:R-:W0:Y:S01]  /*89f90*/  LDCU.64 UR18, c[0x0][0x398] ;  /* 0x00007300ff1277ac */ /* 0x000e220008000a00 */
[----:B-1----:R-:W-:-:S03]  /*89fa0*/  UMOV UR16, UR20 ;  /* 0x0000001400107c82 */ /* 0x002fc60008000000 */
[----:B------:R1:W-:Y:S01]  /*89fb0*/  STL [R1+0x77c], R26 ;  /* 0x00077c1a01007387 */ /* 0x0003e20000100800 */
[----:B------:R-:W-:Y:S01]  /*89fc0*/  ISETP.LT.AND P0, PT, R5, UR16, !P0 ;  /* 0x0000001005007c0c */ /* 0x000fe2000c701270 */
[----:B------:R-:W-:Y:S01]  /*89fd0*/  UMOV UR20, UR6 ;  /* 0x0000000600147c82 */ /* 0x000fe20008000000 */
[----:B------:R-:W2:Y:S04]  /*89fe0*/  LDCU.64 UR16, c[0x0][0x398] ;  /* 0x00007300ff1077ac */ /* 0x000ea80008000a00 */
[----:B------:R-:W-:-:S04]  /*89ff0*/  @P1 LOP3.LUT R38, R38, 0x40000, RZ, 0xfc, !PT ;  /* 0x0004000026261812 */ /* 0x000fc800078efcff */
[----:B------:R-:W-:Y:S01]  /*8a000*/  LOP3.LUT R38, R38, 0xfffeffff, RZ, 0xc0, !PT ;  /* 0xfffeffff26267812 */ /* 0x000fe200078ec0ff */
[----:B-1----:R-:W-:-:S03]  /*8a010*/  IMAD.U32 R26, RZ, RZ, UR21 ;  /* 0x00000015ff1a7e24 */ /* 0x002fc6000f8e00ff */
[----:B------:R-:W-:Y:S02]  /*8a020*/  @P0 LOP3.LUT R38, R38, 0x10000, RZ, 0xfc, !PT ;  /* 0x0001000026260812 */ /* 0x000fe400078efcff */
[----:B------:R2:W-:Y:S01]  /*8a030*/  STL [R1+0x778], R26 ;  /* 0x0007781a01007387 */ /* 0x0005e20000100800 */
[----:B------:R-:W-:Y:S01]  /*8a040*/  ISETP.GE.AND P0, PT, R58, UR27, PT ;  /* 0x0000001b3a007c0c */ /* 0x000fe2000bf06270 */
[----:B------:R-:W-:Y:S01]  /*8a050*/  VIADD R58, R0, 0x48 ;  /* 0x00000048003a7836 */ /* 0x000fe20000000000 */
[----:B------:R-:W-:Y:S01]  /*8a060*/  LOP3.LUT R38, R38, 0xffffbfff, RZ, 0xc0, !PT ;  /* 0xffffbfff26267812 */ /* 0x000fe200078ec0ff */
[----:B------:R-:W1:Y:S01]  /*8a070*/  LDCU.64 UR26, c[0x0][0x398] ;  /* 0x00007300ff1a77ac */ /* 0x000e620008000a00 */
[----:B--2---:R-:W-:Y:S01]  /*8a080*/  IMAD.U32 R26, RZ, RZ, UR17 ;  /* 0x00000011ff1a7e24 */ /* 0x004fe2000f8e00ff */
[----:B------:R-:W-:Y:S01]  /*8a090*/  UMOV UR17, UR16 ;  /* 0x0000001000117c82 */ /* 0x000fe20008000000 */
[----:B0-----:R-:W-:Y:S01]  /*8a0a0*/  UMOV UR16, UR18 ;  /* 0x0000001200107c82 */ /* 0x001fe20008000000 */
[----:B------:R-:W-:-:S02]  /*8a0b0*/  ISETP.LT.AND P1, PT, R6, UR17, !P0 ;  /* 0x0000001106007c0c */ /* 0x000fc4000c721270 */
[----:B------:R-:W-:Y:S01]  /*8a0c0*/  ISETP.LT.AND P0, PT, R5, UR16, !P0 ;  /* 0x0000001005007c0c */ /* 0x000fe2000c701270 */
[----:B------:R-:W0:Y:S01]  /*8a0d0*/  LDCU.64 UR16, c[0x0][0x398] ;  /* 0x00007300ff1077ac */ /* 0x000e220008000a00 */
[----:B------:R2:W-:Y:S09]  /*8a0e0*/  STL [R1+0x774], R26 ;  /* 0x0007741a01007387 */ /* 0x0005f20000100800 */
[----:B------:R-:W-:Y:S01]  /*8a0f0*/  @P1 LOP3.LUT R38, R38, 0x4000, RZ, 0xfc, !PT ;  /* 0x0000400026261812 */ /* 0x000fe200078efcff */
[----:B--2---:R-:W-:Y:S01]  /*8a100*/  IMAD.U32 R26, RZ, RZ, UR19 ;  /* 0x00000013ff1a7e24 */ /* 0x004fe2000f8e00ff */
[----:B------:R-:W2:Y:S02]  /*8a110*/  LDCU.64 UR18, c[0x0][0x398] ;  /* 0x00007300ff1277ac */ /* 0x000ea40008000a00 */
[----:B------:R-:W-:-:S02]  /*8a120*/  LOP3.LUT R38, R38, 0xffffefff, RZ, 0xc0, !PT ;  /* 0xffffefff26267812 */ /* 0x000fc400078ec0ff */
[----:B------:R0:W-:Y:S02]  /*8a130*/  STL [R1+0x770], R26 ;  /* 0x0007701a01007387 */ /* 0x0001e40000100800 */
[----:B------:R-:W-:Y:S02]  /*8a140*/  @P0 LOP3.LUT R38, R38, 0x1000, RZ, 0xfc, !PT ;  /* 0x0000100026260812 */ /* 0x000fe400078efcff */
[----:B------:R-:W-:Y:S01]  /*8a150*/  ISETP.GE.AND P0, PT, R58, UR37, PT ;  /* 0x000000253a007c0c */ /* 0x000fe2000bf06270 */
[----:B------:R-:W-:Y:S01]  /*8a160*/  VIADD R58, R0, 0x47 ;  /* 0x00000047003a7836 */ /* 0x000fe20000000000 */
[----:B------:R-:W-:Y:S01]  /*8a170*/  LOP3.LUT R38, R38, 0xfffff7ff, RZ, 0xc0, !PT ;  /* 0xfffff7ff26267812 */ /* 0x000fe200078ec0ff */
[----:B0-----:R-:W-:Y:S01]  /*8a180*/  IMAD.U32 R26, RZ, RZ, UR17 ;  /* 0x00000011ff1a7e24 */ /* 0x001fe2000f8e00ff */
[----:B------:R-:W-:Y:S02]  /*8a190*/  UMOV UR17, UR16 ;  /* 0x0000001000117c82 */ /* 0x000fe40008000000 */
[----:B------:R-:W-:Y:S01]  /*8a1a0*/  ISETP.LT.AND P1, PT, R6, UR17, !P0 ;  /* 0x0000001106007c0c */ /* 0x000fe2000c721270 */
[----:B--2---:R-:W-:Y:S01]  /*8a1b0*/  UMOV UR16, UR18 ;  /* 0x0000001200107c82 */ /* 0x004fe20008000000 */
[----:B------:R0:W-:Y:S01]  /*8a1c0*/  STL [R1+0x76c], R26 ;  /* 0x00076c1a01007387 */ /* 0x0001e20000100800 */
[----:B------:R-:W-:-:S02]  /*8a1d0*/  ISETP.LT.AND P0, PT, R5, UR16, !P0 ;  /* 0x0000001005007c0c */ /* 0x000fc4000c701270 */
[----:B------:R-:W2:Y:S01]  /*8a1e0*/  LDCU.64 UR16, c[0x0][0x398] ;  /* 0x00007300ff1077ac */ /* 0x000ea20008000a00 */
[----:B0-----:R-:W-:Y:S01]  /*8a1f0*/  IMAD.U32 R26, RZ, RZ, UR19 ;  /* 0x00000013ff1a7e24 */ /* 0x001fe2000f8e00ff */
[----:B------:R-:W0:Y:S06]  /*8a200*/  LDCU.64 UR18, c[0x0][0x398] ;  /* 0x00007300ff1277ac */ /* 0x000e2c0008000a00 */
[----:B------:R-:W-:Y:S01]  /*8a210*/  @P1 LOP3.LUT R38, R38, 0x800, RZ, 0xfc, !PT ;  /* 0x0000080026261812 */ /* 0x000fe200078efcff */
[----:B------:R2:W-:Y:S03]  /*8a220*/  STL [R1+0x768], R26 ;  /* 0x0007681a01007387 */ /* 0x0005e60000100800 */
[----:B------:R-:W-:-:S04]  /*8a230*/  LOP3.LUT R38, R38, 0xfffffeff, RZ, 0xc0, !PT ;  /* 0xfffffeff26267812 */ /* 0x000fc800078ec0ff */
[----:B------:R-:W-:Y:S02]  /*8a240*/  @P0 LOP3.LUT R38, R38, 0x100, RZ, 0xfc, !PT ;  /* 0x0000010026260812 */ /* 0x000fe400078efcff */
[----:B------:R-:W-:Y:S01]  /*8a250*/  ISETP.GE.AND P0, PT, R58, UR47, PT ;  /* 0x0000002f3a007c0c */ /* 0x000fe2000bf06270 */
[----:B------:R-:W-:Y:S01]  /*8a260*/  VIADD R58, R0, 0x46 ;  /* 0x00000046003a7836 */ /* 0x000fe20000000000 */
[----:B------:R-:W-:Y:S01]  /*8a270*/  LOP3.LUT R38, R38, 0xffffff7f, RZ, 0xc0, !PT ;  /* 0xffffff7f26267812 */ /* 0x000fe200078ec0ff */
[----:B--2---:R-:W-:Y:S01]  /*8a280*/  IMAD.U32 R26, RZ, RZ, UR17 ;  /* 0x00000011ff1a7e24 */ /* 0x004fe2000f8e00ff */
[----:B------:R-:W-:Y:S01]  /*8a290*/  UMOV UR17, UR16 ;  /* 0x0000001000117c82 */ /* 0x000fe20008000000 */
[----:B------:R-:W2:Y:S01]  /*8a2a0*/  LDCU.64 UR46, c[0x0][0x398] ;  /* 0x00007300ff2e77ac */ /* 0x000ea20008000a00 */
[----:B------:R-:W-:Y:S02]  /*8a2b0*/  ISETP.LT.AND P1, PT, R6, UR17, !P0 ;  /* 0x0000001106007c0c */ /* 0x000fe4000c721270 */
[----:B------:R1:W-:Y:S01]  /*8a2c0*/  STL [R1+0x764], R26 ;  /* 0x0007641a01007387 */ /* 0x0003e20000100800 */
[----:B0-----:R-:W-:-:S02]  /*8a2d0*/  UMOV UR16, UR18 ;  /* 0x0000001200107c82 */ /* 0x001fc40008000000 */
[----:B------:R-:W-:Y:S02]  /*8a2e0*/  ISETP.LT.AND P0, PT, R5, UR16, !P0 ;  /* 0x0000001005007c0c */ /* 0x000fe4000c701270 */
[----:B------:R-:W0:Y:S01]  /*8a2f0*/  LDCU.64 UR16, c[0x0][0x398] ;  /* 0x00007300ff1077ac */ /* 0x000e220008000a00 */
[----:B-1----:R-:W-:Y:S01]  /*8a300*/  IMAD.U32 R26, RZ, RZ, UR19 ;  /* 0x00000013ff1a7e24 */ /* 0x002fe2000f8e00ff */
[----:B------:R-:W1:Y:S04]  /*8a310*/  LDCU.64 UR18, c[0x0][0x398] ;  /* 0x00007300ff1277ac */ /* 0x000e680008000a00 */
        /* <DEDUP_REMOVED lines=8> */
[----:B------:R-:W-:Y:S02]  /*8a3a0*/  UMOV UR17, UR16 ;  /* 0x0000001000117c82 */ /* 0x000fe40008000000 */
[----:B------:R-:W-:Y:S01]  /*8a3b0*/  ISETP.LT.AND P1, PT, R6, UR17, !P0 ;  /* 0x0000001106007c0c */ /* 0x000fe2000c721270 */
[----:B-1----:R-:W-:Y:S01]  /*8a3c0*/  UMOV UR16, UR18 ;  /* 0x0000001200107c82 */ /* 0x002fe20008000000 */
[----:B------:R0:W-:Y:S01]  /*8a3d0*/  STL [R1+0x74c], R26 ;  /* 0x00074c1a01007387 */ /* 0x0001e20000100800 */
[----:B------:R-:W-:-:S02]  /*8a3e0*/  ISETP.LT.AND P0, PT, R5, UR16, !P0 ;  /* 0x0000001005007c0c */ /* 0x000fc4000c701270 */
[----:B------:R-:W1:Y:S01]  /*8a3f0*/  LDCU.64 UR16, c[0x0][0x398] ;  /* 0x00007300ff1077ac */ /* 0x000e620008000a00 */
        /* <DEDUP_REMOVED lines=9> */
[----:B-1----:R-:W-:Y:S01]  /*8a490*/  IMAD.U32 R26, RZ, RZ, UR17 ;  /* 0x00000011ff1a7e24 */ /* 0x002fe2000f8e00ff */
[----:B------:R-:W-:Y:S02]  /*8a4a0*/  UMOV UR17, UR16 ;  /* 0x0000001000117c82 */ /* 0x000fe40008000000 */
[----:B------:R-:W-:Y:S01]  /*8a4b0*/  ISETP.LT.AND P1, PT, R6, UR17, !P0 ;  /* 0x0000001106007c0c */ /* 0x000fe2000c721270 */
[----:B0-----:R-:W-:Y:S01]  /*8a4c0*/  UMOV UR16, UR18 ;  /* 0x0000001200107c82 */ /* 0x001fe20008000000 */
[----:B------:R0:W-:Y:S01]  /*8a4d0*/  STL [R1+0x744], R26 ;  /* 0x0007441a01007387 */ /* 0x0001e20000100800 */
[----:B------:R-:W-:-:S02]  /*8a4e0*/  ISETP.LT.AND P0, PT, R5, UR16, !P0 ;  /* 0x0000001005007c0c */ /* 0x000fc4000c701270 */
[----:B------:R-:W1:Y:S01]  /*8a4f0*/  LDCU.64 UR16, c[0x0][0x398] ;  /* 0x00007300ff1077ac */ /* 0x000e620008000a00 */
[----:B0-----:R-:W-:Y:S01]  /*8a500*/  IMAD.U32 R26, RZ, RZ, UR19 ;  /* 0x00000013ff1a7e24 */ /* 0x001fe2000f8e00ff */
[----:B------:R-:W0:Y:S06]  /*8a510*/  LDCU.64 UR18, c[0x0][0x398] ;  /* 0x00007300ff1277ac */ /* 0x000e2c0008000a00 */
[----:B------:R-:W-:-:S03]  /*8a520*/  @P1 LOP3.LUT R38, R38, 0x1, RZ, 0xfc, !PT ;  /* 0x0000000126261812 */ /* 0x000fc600078efcff */
[----:B------:R-:W-:Y:S01]  /*8a530*/  @P0 LOP3.LUT R37, R37, 0x20000000, RZ, 0xfc, !PT ;  /* 0x2000000025250812 */ /* 0x000fe200078efcff */
[----:B------:R2:W-:Y:S01]  /*8a540*/  STL [R1+0x740], R26 ;  /* 0x0007401a01007387 */ /* 0x0005e20000100800 */
[----:B------:R-:W-:Y:S01]  /*8a550*/  ISETP.GE.AND P0, PT, R58, UR13, PT ;  /* 0x0000000d3a007c0c */ /* 0x000fe2000bf06270 */
[----:B------:R-:W-:Y:S01]  /*8a560*/  VIADD R58, R0, 0x43 ;  /* 0x00000043003a7836 */ /* 0x000fe20000000000 */
[----:B------:R-:W-:Y:S01]  /*8a570*/  LOP3.LUT R37, R37, 0xefffffff, RZ, 0xc0, !PT ;  /* 0xefffffff25257812 */ /* 0x000fe200078ec0ff */
[----:B------:R-:W-:Y:S01]  /*8a580*/  STL [R1+0x27fc], R38 ;  /* 0x0027fc2601007387 */ /* 0x000fe20000100800 */
[----:B-1----:R-:W-:Y:S01]  /*8a590*/  ISETP.LT.AND P1, PT, R6, UR16, !P0 ;  /* 0x0000001006007c0c */ /* 0x002fe2000c721270 */
[----:B--2---:R-:W-:Y:S01]  /*8a5a0*/  IMAD.U32 R26, RZ, RZ, UR17 ;  /* 0x00000011ff1a7e24 */ /* 0x004fe2000f8e00ff */
[----:B------:R-:W1:Y:S04]  /*8a5b0*/  LDCU.64 UR16, c[0x0][0x398] ;  /* 0x00007300ff1077ac */ /* 0x000e680008000a00 */
[----:B------:R2:W-:Y:S01]  /*8a5c0*/  STL [R1+0x73c], R26 ;  /* 0x00073c1a01007387 */ /* 0x0005e20000100800 */
[----:B0-----:R-:W-:-:S02]  /*8a5d0*/  UMOV UR15, UR18 ;  /* 0x00000012000f7c82 */ /* 0x001fc40008000000 */
[----:B------:R-:W-:-:S04]  /*8a5e0*/  ISETP.LT.AND P0, PT, R5, UR15, !P0 ;  /* 0x0000000f05007c0c */ /* 0x000fc8000c701270 */
[----:B------:R-:W-:-:S04]  /*8a5f0*/  @P1 LOP3.LUT R37, R37, 0x10000000, RZ, 0xfc, !PT ;  /* 0x1000000025251812 */ /* 0x000fc800078efcff */
[----:B------:R-:W-:Y:S01]  /*8a600*/  LOP3.LUT R37, R37, 0xfbffffff, RZ, 0xc0, !PT ;  /* 0xfbffffff25257812 */ /* 0x000fe200078ec0ff */
[----:B--2---:R-:W-:Y:S01]  /*8a610*/  IMAD.U32 R26, RZ, RZ, UR19 ;  /* 0x00000013ff1a7e24 */ /* 0x004fe2000f8e00ff */
[----:B------:R-:W0:Y:S04]  /*8a620*/  LDCU.64 UR18, c[0x0][0x398] ;  /* 0x00007300ff1277ac */ /* 0x000e280008000a00 */
[----:B------:R2:W-:Y:S01]  /*8a630*/  STL [R1+0x738], R26 ;  /* 0x0007381a01007387 */ /* 0x0005e20000100800 */
[----:B-1----:R-:W-:Y:S01]  /*8a640*/  UMOV UR15, UR16 ;  /* 0x00000010000f7c82 */ /* 0x002fe20008000000 */
[----:B------:R-:W-:Y:S02]  /*8a650*/  @P0 LOP3.LUT R37, R37, 0x4000000, RZ, 0xfc, !PT ;  /* 0x0400000025250812 */ /* 0x000fe400078efcff */
[----:B------:R-:W-:Y:S01]  /*8a660*/  ISETP.GE.AND P0, PT, R58, UR11, PT ;  /* 0x0000000b3a007c0c */ /* 0x000fe2000bf06270 */
[----:B------:R-:W-:Y:S01]  /*8a670*/  VIADD R58, R0, 0x42 ;  /* 0x00000042003a7836 */ /* 0x000fe20000000000 */
[----:B------:R-:W-:-:S02]  /*8a680*/  LOP3.LUT R37, R37, 0xfeffffff, RZ, 0xc0, !PT ;  /* 0xfeffffff25257812 */ /* 0x000fc400078ec0ff */
[----:B------:R-:W-:Y:S01]  /*8a690*/  ISETP.LT.AND P1, PT, R6, UR15, !P0 ;  /* 0x0000000f06007c0c */ /* 0x000fe2000c721270 */
[----:B--2---:R-:W-:Y:S01]  /*8a6a0*/  IMAD.U32 R26, RZ, RZ, UR17 ;  /* 0x00000011ff1a7e24 */ /* 0x004fe2000f8e00ff */
[----:B------:R-:W1:Y:S04]  /*8a6b0*/  LDCU.64 UR16, c[0x0][0x398] ;  /* 0x00007300ff1077ac */ /* 0x000e680008000a00 */
[----:B------:R1:W-:Y:S07]  /*8a6c0*/  STL [R1+0x734], R26 ;  /* 0x0007341a01007387 */ /* 0x0003ee0000100800 */
[----:B------:R-:W-:-:S04]  /*8a6d0*/  @P1 LOP3.LUT R37, R37, 0x1000000, RZ, 0xfc, !PT ;  /* 0x0100000025251812 */ /* 0x000fc800078efcff */
[----:B------:R-:W-:Y:S01]  /*8a6e0*/  LOP3.LUT R37, R37, 0xffbfffff, RZ, 0xc0, !PT ;  /* 0xffbfffff25257812 */ /* 0x000fe200078ec0ff */
[----:B-1----:R-:W-:Y:S01]  /*8a6f0*/  IMAD.U32 R26, RZ, RZ, UR17 ;  /* 0x00000011ff1a7e24 */ /* 0x002fe2000f8e00ff */
[----:B------:R-:W-:Y:S01]  /*8a700*/  UMOV UR13, UR16 ;  /* 0x00000010000d7c82 */ /* 0x000fe20008000000 */
[----:B------:R-:W1:Y:S01]  /*8a710*/  LDCU.64 UR16, c[0x0][0x398] ;  /* 0x00007300ff1077ac */ /* 0x000e620008000a00 */
[----:B------:R-:W-:Y:S02]  /*8a720*/  ISETP.LT.AND P0, PT, R5, UR13, !P0 ;  /* 0x0000000d05007c0c */ /* 0x000fe4000c701270 */
[----:B------:R2:W-:Y:S11]  /*8a730*/  STL [R1+0x730], R26 ;  /* 0x0007301a01007387 */ /* 0x0005f60000100800 */
[----:B------:R-:W-:-:S02]  /*8a740*/  @P0 LOP3.LUT R37, R37, 0x400000, RZ, 0xfc, !PT ;  /* 0x0040000025250812 */ /* 0x000fc400078efcff */
[----:B------:R-:W-:Y:S01]  /*8a750*/  ISETP.GE.AND P0, PT, R58, UR9, PT ;  /* 0x000000093a007c0c */ /* 0x000fe2000bf06270 */
[----:B------:R-:W-:Y:S01]  /*8a760*/  VIADD R58, R0, 0x41 ;  /* 0x00000041003a7836 */ /* 0x000fe20000000000 */
[----:B-1----:R-:W-:Y:S01]  /*8a770*/  UMOV UR13, UR16 ;  /* 0x00000010000d7c82 */ /* 0x002fe20008000000 */
[----:B--2---:R-:W-:Y:S01]  /*8a780*/  IMAD.U32 R26, RZ, RZ, UR17 ;  /* 0x00000011ff1a7e24 */ /* 0x004fe2000f8e00ff */
[----:B------:R-:W1:Y:S01]  /*8a790*/  LDCU.64 UR16, c[0x0][0x398] ;  /* 0x00007300ff1077ac */ /* 0x000e620008000a00 */
[----:B------:R-:W-:Y:S02]  /*8a7a0*/  ISETP.LT.AND P1, PT, R6, UR13, !P0 ;  /* 0x0000000d06007c0c */ /* 0x000fe4000c721270 */
[----:B------:R-:W-:Y:S01]  /*8a7b0*/  LOP3.LUT R37, R37, 0xffdfffff, RZ, 0xc0, !PT ;  /* 0xffdfffff25257812 */ /* 0x000fe200078ec0ff */
[----:B------:R2:W-:Y:S10]  /*8a7c0*/  STL [R1+0x72c], R26 ;  /* 0x00072c1a01007387 */ /* 0x0005f40000100800 */
[----:B------:R-:W-:Y:S01]  /*8a7d0*/  @P1 LOP3.LUT R37, R37, 0x200000, RZ, 0xfc, !PT ;  /* 0x0020000025251812 */ /* 0x000fe200078efcff */
[----:B-1----:R-:W-:Y:S01]  /*8a7e0*/  UMOV UR11, UR16 ;  /* 0x00000010000b7c82 */ /* 0x002fe20008000000 */
[----:B------:R-:W-:Y:S01]  /*8a7f0*/  UMOV UR16, UR14 ;  /* 0x0000000e00107c82 */ /* 0x000fe20008000000 */
[----:B------:R-:W1:Y:S01]  /*8a800*/  LDCU.64 UR14, c[0x0][0x398] ;  /* 0x00007300ff0e77ac */ /* 0x000e620008000a00 */
[----:B--2---:R-:W-:Y:S01]  /*8a810*/  IMAD.U32 R26, RZ, RZ, UR17 ;  /* 0x00000011ff1a7e24 */ /* 0x004fe2000f8e00ff */
[----:B------:R-:W-:-:S02]  /*8a820*/  ISETP.LT.AND P0, PT, R5, UR11, !P0 ;  /* 0x0000000b05007c0c */ /* 0x000fc4000c701270 */
[----:B------:R-:W-:Y:S02]  /*8a830*/  LOP3.LUT R37, R37, 0xfffbffff, RZ, 0xc0, !PT ;  /* 0xfffbffff25257812 */ /* 0x000fe400078ec0ff */
[----:B------:R1:W-:Y:S09]  /*8a840*/  STL [R1+0x728], R26 ;  /* 0x0007281a01007387 */ /* 0x0003f20000100800 */
[----:B------:R-:W-:-:S02]  /*8a850*/  @P0 LOP3.LUT R37, R37, 0x40000, RZ, 0xfc, !PT ;  /* 0x0004000025250812 */ /* 0x000fc400078efcff */
[----:B------:R-:W-:Y:S01]  /*8a860*/  ISETP.GE.AND P0, PT, R58, UR7, PT ;  /* 0x000000073a007c0c */ /* 0x000fe2000bf06270 */
[----:B-1----:R-:W-:Y:S01]  /*8a870*/  IMAD.U32 R26, RZ, RZ, UR15 ;  /* 0x0000000fff1a7e24 */ /* 0x002fe2000f8e00ff */
[----:B------:R-:W-:Y:S01]  /*8a880*/  UMOV UR11, UR14 ;  /* 0x0000000e000b7c82 */ /* 0x000fe20008000000 */
[----:B------:R-:W1:Y:S01]  /*8a890*/  LDCU.64 UR14, c[0x0][0x398] ;  /* 0x00007300ff0e77ac */ /* 0x000e620008000a00 */
[----:B------:R-:W-:Y:S01]  /*8a8a0*/  ISETP.LT.AND P1, PT, R6, UR11, !P0 ;  /* 0x0000000b06007c0c */ /* 0x000fe2000c721270 */
[----:B------:R-:W-:Y:S01]  /*8a8b0*/  VIADD R58, R0, 0x40 ;  /* 0x00000040003a7836 */ /* 0x000fe20000000000 */
[----:B------:R1:W-:Y:S01]  /*8a8c0*/  STL [R1+0x724], R26 ;  /* 0x0007241a01007387 */ /* 0x0003e20000100800 */
[----:B0-----:R-:W-:Y:S01]  /*8a8d0*/  UMOV UR7, UR18 ;  /* 0x0000001200077c82 */ /* 0x001fe20008000000 */
[----:B------:R-:W-:-:S09]  /*8a8e0*/  LOP3.LUT R37, R37, 0xfffdffff, RZ, 0xc0, !PT ;  /* 0xfffdffff25257812 */ /* 0x000fd200078ec0ff */
[----:B------:R-:W-:Y:S01]  /*8a8f0*/  @P1 LOP3.LUT R37, R37, 0x20000, RZ, 0xfc, !PT ;  /* 0x0002000025251812 */ /* 0x000fe200078efcff */
[----:B-1----:R-:W-:Y:S01]  /*8a900*/  IMAD.U32 R26, RZ, RZ, UR15 ;  /* 0x0000000fff1a7e24 */ /* 0x002fe2000f8e00ff */
[----:B------:R-:W-:Y:S02]  /*8a910*/  UMOV UR9, UR14 ;  /* 0x0000000e00097c82 */ /* 0x000fe40008000000 */
[----:B------:R-:W-:Y:S01]  /*8a920*/  LOP3.LUT R37, R37, 0xffff7fff, RZ, 0xc0, !PT ;  /* 0xffff7fff25257812 */ /* 0x000fe200078ec0ff */
[----:B------:R-:W-:Y:S01]  /*8a930*/  UMOV UR14, UR4 ;  /* 0x00000004000e7c82 */ /* 0x000fe20008000000 */
[----:B------:R-:W-:Y:S01]  /*8a940*/  ISETP.LT.AND P0, PT, R5, UR9, !P0 ;  /* 0x0000000905007c0c */ /* 0x000fe2000c701270 */
[----:B------:R0:W-:Y:S01]  /*8a950*/  STL [R1+0x720], R26 ;  /* 0x0007201a01007387 */ /* 0x0001e20000100800 */
[----:B------:R-:W1:Y:S01]  /*8a960*/  LDCU.64 UR8, c[0x0][0x398] ;  /* 0x00007300ff0877ac */ /* 0x000e620008000a00 */
[----:B0-----:R-:W-:Y:S01]  /*8a970*/  IMAD.U32 R26, RZ, RZ, UR19 ;  /* 0x00000013ff1a7e24 */ /* 0x001fe2000f8e00ff */
[----:B------:R-:W0:Y:S09]  /*8a980*/  LDCU.64 UR18, c[0x0][0x398] ;  /* 0x00007300ff1277ac */ /* 0x000e320008000a00 */
[----:B------:R-:W-:-:S02]  /*8a990*/  @P0 LOP3.LUT R37, R37, 0x8000, RZ, 0xfc, !PT ;  /* 0x0000800025250812 */ /* 0x000fc400078efcff */
[----:B------:R-:W-:Y:S01]  /*8a9a0*/  ISETP.GE.AND P0, PT, R58, UR5, PT ;  /* 0x000000053a007c0c */ /* 0x000fe2000bf06270 */
[----:B------:R2:W-:Y:S01]  /*8a9b0*/  STL [R1+0x71c], R26 ;  /* 0x00071c1a01007387 */ /* 0x0005e20000100800 */
[----:B------:R-:W-:Y:S01]  /*8a9c0*/  LOP3.LUT R37, R37, 0xffffdfff, RZ, 0xc0, !PT ;  /* 0xffffdfff25257812 */ /* 0x000fe200078ec0ff */
[----:B------:R-:W-:Y:S01]  /*8a9d0*/  VIADD R58, R0, 0x3f ;  /* 0x0000003f003a7836 */ /* 0x000fe20000000000 */
[----:B------:R-:W-:Y:S01]  /*8a9e0*/  ISETP.LT.AND P1, PT, R6, UR7, !P0 ;  /* 0x0000000706007c0c */ /* 0x000fe2000c721270 */
[----:B------:R-:W1:Y:S01]  /*8a9f0*/  LDCU.64 UR6, c[0x0][0x398] ;  /* 0x00007300ff0677ac */ /* 0x000e620008000a00 */
[----:B0-----:R-:W-:Y:S01]  /*8aa00*/  UMOV UR4, UR18 ;  /* 0x0000001200047c82 */ /* 0x001fe20008000000 */
[----:B--2---:R-:W-:Y:S01]  /*8aa10*/  IMAD.U32 R26, RZ, RZ, UR19 ;  /* 0x00000013ff1a7e24 */ /* 0x004fe2000f8e00ff */
[----:B------:R-:W-:Y:S01]  /*8aa20*/  ISETP.LT.AND P0, PT, R5, UR4, !P0 ;  /* 0x0000000405007c0c */ /* 0x000fe2000c701270 */
[----:B------:R-:W0:Y:S08]  /*8aa30*/  LDCU.64 UR18, c[0x0][0x398] ;  /* 0x00007300ff1277ac */ /* 0x000e300008000a00 */
[----:B------:R-:W-:Y:S01]  /*8aa40*/  @P1 LOP3.LUT R37, R37, 0x2000, RZ, 0xfc, !PT ;  /* 0x0000200025251812 */ /* 0x000fe200078efcff */
[----:B------:R2:W-:Y:S01]  /*8aa50*/  STL [R1+0x718], R26 ;  /* 0x0007181a01007387 */ /* 0x0005e20000100800 */
[----:B------:R-:W2:Y:S02]  /*8aa60*/  LDCU.64 UR4, c[0x0][0x398] ;  /* 0x00007300ff0477ac */ /* 0x000ea40008000a00 */
[----:B------:R-:W-:-:S02]  /*8aa70*/  LOP3.LUT R37, R37, 0xfffff7ff, RZ, 0xc0, !PT ;  /* 0xfffff7ff25257812 */ /* 0x000fc400078ec0ff */
[----:B------:R-:W-:Y:S02]  /*8aa80*/  R2UR UR56, R47 ;  /* 0x000000002f3872ca */ /* 0x000fe400000e0000 */
[----:B------:R-:W-:Y:S02]  /*8aa90*/  R2UR UR60, R46 ;  /* 0x000000002e3c72ca */ /* 0x000fe400000e0000 */
[----:B------:R-:W-:Y:S02]  /*8aaa0*/  R2UR UR64, R45 ;  /* 0x000000002d4072ca */ /* 0x000fe400000e0000 */
[----:B------:R-:W-:Y:S02]  /*8aab0*/  @P0 LOP3.LUT R37, R37, 0x800, RZ, 0xfc, !PT ;  /* 0x0000080025250812 */ /* 0x000fe400078efcff */
[----:B------:R-:W-:Y:S01]  /*8aac0*/  ISETP.GE.AND P0, PT, R58, UR12, PT ;  /* 0x0000000c3a007c0c */ /* 0x000fe2000bf06270 */
[----:B------:R-:W-:Y:S01]  /*8aad0*/  VIADD R58, R0, 0x3e ;  /* 0x0000003e003a7836 */ /* 0x000fe20000000000 */
[----:B------:R-:W-:Y:S01]  /*8aae0*/  LOP3.LUT R37, R37, 0xfffffbff, RZ, 0xc0, !PT ;  /* 0xfffffbff25257812 */ /* 0x000fe200078ec0ff */
[----:B------:R-:W-:Y:S01]  /*8aaf0*/  UMOV UR12, UR76 ;  /* 0x0000004c000c7c82 */ /* 0x000fe20008000000 */
[----:B------:R-:W-:-:S02]  /*8ab00*/  R2UR UR68, R44 ;  /* 0x000000002c4472ca */ /* 0x000fc400000e0000 */
[----:B------:R-:W-:Y:S01]  /*8ab10*/  R2UR UR72, R35 ;  /* 0x00000000234872ca */ /* 0x000fe200000e0000 */
[----:B--2---:R-:W-:Y:S01]  /*8ab20*/  IMAD.U32 R26, RZ, RZ, UR5 ;  /* 0x00000005ff1a7e24 */ /* 0x004fe2000f8e00ff */
[----:B------:R-:W-:Y:S01]  /*8ab30*/  UMOV UR5, UR4 ;  /* 0x0000000400057c82 */ /* 0x000fe20008000000 */
[----:B0-----:R-:W-:Y:S01]  /*8ab40*/  UMOV UR4, UR18 ;  /* 0x0000001200047c82 */ /* 0x001fe20008000000 */
[----:B------:R-:W-:Y:S02]  /*8ab50*/  ISETP.LT.AND P1, PT, R6, UR5, !P0 ;  /* 0x0000000506007c0c */ /* 0x000fe4000c721270 */
[----:B------:R-:W-:Y:S01]  /*8ab60*/  ISETP.LT.AND P0, PT, R5, UR4, !P0 ;  /* 0x0000000405007c0c */ /* 0x000fe2000c701270 */
[----:B------:R-:W0:Y:S01]  /*8ab70*/  LDCU.64 UR4, c[0x0][0x398] ;  /* 0x00007300ff0477ac */ /* 0x000e220008000a00 */
[----:B------:R2:W-:Y:S01]  /*8ab80*/  STL [R1+0x714], R26 ;  /* 0x0007141a01007387 */ /* 0x0005e20000100800 */
[----:B-1----:R-:W-:-:S08]  /*8ab90*/  MOV.SPILL R61, UR7 ;  /* 0x00000007003d7c02 */ /* 0x002fd00009000f00 */
[----:B------:R-:W-:Y:S01]  /*8aba0*/  @P1 LOP3.LUT R37, R37, 0x400, RZ, 0xfc, !PT ;  /* 0x0000040025251812 */ /* 0x000fe200078efcff */
[----:B--2---:R-:W-:Y:S01]  /*8abb0*/  IMAD.U32 R26, RZ, RZ, UR19 ;  /* 0x00000013ff1a7e24 */ /* 0x004fe2000f8e00ff */
[----:B------:R-:W1:Y:S02]  /*8abc0*/  LDCU.64 UR18, c[0x0][0x398] ;  /* 0x00007300ff1277ac */ /* 0x000e640008000a00 */
[----:B------:R-:W-:Y:S02]  /*8abd0*/  LOP3.LUT R37, R37, 0xffffff7f, RZ, 0xc0, !PT ;  /* 0xffffff7f25257812 */ /* 0x000fe400078ec0ff */
[----:B------:R0:W-:Y:S02]  /*8abe0*/  STL [R1+0x710], R26 ;  /* 0x0007101a01007387 */ /* 0x0001e40000100800 */
[----:B------:R-:W-:Y:S02]  /*8abf0*/  @P0 LOP3.LUT R37, R37, 0x80, RZ, 0xfc, !PT ;  /* 0x0000008025250812 */ /* 0x000fe400078efcff */
[----:B------:R-:W-:Y:S01]  /*8ac00*/  ISETP.GE.AND P0, PT, R58, UR16, PT ;  /* 0x000000103a007c0c */ /* 0x000fe2000bf06270 */
[----:B------:R-:W-:Y:S01]  /*8ac10*/  VIADD R58, R0, 0x3d ;  /* 0x0000003d003a7836 */ /* 0x000fe20000000000 */
[----:B------:R-:W-:Y:S01]  /*8ac20*/  LOP3.LUT R37, R37, 0xffffffbf, RZ, 0xc0, !PT ;  /* 0xffffffbf25257812 */ /* 0x000fe200078ec0ff */
[----:B------:R-:W-:Y:S01]  /*8ac30*/  UMOV UR16, UR77 ;  /* 0x0000004d00107c82 */ /* 0x000fe20008000000 */
[----:B0-----:R-:W-:Y:S01]  /*8ac40*/  IMAD.U32 R26, RZ, RZ, UR5 ;  /* 0x00000005ff1a7e24 */ /* 0x001fe2000f8e00ff */
[----:B------:R-:W-:-:S02]  /*8ac50*/  UMOV UR5, UR4 ;  /* 0x0000000400057c82 */ /* 0x000fc40008000000 */
[----:B------:R-:W-:Y:S01]  /*8ac60*/  ISETP.LT.AND P1, PT, R6, UR5, !P0 ;  /* 0x0000000506007c0c */ /* 0x000fe2000c721270 */
[----:B-1----:R-:W-:Y:S01]  /*8ac70*/  UMOV UR4, UR18 ;  /* 0x0000001200047c82 */ /* 0x002fe20008000000 */
[----:B------:R-:W-:Y:S01]  /*8ac80*/  UMOV UR76, UR19 ;  /* 0x00000013004c7c82 */ /* 0x000fe20008000000 */
[----:B------:R-:W0:Y:S01]  /*8ac90*/  LDCU.64 UR18, c[0x0][0x398] ;  /* 0x00007300ff1277ac */ /* 0x000e220008000a00 */
[----:B------:R-:W-:Y:S01]  /*8aca0*/  ISETP.LT.AND P0, PT, R5, UR4, !P0 ;  /* 0x0000000405007c0c */ /* 0x000fe2000c701270 */
[----:B------:R1:W-:Y:S08]  /*8acb0*/  STL [R1+0x70c], R26 ;  /* 0x00070c1a01007387 */ /* 0x0003f00000100800 */
[----:B------:R-:W-:-:S02]  /*8acc0*/  @P1 LOP3.LUT R37, R37, 0x40, RZ, 0xfc, !PT ;  /* 0x0000004025251812 */ /* 0x000fc400078efcff */
[----:B------:R-:W-:Y:S02]  /*8acd0*/  MOV.SPILL R60, UR9 ;  /* 0x00000009003c7c02 */ /* 0x000fe40009000f00 */
[----:B------:R-:W-:Y:S02]  /*8ace0*/  LOP3.LUT R37, R37, 0xffffffef, RZ, 0xc0, !PT ;  /* 0xffffffef25257812 */ /* 0x000fe400078ec0ff */
[----:B------:R-:W-:Y:S02]  /*8acf0*/  R2UR UR7, R33 ;  /* 0x00000000210772ca */ /* 0x000fe400000e0000 */
[----:B------:R-:W-:Y:S01]  /*8ad00*/  @P0 LOP3.LUT R37, R37, 0x10, RZ, 0xfc, !PT ;  /* 0x0000001025250812 */ /* 0x000fe200078efcff */
[----:B0-----:R-:W-:Y:S01]  /*8ad10*/  UMOV UR4, UR18 ;  /* 0x0000001200047c82 */ /* 0x001fe20008000000 */
[----:B------:R-:W-:Y:S01]  /*8ad20*/  ISETP.GE.AND P0, PT, R58, UR14, PT ;  /* 0x0000000e3a007c0c */ /* 0x000fe2000bf06270 */
[----:B------:R-:W-:Y:S01]  /*8ad30*/  VIADD R58, R0, 0x3c ;  /* 0x0000003c003a7836 */ /* 0x000fe20000000000 */
[----:B------:R-:W-:Y:S01]  /*8ad40*/  LOP3.LUT R37, R37, 0xfffffffb, RZ, 0xc0, !PT ;  /* 0xfffffffb25257812 */ /* 0x000fe200078ec0ff */
[----:B------:R-:W0:Y:S01]  /*8ad50*/  LDCU.64 UR14, c[0x0][0x398] ;  /* 0x00007300ff0e77ac */ /* 0x000e220008000a00 */
[----:B------:R-:W-:-:S02]  /*8ad60*/  ISETP.LT.AND P1, PT, R6, UR4, !P0 ;  /* 0x0000000406007c0c */ /* 0x000fc4000c721270 */
[----:B------:R-:W-:Y:S01]  /*8ad70*/  ISETP.LT.AND P0, PT, R5, UR74, !P0 ;  /* 0x0000004a05007c0c */ /* 0x000fe2000c701270 */
[----:B------:R-:W2:Y:S01]  /*8ad80*/  LDCU.64 UR4, c[0x0][0x398] ;  /* 0x00007300ff0477ac */ /* 0x000ea20008000a00 */
[----:B-1----:R-:W-:Y:S01]  /*8ad90*/  MOV.SPILL R26, UR76 ;  /* 0x0000004c001a7c02 */ /* 0x002fe20009000f00 */
[----:B------:R-:W-:Y:S01]  /*8ada0*/  UMOV UR77, UR19 ;  /* 0x00000013004d7c82 */ /* 0x000fe20008000000 */
[----:B------:R-:W1:Y:S07]  /*8adb0*/  LDCU.64 UR18, c[0x0][0x398] ;  /* 0x00007300ff1277ac */ /* 0x000e6e0008000a00 */
[----:B------:R-:W-:-:S02]  /*8adc0*/  @P1 LOP3.LUT R37, R37, 0x4, RZ, 0xfc, !PT ;  /* 0x0000000425251812 */ /* 0x000fc400078efcff */
[----:B------:R-:W-:Y:S02]  /*8add0*/  R2UR UR74, R34 ;  /* 0x00000000224a72ca */ /* 0x000fe400000e0000 */
[----:B------:R-:W-:Y:S02]  /*8ade0*/  LOP3.LUT R37, R37, 0xfffffffe, RZ, 0xc0, !PT ;  /* 0xfffffffe25257812 */ /* 0x000fe400078ec0ff */
[----:B------:R-:W-:Y:S02]  /*8adf0*/  MOV.SPILL R27, UR77 ;  /* 0x0000004d001b7c02 */ /* 0x000fe40009000f00 */
[----:B------:R-:W-:Y:S02]  /*8ae00*/  @P0 LOP3.LUT R37, R37, 0x1, RZ, 0xfc, !PT ;  /* 0x0000000125250812 */ /* 0x000fe400078efcff */
[----:B------:R-:W-:Y:S01]  /*8ae10*/  ISETP.GE.AND P0, PT, R58, UR10, PT ;  /* 0x0000000a3a007c0c */ /* 0x000fe2000bf06270 */
[----:B------:R-:W0:Y:S01]  /*8ae20*/  LDCU.64 UR10, c[0x0][0x398] ;  /* 0x00007300ff0a77ac */ /* 0x000e220008000a00 */
[----:B------:R-:W-:Y:S01]  /*8ae30*/  VIADD R58, R0, 0x3b ;  /* 0x0000003b003a7836 */ /* 0x000fe20000000000 */
[----:B------:R-:W-:Y:S01]  /*8ae40*/  STL [R1+0x2800], R37 ;  /* 0x0028002501007387 */ /* 0x000fe20000100800 */
[----:B--2---:R-:W-:-:S02]  /*8ae50*/  ISETP.LT.AND P1, PT, R6, UR4, !P0 ;  /* 0x0000000406007c0c */ /* 0x004fc4000c721270 */
[----:B------:R-:W-:Y:S01]  /*8ae60*/  ISETP.LT.AND P0, PT, R5, UR6, !P0 ;  /* 0x0000000605007c0c */ /* 0x000fe2000c701270 */
[----:B------:R-:W2:Y:S01]  /*8ae70*/  LDL.LU R25, [R1+0x28a8] ;  /* 0x0028a80001197983 */ /* 0x000ea20000300800 */
[----:B------:R-:W-:Y:S01]  /*8ae80*/  MOV.SPILL R28, UR5 ;  /* 0x00000005001c7c02 */ /* 0x000fe20009000f00 */
[----:B------:R-:W0:Y:S02]  /*8ae90*/  LDCU.64 UR4, c[0x0][0x398] ;  /* 0x00007300ff0477ac */ /* 0x000e240008000a00 */
[----:B------:R-:W2:Y:S01]  /*8aea0*/  LDL.LU R7, [R1+0x28a4] ;  /* 0x0028a40001077983 */ /* 0x000ea20000300800 */
[----:B------:R-:W-:-:S03]  /*8aeb0*/  R2UR UR77, R30 ;  /* 0x000000001e4d72ca */ /* 0x000fc600000e0000 */
[----:B------:R-:W2:Y:S02]  /*8aec0*/  LDL.LU R3, [R1+0x28a0] ;  /* 0x0028a00001037983 */ /* 0x000ea40000300800 */
[----:B------:R-:W-:Y:S02]  /*8aed0*/  @P1 LOP3.LUT R36, R36, 0x80000000, RZ, 0xfc, !PT ;  /* 0x8000000024241812 */ /* 0x000fe400078efcff */
[----:B------:R-:W2:Y:S02]  /*8aee0*/  LDL.LU R4, [R1+0x289c] ;  /* 0x00289c0001047983 */ /* 0x000ea40000300800 */
[----:B------:R-:W-:-:S04]  /*8aef0*/  LOP3.LUT R36, R36, 0xefffffff, RZ, 0xc0, !PT ;  /* 0xefffffff24247812 */ /* 0x000fc800078ec0ff */
[----:B------:R-:W-:Y:S02]  /*8af00*/  @P0 LOP3.LUT R36, R36, 0x10000000, RZ, 0xfc, !PT ;  /* 0x1000000024240812 */ /* 0x000fe400078efcff */
[----:B------:R-:W-:Y:S01]  /*8af10*/  ISETP.GE.AND P0, PT, R58, UR12, PT ;  /* 0x0000000c3a007c0c */ /* 0x000fe2000bf06270 */
[----:B------:R-:W1:Y:S03]  /*8af20*/  LDCU.64 UR12, c[0x0][0x398] ;  /* 0x00007300ff0c77ac */ /* 0x000e660008000a00 */
[----:B------:R-:W-:Y:S02]  /*8af30*/  ISETP.LT.AND P1, PT, R6, UR8, !P0 ;  /* 0x0000000806007c0c */ /* 0x000fe4000c721270 */
[----:B------:R-:W-:Y:S01]  /*8af40*/  LOP3.LUT R36, R36, 0xf7ffffff, RZ, 0xc0, !PT ;  /* 0xf7ffffff24247812 */ /* 0x000fe200078ec0ff */
[----:B------:R-:W-:Y:S01]  /*8af50*/  VIADD R58, R0, 0x3a ;  /* 0x0000003a003a7836 */ /* 0x000fe20000000000 */
[----:B0-----:R-:W-:Y:S01]  /*8af60*/  ISETP.LT.AND P0, PT, R5, UR10, !P0 ;  /* 0x0000000a05007c0c */ /* 0x001fe2000c701270 */
[----:B------:R-:W-:Y:S01]  /*8af70*/  IMAD.U32 R30, RZ, RZ, UR5 ;  /* 0x00000005ff1e7e24 */ /* 0x000fe2000f8e00ff */
[----:B------:R-:W0:Y:S07]  /*8af80*/  LDCU.64 UR8, c[0x0][0x398] ;  /* 0x00007300ff0877ac */ /* 0x000e2e0008000a00 */
[----:B------:R-:W-:-:S04]  /*8af90*/  @P1 LOP3.LUT R36, R36, 0x8000000, RZ, 0xfc, !PT ;  /* 0x0800000024241812 */ /* 0x000fc800078efcff */
[----:B------:R-:W-:-:S04]  /*8afa0*/  LOP3.LUT R36, R36, 0xfdffffff, RZ, 0xc0, !PT ;  /* 0xfdffffff24247812 */ /* 0x000fc800078ec0ff */
[----:B------:R-:W-:Y:S02]  /*8afb0*/  @P0 LOP3.LUT R36, R36, 0x2000000, RZ, 0xfc, !PT ;  /* 0x0200000024240812 */ /* 0x000fe400078efcff */
[----:B------:R-:W-:Y:S01]  /*8afc0*/  ISETP.GE.AND P0, PT, R58, UR16, PT ;  /* 0x000000103a007c0c */ /* 0x000fe2000bf06270 */
[----:B------:R-:W0:Y:S03]  /*8afd0*/  LDCU.64 UR16, c[0x0][0x398] ;  /* 0x00007300ff1077ac */ /* 0x000e260008000a00 */
[----:B-1----:R-:W-:Y:S02]  /*8afe0*/  ISETP.LT.AND P1, PT, R6, UR12, !P0 ;  /* 0x0000000c06007c0c */ /* 0x002fe4000c721270 */
[----:B------:R-:W-:Y:S02]  /*8aff0*/  ISETP.LT.AND P0, PT, R5, UR14, !P0 ;  /* 0x0000000e05007c0c */ /* 0x000fe4000c701270 */
[----:B------:R-:W-:Y:S01]  /*8b000*/  LOP3.LUT R36, R36, 0xff7fffff, RZ, 0xc0, !PT ;  /* 0xff7fffff24247812 */ /* 0x000fe200078ec0ff */
[----:B------:R-:W-:-:S08]  /*8b010*/  VIADD R58, R0, 0x39 ;  /* 0x00000039003a7836 */ /* 0x000fd00000000000 */
[----:B------:R-:W-:-:S04]  /*8b020*/  @P1 LOP3.LUT R36, R36, 0x800000, RZ, 0xfc, !PT ;  /* 0x0080000024241812 */ /* 0x000fc800078efcff */
[----:B------:R-:W-:-:S04]  /*8b030*/  LOP3.LUT R36, R36, 0xffdfffff, RZ, 0xc0, !PT ;  /* 0xffdfffff24247812 */ /* 0x000fc800078ec0ff */
[----:B------:R-:W-:Y:S02]  /*8b040*/  @P0 LOP3.LUT R36, R36, 0x200000, RZ, 0xfc, !PT ;  /* 0x0020000024240812 */ /* 0x000fe400078efcff */
[----:B------:R-:W-:Y:S01]  /*8b050*/  ISETP.GE.AND P0, PT, R58, UR20, PT ;  /* 0x000000143a007c0c */ /* 0x000fe2000bf06270 */
[----:B------:R-:W1:Y:S03]  /*8b060*/  LDCU.64 UR20, c[0x0][0x398] ;  /* 0x00007300ff1477ac */ /* 0x000e660008000a00 */
[----:B0-----:R-:W-:Y:S02]  /*8b070*/  ISETP.LT.AND P1, PT, R6, UR16, !P0 ;  /* 0x0000001006007c0c */ /* 0x001fe4000c721270 */
[----:B------:R-:W-:Y:S02]  /*8b080*/  ISETP.LT.AND P0, PT, R5, UR18, !P0 ;  /* 0x0000001205007c0c */ /* 0x000fe4000c701270 */
[----:B------:R-:W-:Y:S01]  /*8b090*/  LOP3.LUT R36, R36, 0xffefffff, RZ, 0xc0, !PT ;  /* 0xffefffff24247812 */ /* 0x000fe200078ec0ff */
[----:B------:R-:W-:-:S08]  /*8b0a0*/  VIADD R58, R0, 0x38 ;  /* 0x00000038003a7836 */ /* 0x000fd00000000000 */
        /* <DEDUP_REMOVED lines=33> */
[----:B---3--:R-:W-:Y:S02]  /*8b2c0*/  ISETP.LT.AND P0, PT, R5, UR34, !P0 ;  /* 0x0000002205007c0c */ /* 0x008fe4000c701270 */
        /* <DEDUP_REMOVED lines=44> */
[----:B----4-:R-:W-:Y:S01]  /*8b590*/  ISETP.LT.AND P0, PT, R5, UR54, !P0 ;  /* 0x0000003605007c0c */ /* 0x010fe2000c701270 */
[----:B------:R-:W-:Y:S01]  /*8b5a0*/  VIADD R58, R0, 0x2f ;  /* 0x0000002f003a7836 */ /* 0x000fe20000000000 */
[----:B--2---:R-:W-:-:S02]  /*8b5b0*/  LOP3.LUT R7, R7, 0x7fffffff, RZ, 0xc0, !PT ;  /* 0x7fffffff07077812 */ /* 0x004fc400078ec0ff */
[----:B------:R-:W-:-:S09]  /*8b5c0*/  LOP3.LUT R36, R36, 0xfffffffe, RZ, 0xc0, !PT ;  /* 0xfffffffe24247812 */ /* 0x000fd200078ec0ff */
[----:B------:R-:W-:Y:S02]  /*8b5d0*/  @P0 LOP3.LUT R7, R7, 0x80000000, RZ, 0xfc, !PT ;  /* 0x8000000007070812 */ /* 0x000fe400078efcff */
[----:B------:R-:W-:Y:S01]  /*8b5e0*/  ISETP.GE.AND P0, PT, R58, UR60, PT ;  /* 0x0000003c3a007c0c */ /* 0x000fe2000bf06270 */
[----:B------:R-:W1:Y:S01]  /*8b5f0*/  LDCU.64 UR60, c[0x0][0x398] ;  /* 0x00007300ff3c77ac */ /* 0x000e620008000a00 */
[----:B------:R-:W-:Y:S02]  /*8b600*/  @P1 LOP3.LUT R36, R36, 0x1, RZ, 0xfc, !PT ;  /* 0x0000000124241812 */ /* 0x000fe400078efcff */
        /* <DEDUP_REMOVED lines=34> */
[----:B------:R-:W-:-:S04]  /*8b830*/  ISETP.GE.AND P0, PT, R58, UR74, PT ;  /* 0x0000004a3a007c0c */ /* 0x000fc8000bf06270 */
[----:B0-----:R-:W-:Y:S02]  /*8b840*/  ISETP.LT.AND P1, PT, R6, UR72, !P0 ;  /* 0x0000004806007c0c */ /* 0x001fe4000c721270 */
[----:B------:R-:W-:Y:S01]  /*8b850*/  ISETP.LT.AND P0, PT, R5, UR4, !P0 ;  /* 0x0000000405007c0c */ /* 0x000fe2000c701270 */
[----:B------:R-:W0:Y:S01]  /*8b860*/  LDCU.64 UR4, c[0x0][0x398] ;  /* 0x00007300ff0477ac */ /* 0x000e220008000a00 */
[----:B------:R-:W-:Y:S01]  /*8b870*/  LOP3.LUT R7, R7, 0xffbfffff, RZ, 0xc0, !PT ;  /* 0xffbfffff07077812 */ /* 0x000fe200078ec0ff */
[----:B------:R-:W-:-:S08]  /*8b880*/  VIADD R58, R0, 0x2a ;  /* 0x0000002a003a7836 */ /* 0x000fd00000000000 */
[----:B------:R-:W-:-:S04]  /*8b890*/  @P1 LOP3.LUT R7, R7, 0x400000, RZ, 0xfc, !PT ;  /* 0x0040000007071812 */ /* 0x000fc800078efcff */
[----:B------:R-:W-:Y:S02]  /*8b8a0*/  LOP3.LUT R7, R7, 0xffefffff, RZ, 0xc0, !PT ;  /* 0xffefffff07077812 */ /* 0x000fe400078ec0ff */
[----:B------:R-:W-:Y:S02]  /*8b8b0*/  R2UR UR74, R29 ;  /* 0x000000001d4a72ca */ /* 0x000fe400000e0000 */
[----:B------:R-:W-:Y:S01]  /*8b8c0*/  @P0 LOP3.LUT R7, R7, 0x100000, RZ, 0xfc, !PT ;  /* 0x0010000007070812 */ /* 0x000fe200078efcff */
[----:B0-----:R-:W-:Y:S01]  /*8b8d0*/  IMAD.U32 R29, RZ, RZ, UR5 ;  /* 0x00000005ff1d7e24 */ /* 0x001fe2000f8e00ff */
[----:B------:R-:W-:Y:S01]  /*8b8e0*/  ISETP.GE.AND P0, PT, R58, UR7, PT ;  /* 0x000000073a007c0c */ /* 0x000fe2000bf06270 */
[----:B------:R-:W-:Y:S01]  /*8b8f0*/  UMOV UR5, UR4 ;  /* 0x0000000400057c82 */ /* 0x000fe20008000000 */
[----:B------:R-:W-:Y:S02]  /*8b900*/  UMOV UR4, UR8 ;  /* 0x0000000800047c82 */ /* 0x000fe40008000000 */
[----:B------:R-:W-:Y:S01]  /*8b910*/  ISETP.LT.AND P1, PT, R6, UR5, !P0 ;  /* 0x0000000506007c0c */ /* 0x000fe2000c721270 */
[----:B------:R-:W-:Y:S01]  /*8b920*/  STL [R1+0x2804], R36 ;  /* 0x0028042401007387 */ /* 0x000fe20000100800 */
[----:B------:R-:W-:Y:S01]  /*8b930*/  ISETP.LT.AND P0, PT, R5, UR4, !P0 ;  /* 0x0000000405007c0c */ /* 0x000fe2000c701270 */
[----:B------:R-:W0:Y:S02]  /*8b940*/  LDCU.64 UR4, c[0x0][0x398] ;  /* 0x00007300ff0477ac */ /* 0x000e240008000a00 */
[----:B------:R-:W-:Y:S01]  /*8b950*/  STL [R1+0x10e0], R30 ;  /* 0x0010e01e01007387 */ /* 0x000fe20000100800 */
[----:B------:R-:W-:-:S03]  /*8b960*/  R2UR UR6, R32 ;  /* 0x00000000200672ca */ /* 0x000fc600000e0000 */
[----:B------:R1:W-:Y:S01]  /*8b970*/  STL [R1+0x10d8], R29 ;  /* 0x0010d81d01007387 */ /* 0x0003e20000100800 */
[----:B------:R-:W-:Y:S01]  /*8b980*/  LOP3.LUT R7, R7, 0xfff7ffff, RZ, 0xc0, !PT ;  /* 0xfff7ffff07077812 */ /* 0x000fe200078ec0ff */
[----:B-1----:R-:W-:Y:S01]  /*8b990*/  IMAD.U32 R29, RZ, RZ, UR9 ;  /* 0x00000009ff1d7e24 */ /* 0x002fe2000f8e00ff */
[----:B------:R-:W1:Y:S02]  /*8b9a0*/  LDCU.64 UR8, c[0x0][0x398] ;  /* 0x00007300ff0877ac */ /* 0x000e640008000a00 */
[----:B------:R-:W-:Y:S01]  /*8b9b0*/  @P1 LOP3.LUT R7, R7, 0x80000, RZ, 0xfc, !PT ;  /* 0x0008000007071812 */ /* 0x000fe200078efcff */
[----:B------:R-:W-:-:S03]  /*8b9c0*/  VIADD R58, R0, 0x29 ;  /* 0x00000029003a7836 */ /* 0x000fc60000000000 */
[----:B------:R-:W-:Y:S01]  /*8b9d0*/  LOP3.LUT R7, R7, 0xfffeffff, RZ, 0xc0, !PT ;  /* 0xfffeffff07077812 */ /* 0x000fe200078ec0ff */
[----:B------:R0:W-:Y:S03]  /*8b9e0*/  STL [R1+0x10d4], R29 ;  /* 0x0010d41d01007387 */ /* 0x0001e60000100800 */
[----:B------:R-:W-:Y:S02]  /*8b9f0*/  @P0 LOP3.LUT R7, R7, 0x10000, RZ, 0xfc, !PT ;  /* 0x0001000007070812 */ /* 0x000fe400078efcff */
[----:B------:R-:W-:Y:S01]  /*8ba00*/  ISETP.GE.AND P0, PT, R58, UR6, PT ;  /* 0x000000063a007c0c */ /* 0x000fe2000bf06270 */
[----:B------:R-:W2:Y:S01]  /*8ba10*/  LDCU.64 UR6, c[0x0][0x398] ;  /* 0x00007300ff0677ac */ /* 0x000ea20008000a00 */
[----:B0-----:R-:W-:Y:S01]  /*8ba20*/  IMAD.U32 R29, RZ, RZ, UR5 ;  /* 0x00000005ff1d7e24 */ /* 0x001fe2000f8e00ff */
[----:B------:R-:W-:Y:S01]  /*8ba30*/  UMOV UR5, UR4 ;  /* 0x0000000400057c82 */ /* 0x000fe20008000000 */
[----:B-1----:R-:W-:Y:S01]  /*8ba40*/  UMOV UR4, UR8 ;  /* 0x0000000800047c82 */ /* 0x002fe20008000000 */
[----:B------:R-:W-:-:S02]  /*8ba50*/  ISETP.LT.AND P1, PT, R6, UR5, !P0 ;  /* 0x0000000506007c0c */ /* 0x000fc4000c721270 */
[----:B------:R-:W-:Y:S01]  /*8ba60*/  ISETP.LT.AND P0, PT, R5, UR4, !P0 ;  /* 0x0000000405007c0c */ /* 0x000fe2000c701270 */
[----:B------:R-:W0:Y:S01]  /*8ba70*/  LDCU.64 UR4, c[0x0][0x398] ;  /* 0x00007300ff0477ac */ /* 0x000e220008000a00 */
[----:B------:R-:W-:Y:S02]  /*8ba80*/  R2UR UR76, R31 ;  /* 0x000000001f4c72ca */ /* 0x000fe400000e0000 */
[----:B------:R-:W-:Y:S01]  /*8ba90*/  LOP3.LUT R7, R7, 0xffffbfff, RZ, 0xc0, !PT ;  /* 0xffffbfff07077812 */ /* 0x000fe200078ec0ff */
[----:B------:R1:W-:Y:S01]  /*8baa0*/  STL [R1+0x10cc], R29 ;  /* 0x0010cc1d01007387 */ /* 0x0003e20000100800 */
[----:B------:R-:W-:-:S05]  /*8bab0*/  VIADD R58, R0, 0x28 ;  /* 0x00000028003a7836 */ /* 0x000fca0000000000 */
[----:B------:R-:W-:Y:S01]  /*8bac0*/  @P1 LOP3.LUT R7, R7, 0x4000, RZ, 0xfc, !PT ;  /* 0x0000400007071812 */ /* 0x000fe200078efcff */
[----:B-1----:R-:W-:-:S03]  /*8bad0*/  IMAD.U32 R29, RZ, RZ, UR9 ;  /* 0x00000009ff1d7e24 */ /* 0x002fc6000f8e00ff */
[----:B------:R-:W-:Y:S02]  /*8bae0*/  LOP3.LUT R7, R7, 0xfffff7ff, RZ, 0xc0, !PT ;  /* 0xfffff7ff07077812 */ /* 0x000fe400078ec0ff */
[----:B------:R0:W-:Y:S02]  /*8baf0*/  STL [R1+0x128c], R29 ;  /* 0x00128c1d01007387 */ /* 0x0001e40000100800 */
[----:B------:R-:W-:Y:S02]  /*8bb00*/  @P0 LOP3.LUT R7, R7, 0x800, RZ, 0xfc, !PT ;  /* 0x0000080007070812 */ /* 0x000fe400078efcff */
[----:B------:R-:W-:Y:S01]  /*8bb10*/  ISETP.GE.AND P0, PT, R58, UR76, PT ;  /* 0x0000004c3a007c0c */ /* 0x000fe2000bf06270 */
[----:B0-----:R-:W-:Y:S01]  /*8bb20*/  IMAD.U32 R29, RZ, RZ, UR5 ;  /* 0x00000005ff1d7e24 */ /* 0x001fe2000f8e00ff */
[----:B------:R-:W-:Y:S01]  /*8bb30*/  UMOV UR5, UR4 ;  /* 0x0000000400057c82 */ /* 0x000fe20008000000 */
[----:B--2---:R-:W-:Y:S01]  /*8bb40*/  UMOV UR4, UR6 ;  /* 0x0000000600047c82 */ /* 0x004fe20008000000 */
[----:B------:R-:W-:-:S02]  /*8bb50*/  ISETP.LT.AND P1, PT, R6, UR5, !P0 ;  /* 0x0000000506007c0c */ /* 0x000fc4000c721270 */
[----:B------:R-:W-:Y:S01]  /*8bb60*/  ISETP.LT.AND P0, PT, R5, UR4, !P0 ;  /* 0x0000000405007c0c */ /* 0x000fe2000c701270 */
[----:B------:R-:W0:Y:S01]  /*8bb70*/  LDCU.64 UR4, c[0x0][0x398] ;  /* 0x00007300ff0477ac */ /* 0x000e220008000a00 */
[----:B------:R-:W-:Y:S01]  /*8bb80*/  LOP3.LUT R7, R7, 0xfffffbff, RZ, 0xc0, !PT ;  /* 0xfffffbff07077812 */ /* 0x000fe200078ec0ff */
[----:B------:R1:W-:Y:S01]  /*8bb90*/  STL [R1+0x1298], R29 ;  /* 0x0012981d01007387 */ /* 0x0003e20000100800 */
[----:B------:R-:W-:-:S07]  /*8bba0*/  VIADD R58, R0, 0x27 ;  /* 0x00000027003a7836 */ /* 0x000fce0000000000 */
[----:B------:R-:W-:Y:S01]  /*8bbb0*/  @P1 LOP3.LUT R7, R7, 0x400, RZ, 0xfc, !PT ;  /* 0x0000040007071812 */ /* 0x000fe200078efcff */
[----:B-1----:R-:W-:-:S03]  /*8bbc0*/  IMAD.U32 R29, RZ, RZ, UR7 ;  /* 0x00000007ff1d7e24 */ /* 0x002fc6000f8e00ff */
[----:B------:R-:W-:Y:S02]  /*8bbd0*/  LOP3.LUT R7, R7, 0xfffffdff, RZ, 0xc0, !PT ;  /* 0xfffffdff07077812 */ /* 0x000fe400078ec0ff */
[----:B------:R1:W-:Y:S01]  /*8bbe0*/  STL [R1+0x1294], R29 ;  /* 0x0012941d01007387 */ /* 0x0003e20000100800 */
[----:B0-----:R-:W-:Y:S01]  /*8bbf0*/  UMOV UR6, UR4 ;  /* 0x0000000400067c82 */ /* 0x001fe20008000000 */
[----:B------:R-:W-:Y:S02]  /*8bc00*/  @P0 LOP3.LUT R7, R7, 0x200, RZ, 0xfc, !PT ;  /* 0x0000020007070812 */ /* 0x000fe400078efcff */
[----:B------:R-:W-:Y:S01]  /*8bc10*/  ISETP.GE.AND P0, PT, R58, UR77, PT ;  /* 0x0000004d3a007c0c */ /* 0x000fe2000bf06270 */
[----:B------:R-:W0:Y:S01]  /*8bc20*/  LDCU.64 UR76, c[0x0][0x398] ;  /* 0x00007300ff4c77ac */ /* 0x000e220008000a00 */
[----:B-1----:R-:W-:Y:S01]  /*8bc30*/  IMAD.U32 R29, RZ, RZ, UR5 ;  /* 0x00000005ff1d7e24 */ /* 0x002fe2000f8e00ff */
[----:B------:R-:W1:Y:S01]  /*8bc40*/  LDCU.64 UR4, c[0x0][0x398] ;  /* 0x00007300ff0477ac */ /* 0x000e620008000a00 */
[----:B------:R-:W-:-:S03]  /*8bc50*/  ISETP.LT.AND P1, PT, R6, UR6, !P0 ;  /* 0x0000000606007c0c */ /* 0x000fc6000c721270 */
[----:B------:R1:W-:Y:S01]  /*8bc60*/  STL [R1+0x1290], R29 ;  /* 0x0012901d01007387 */ /* 0x0003e20000100800 */
[----:B------:R-:W-:Y:S01]  /*8bc70*/  LOP3.LUT R7, R7, 0xffffff7f, RZ, 0xc0, !PT ;  /* 0xffffff7f07077812 */ /* 0x000fe200078ec0ff */
[----:B0-----:R-:W-:Y:S01]  /*8bc80*/  UMOV UR6, UR76 ;  /* 0x0000004c00067c82 */ /* 0x001fe20008000000 */
[----:B-1----:R-:W-:Y:S01]  /*8bc90*/  IMAD.U32 R29, RZ, RZ, UR5 ;  /* 0x00000005ff1d7e24 */ /* 0x002fe2000f8e00ff */
[----:B------:R-:W-:Y:S01]  /*8bca0*/  R2UR.FILL UR5, R28 ;  /* 0x000000001c0572ca */ /* 0x000fe200004e0000 */
[----:B------:R-:W-:Y:S01]  /*8bcb0*/  IMAD.U32 R28, RZ, RZ, UR77 ;  /* 0x0000004dff1c7e24 */ /* 0x000fe2000f8e00ff */
[----:B------:R-:W0:Y:S01]  /*8bcc0*/  LDCU.64 UR76, c[0x0][0x398] ;  /* 0x00007300ff4c77ac */ /* 0x000e220008000a00 */
[----:B------:R-:W-:-:S03]  /*8bcd0*/  ISETP.LT.AND P0, PT, R5, UR4, !P0 ;  /* 0x0000000405007c0c */ /* 0x000fc6000c701270 */
[----:B------:R-:W-:Y:S01]  /*8bce0*/  @P1 LOP3.LUT R7, R7, 0x80, RZ, 0xfc, !PT ;  /* 0x0000008007071812 */ /* 0x000fe200078efcff */
[----:B------:R-:W-:-:S03]  /*8bcf0*/  VIADD R58, R0, 0x26 ;  /* 0x00000026003a7836 */ /* 0x000fc60000000000 */
[----:B------:R-:W-:-:S06]  /*8bd00*/  LOP3.LUT R7, R7, 0xffffffdf, RZ, 0xc0, !PT ;  /* 0xffffffdf07077812 */ /* 0x000fcc00078ec0ff */
[----:B------:R-:W-:Y:S02]  /*8bd10*/  @P0 LOP3.LUT R7, R7, 0x20, RZ, 0xfc, !PT ;  /* 0x0000002007070812 */ /* 0x000fe400078efcff */
[----:B------:R-:W-:Y:S01]  /*8bd20*/  ISETP.GE.AND P0, PT, R58, UR74, PT ;  /* 0x0000004a3a007c0c */ /* 0x000fe2000bf06270 */
[----:B0-----:R-:W-:-:S03]  /*8bd30*/  UMOV UR4, UR76 ;  /* 0x0000004c00047c82 */ /* 0x001fc60008000000 */
[----:B------:R-:W-:Y:S02]  /*8bd40*/  ISETP.LT.AND P1, PT, R6, UR6, !P0 ;  /* 0x0000000606007c0c */ /* 0x000fe4000c721270 */
[----:B------:R-:W-:Y:S01]  /*8bd50*/  ISETP.LT.AND P0, PT, R5, UR4, !P0 ;  /* 0x0000000405007c0c */ /* 0x000fe2000c701270 */
[----:B------:R-:W0:Y:S01]  /*8bd60*/  LDCU UR4, c[0x0][0x3b8] ;  /* 0x00007700ff0477ac */ /* 0x000e220008000800 */
[----:B------:R-:W-:Y:S01]  /*8bd70*/  LOP3.LUT R7, R7, 0xffffffef, RZ, 0xc0, !PT ;  /* 0xffffffef07077812 */ /* 0x000fe200078ec0ff */
[----:B------:R-:W-:Y:S04]  /*8bd80*/  STL [R1+0x129c], R29 ;  /* 0x00129c1d01007387 */ /* 0x000fe80000100800 */
[----:B------:R1:W-:Y:S04]  /*8bd90*/  STL [R1+0x12a0], R28 ;  /* 0x0012a01c01007387 */ /* 0x0003e80000100800 */
[----:B------:R-:W-:Y:S01]  /*8bda0*/  @P1 LOP3.LUT R7, R7, 0x10, RZ, 0xfc, !PT ;  /* 0x0000001007071812 */ /* 0x000fe200078efcff */
[----:B0-----:R-:W-:Y:S01]  /*8bdb0*/  VIADD R2, R2, UR4 ;  /* 0x0000000402027c36 */ /* 0x001fe20008000000 */
[----:B------:R-:W0:Y:S02]  /*8bdc0*/  LDCU UR4, c[0x0][0x3b8] ;  /* 0x00007700ff0477ac */ /* 0x000e240008000800 */
[----:B------:R-:W-:Y:S01]  /*8bdd0*/  LOP3.LUT R7, R7, 0xfffffff7, RZ, 0xc0, !PT ;  /* 0xfffffff707077812 */ /* 0x000fe200078ec0ff */
[----:B-1----:R-:W-:-:S03]  /*8bde0*/  IMAD.U32 R28, RZ, RZ, UR77 ;  /* 0x0000004dff1c7e24 */ /* 0x002fc6000f8e00ff */
[----:B------:R-:W-:Y:S02]  /*8bdf0*/  @P0 LOP3.LUT R7, R7, 0x8, RZ, 0xfc, !PT ;  /* 0x0000000807070812 */ /* 0x000fe400078efcff */
[----:B------:R-:W-:Y:S04]  /*8be00*/  STL [R1+0x12a4], R28 ;  /* 0x0012a41c01007387 */ /* 0x000fe80000100800 */
[----:B------:R-:W-:Y:S04]  /*8be10*/  STL [R1+0x2808], R6 ;  /* 0x0028080601007387 */ /* 0x000fe80000100800 */
[----:B------:R-:W-:Y:S04]  /*8be20*/  STL [R1+0x280c], R5 ;  /* 0x00280c0501007387 */ /* 0x000fe80000100800 */
[----:B------:R-:W-:Y:S04]  /*8be30*/  STL [R1+0x2810], R7 ;  /* 0x0028100701007387 */ /* 0x000fe80000100800 */
[----:B------:R0:W-:Y:S02]  /*8be40*/  STL [R1+0x8a0], R2 ;  /* 0x0008a00201007387 */ /* 0x0001e40000100800 */
[----:B0-----:R-:W-:Y:S01]  /*8be50*/  VIADD R2, R2, UR4 ;  /* 0x0000000402027c36 */ /* 0x001fe20008000000 */
[----:B------:R-:W0:Y:S01]  /*8be60*/  LDCU UR4, c[0x0][0x3b8] ;  /* 0x00007700ff0477ac */ /* 0x000e220008000800 */
[----:B------:R-:W-:-:S02]  /*8be70*/  R2UR.FILL UR9, R60 ;  /* 0x000000003c0972ca */ /* 0x000fc400004e0000 */
[----:B0-----:R-:W-:Y:S01]  /*8be80*/  VIADD R60, R2, UR4 ;  /* 0x00000004023c7c36 */ /* 0x001fe20008000000 */
[----:B------:R-:W0:Y:S01]  /*8be90*/  LDCU UR4, c[0x0][0x3b8] ;  /* 0x00007700ff0477ac */ /* 0x000e220008000800 */
[----:B------:R-:W-:Y:S02]  /*8bea0*/  R2UR.FILL UR7, R61 ;  /* 0x000000003d0772ca */ /* 0x000fe400004e0000 */
[----:B0-----:R-:W-:Y:S01]  /*8beb0*/  VIADD R61, R60, UR4 ;  /* 0x000000043c3d7c36 */ /* 0x001fe20008000000 */
[----:B------:R-:W0:Y:S01]  /*8bec0*/  LDCU UR4, c[0x0][0x3b8] ;  /* 0x00007700ff0477ac */ /* 0x000e220008000800 */
[----:B------:R0:W-:Y:S02]  /*8bed0*/  STL [R1+0x820], R2 ;  /* 0x0008200201007387 */ /* 0x0001e40000100800 */
[----:B0-----:R-:W-:Y:S01]  /*8bee0*/  VIADD R2, R61, UR4 ;  /* 0x000000043d027c36 */ /* 0x001fe20008000000 */
[----:B------:R-:W0:Y:S01]  /*8bef0*/  LDCU UR4, c[0x0][0x3b8] ;  /* 0x00007700ff0477ac */ /* 0x000e220008000800 */
[----:B------:R-:W-:Y:S04]  /*8bf00*/  STL [R1+0x2814], R60 ;  /* 0x0028143c01007387 */ /* 0x000fe80000100800 */
[----:B------:R-:W-:Y:S04]  /*8bf10*/  STL [R1+0x2818], R61 ;  /* 0x0028183d01007387 */ /* 0x000fe80000100800 */
[----:B------:R0:W-:Y:S02]  /*8bf20*/  STL [R1+0x7a0], R2 ;  /* 0x0007a00201007387 */ /* 0x0001e40000100800 */
[----:B0-----:R-:W-:Y:S01]  /*8bf30*/  VIADD R2, R2, UR4 ;  /* 0x0000000402027c36 */ /* 0x001fe20008000000 */
[----:B------:R-:W0:Y:S04]  /*8bf40*/  LDCU UR4, c[0x0][0x3b8] ;  /* 0x00007700ff0477ac */ /* 0x000e280008000800 */
        /* <DEDUP_REMOVED lines=1511> */
[----:B------:R-:W0:Y:S01]  /*91dc0*/  LDCU UR4, c[0x0][0x3b8] ;  /* 0x00007700ff0477ac */ /* 0x000e220008000800 */
[----:B------:R-:W-:Y:S01]  /*91dd0*/  R2UR UR36, R25 ;  /* 0x00000000192472ca */ /* 0x000fe200000e0000 */
[----:B------:R-:W-:-:S02]  /*91de0*/  VIADD R61, R0, 0x16f ;  /* 0x0000016f003d7836 */ /* 0x000fc40000000000 */
[----:B------:R0:W-:Y:S01]  /*91df0*/  STL [R1+0x11dc], R2 ;  /* 0x0011dc0201007387 */ /* 0x0001e20000100800 */
[C---:B------:R-:W-:Y:S02]  /*91e00*/  VIADD R60, R0.reuse, 0x170 ;  /* 0x00000170003c7836 */ /* 0x040fe40000000000 */
[----:B------:R-:W-:Y:S01]  /*91e10*/  VIADD R7, R0, 0x171 ;  /* 0x0000017100077836 */ /* 0x000fe20000000000 */
[----:B------:R-:W-:Y:S01]  /*91e20*/  R2UR UR34, R24 ;  /* 0x00000000182272ca */ /* 0x000fe200000e0000 */
[----:B0-----:R-:W-:-:S05]  /*91e30*/  VIADD R2, R2, UR4 ;  /* 0x0000000402027c36 */ /* 0x001fca0008000000 */
[----:B------:R-:W-:Y:S04]  /*91e40*/  STL [R1+0x1288], R2 ;  /* 0x0012880201007387 */ /* 0x000fe80000100800 */
[----:B------:R0:W-:Y:S04]  /*91e50*/  STL [R1+0x281c], R61 ;  /* 0x00281c3d01007387 */ /* 0x0001e80000100800 */
[----:B------:R-:W-:Y:S04]  /*91e60*/  STL [R1+0x2820], R60 ;  /* 0x0028203c01007387 */ /* 0x000fe80000100800 */
[----:B------:R1:W-:Y:S01]  /*91e70*/  STL [R1+0x2824], R7 ;  /* 0x0028240701007387 */ /* 0x0003e20000100800 */
[----:B------:R-:W-:Y:S01]  /*91e80*/  R2UR UR32, R23 ;  /* 0x00000000172072ca */ /* 0x000fe200000e0000 */
[----:B0-----:R-:W-:-:S02]  /*91e90*/  VIADD R61, R0, 0xd ;  /* 0x0000000d003d7836 */ /* 0x001fc40000000000 */
[----:B-1----:R-:W-:-:S05]  /*91ea0*/  VIADD R7, R0, 0x7 ;  /* 0x0000000700077836 */ /* 0x002fca0000000000 */
[----:B------:R-:W-:Y:S02]  /*91eb0*/  ISETP.GE.AND P1, PT, R7, UR36, PT ;  /* 0x0000002407007c0c */ /* 0x000fe4000bf26270 */
[----:B------:R-:W-:Y:S02]  /*91ec0*/  ISETP.GE.AND P0, PT, R61, UR34, PT ;  /* 0x000000223d007c0c */ /* 0x000fe4000bf06270 */
[----:B------:R-:W-:Y:S01]  /*91ed0*/  LOP3.LUT R3, R3, 0xffffff7f, RZ, 0xc0, !PT ;  /* 0xffffff7f03037812 */ /* 0x000fe200078ec0ff */
[----:B------:R-:W-:Y:S01]  /*91ee0*/  VIADD R60, R0, 0x13 ;  /* 0x00000013003c7836 */ /* 0x000fe20000000000 */
[----:B------:R-:W-:Y:S01]  /*91ef0*/  R2UR UR30, R22 ;  /* 0x00000000161e72ca */ /* 0x000fe200000e0000 */
[----:B------:R-:W-:-:S03]  /*91f00*/  VIADD R5, R0, 0x172 ;  /* 0x0000017200057836 */ /* 0x000fc60000000000 */
[----:B------:R-:W-:-:S03]  /*91f10*/  ISETP.GE.AND P2, PT, R60, UR32, PT ;  /* 0x000000203c007c0c */ /* 0x000fc6000bf46270 */
[----:B------:R-:W-:Y:S01]  /*91f20*/  @P1 LOP3.LUT R3, R3, 0x80, RZ, 0xfc, !PT ;  /* 0x0000008003031812 */ /* 0x000fe200078efcff */
[C---:B------:R-:W-:Y:S01]  /*91f30*/  VIADD R6, R0.reuse, 0x173 ;  /* 0x0000017300067836 */ /* 0x040fe20000000000 */
[----:B------:R-:W-:Y:S02]  /*91f40*/  R2UR UR28, R21 ;  /* 0x00000000151c72ca */ /* 0x000fe400000e0000 */
[----:B------:R-:W-:Y:S01]  /*91f50*/  LOP3.LUT R3, R3, 0xffffdfff, RZ, 0xc0, !PT ;  /* 0xffffdfff03037812 */ /* 0x000fe200078ec0ff */
[C---:B------:R-:W-:Y:S02]  /*91f60*/  VIADD R36, R0.reuse, 0x174 ;  /* 0x0000017400247836 */ /* 0x040fe40000000000 */
[C---:B------:R-:W-:Y:S01]  /*91f70*/  VIADD R61, R0.reuse, 0x19 ;  /* 0x00000019003d7836 */ /* 0x040fe20000000000 */
[----:B------:R-:W-:Y:S01]  /*91f80*/  @P0 LOP3.LUT R3, R3, 0x2000, RZ, 0xfc, !PT ;  /* 0x0000200003030812 */ /* 0x000fe200078efcff */
[C---:B------:R-:W-:Y:S01]  /*91f90*/  VIADD R37, R0.reuse, 0x175 ;  /* 0x0000017500257836 */ /* 0x040fe20000000000 */
[----:B------:R-:W-:Y:S01]  /*91fa0*/  STL [R1+0x2828], R5 ;  /* 0x0028280501007387 */ /* 0x000fe20000100800 */
[----:B------:R-:W-:-:S02]  /*91fb0*/  VIADD R38, R0, 0x176 ;  /* 0x0000017600267836 */ /* 0x000fc40000000000 */
[C---:B------:R-:W-:Y:S01]  /*91fc0*/  VIADD R39, R0.reuse, 0x177 ;  /* 0x0000017700277836 */ /* 0x040fe20000000000 */
[----:B------:R-:W-:Y:S01]  /*91fd0*/  STL [R1+0x282c], R6 ;  /* 0x00282c0601007387 */ /* 0x000fe20000100800 */
[C---:B------:R-:W-:Y:S01]  /*91fe0*/  VIADD R40, R0.reuse, 0x178 ;  /* 0x0000017800287836 */ /* 0x040fe20000000000 */
[----:B------:R-:W-:Y:S01]  /*91ff0*/  ISETP.GE.AND P1, PT, R61, UR30, PT ;  /* 0x0000001e3d007c0c */ /* 0x000fe2000bf26270 */
[C---:B------:R-:W-:Y:S01]  /*92000*/  VIADD R41, R0.reuse, 0x179 ;  /* 0x0000017900297836 */ /* 0x040fe20000000000 */
[----:B------:R-:W-:Y:S01]  /*92010*/  STL [R1+0x2830], R36 ;  /* 0x0028302401007387 */ /* 0x000fe20000100800 */
[C---:B------:R-:W-:Y:S01]  /*92020*/  VIADD R42, R0.reuse, 0x17a ;  /* 0x0000017a002a7836 */ /* 0x040fe20000000000 */
[----:B------:R-:W-:Y:S01]  /*92030*/  LOP3.LUT R3, R3, 0xfff7ffff, RZ, 0xc0, !PT ;  /* 0xfff7ffff03037812 */ /* 0x000fe200078ec0ff */
[----:B------:R-:W-:Y:S01]  /*92040*/  VIADD R53, R0, 0x17b ;  /* 0x0000017b00357836 */ /* 0x000fe20000000000 */
[----:B------:R-:W-:Y:S01]  /*92050*/  STL [R1+0x2834], R37 ;  /* 0x0028342501007387 */ /* 0x000fe20000100800 */
[----:B------:R-:W-:Y:S01]  /*92060*/  R2UR UR26, R20 ;  /* 0x00000000141a72ca */ /* 0x000fe200000e0000 */
[----:B------:R-:W-:-:S02]  /*92070*/  VIADD R51, R0, 0x17c ;  /* 0x0000017c00337836 */ /* 0x000fc40000000000 */
[----:B------:R-:W-:Y:S01]  /*92080*/  STL [R1+0x2838], R38 ;  /* 0x0028382601007387 */ /* 0x000fe20000100800 */
[C---:B------:R-:W-:Y:S01]  /*92090*/  VIADD R60, R0.reuse, 0x1f ;  /* 0x0000001f003c7836 */ /* 0x040fe20000000000 */
[----:B------:R-:W-:Y:S01]  /*920a0*/  @P2 LOP3.LUT R3, R3, 0x80000, RZ, 0xfc, !PT ;  /* 0x0008000003032812 */ /* 0x000fe200078efcff */
[C---:B------:R-:W-:Y:S01]  /*920b0*/  VIADD R52, R0.reuse, 0x17d ;  /* 0x0000017d00347836 */ /* 0x040fe20000000000 */
[----:B------:R-:W-:Y:S01]  /*920c0*/  STL [R1+0x283c], R39 ;  /* 0x00283c2701007387 */ /* 0x000fe20000100800 */
[----:B------:R-:W-:-:S03]  /*920d0*/  VIADD R54, R0, 0x17e ;  /* 0x0000017e00367836 */ /* 0x000fc60000000000 */
[----:B------:R-:W-:Y:S01]  /*920e0*/  STL [R1+0x2840], R40 ;  /* 0x0028402801007387 */ /* 0x000fe20000100800 */
[----:B------:R-:W-:-:S03]  /*920f0*/  VIADD R56, R0, 0x17f ;  /* 0x0000017f00387836 */ /* 0x000fc60000000000 */
[----:B------:R-:W-:Y:S01]  /*92100*/  STL [R1+0x2844], R41 ;  /* 0x0028442901007387 */ /* 0x000fe20000100800 */
[----:B------:R-:W-:Y:S01]  /*92110*/  VIADD R55, R0, 0x180 ;  /* 0x0000018000377836 */ /* 0x000fe20000000000 */
[----:B------:R-:W-:Y:S02]  /*92120*/  ISETP.GE.AND P0, PT, R60, UR28, PT ;  /* 0x0000001c3c007c0c */ /* 0x000fe4000bf06270 */
[----:B------:R-:W-:Y:S01]  /*92130*/  STL [R1+0x2848], R42 ;  /* 0x0028482a01007387 */ /* 0x000fe20000100800 */
[----:B------:R-:W-:Y:S01]  /*92140*/  VIADD R48, R0, 0x181 ;  /* 0x0000018100307836 */ /* 0x000fe20000000000 */
[----:B------:R-:W-:Y:S02]  /*92150*/  R2UR UR22, R18 ;  /* 0x00000000121672ca */ /* 0x000fe400000e0000 */
[----:B------:R-:W-:Y:S01]  /*92160*/  STL [R1+0x284c], R53 ;  /* 0x00284c3501007387 */ /* 0x000fe20000100800 */
[----:B------:R-:W-:Y:S01]  /*92170*/  VIADD R49, R0, 0x182 ;  /* 0x0000018200317836 */ /* 0x000fe20000000000 */
[----:B------:R-:W-:-:S02]  /*92180*/  LOP3.LUT R3, R3, 0xfdffffff, RZ, 0xc0, !PT ;  /* 0xfdffffff03037812 */ /* 0x000fc400078ec0ff */
[----:B------:R-:W-:Y:S01]  /*92190*/  STL [R1+0x2850], R51 ;  /* 0x0028503301007387 */ /* 0x000fe20000100800 */
[----:B------:R-:W-:-:S03]  /*921a0*/  VIADD R43, R0, 0x183 ;  /* 0x00000183002b7836 */ /* 0x000fc60000000000 */
[----:B------:R-:W-:Y:S01]  /*921b0*/  STL [R1+0x2854], R52 ;  /* 0x0028543401007387 */ /* 0x000fe20000100800 */
[C---:B------:R-:W-:Y:S02]  /*921c0*/  VIADD R50, R0.reuse, 0x184 ;  /* 0x0000018400327836 */ /* 0x040fe40000000000 */
[C---:B------:R-:W-:Y:S01]  /*921d0*/  VIADD R61, R0.reuse, 0x25 ;  /* 0x00000025003d7836 */ /* 0x040fe20000000000 */
[----:B------:R-:W-:Y:S01]  /*921e0*/  STL [R1+0x2858], R54 ;  /* 0x0028583601007387 */ /* 0x000fe20000100800 */
[C---:B------:R-:W-:Y:S01]  /*921f0*/  VIADD R2, R0.reuse, 0x185 ;  /* 0x0000018500027836 */ /* 0x040fe20000000000 */
[----:B------:R-:W-:Y:S02]  /*92200*/  @P1 LOP3.LUT R3, R3, 0x2000000, RZ, 0xfc, !PT ;  /* 0x0200000003031812 */ /* 0x000fe400078efcff */
[----:B------:R-:W-:Y:S01]  /*92210*/  STL [R1+0x285c], R56 ;  /* 0x00285c3801007387 */ /* 0x000fe20000100800 */
[----:B------:R-:W-:-:S03]  /*92220*/  VIADD R44, R0, 0x186 ;  /* 0x00000186002c7836 */ /* 0x000fc60000000000 */
[----:B------:R-:W-:Y:S01]  /*92230*/  STL [R1+0x2860], R55 ;  /* 0x0028603701007387 */ /* 0x000fe20000100800 */
[----:B------:R-:W-:-:S03]  /*92240*/  VIADD R45, R0, 0x187 ;  /* 0x00000187002d7836 */ /* 0x000fc60000000000 */
[----:B------:R-:W-:Y:S01]  /*92250*/  STL [R1+0x2864], R48 ;  /* 0x0028643001007387 */ /* 0x000fe20000100800 */
[C---:B------:R-:W-:Y:S01]  /*92260*/  VIADD R46, R0.reuse, 0x188 ;  /* 0x00000188002e7836 */ /* 0x040fe20000000000 */
[----:B------:R-:W-:Y:S02]  /*92270*/  ISETP.GE.AND P2, PT, R61, UR26, PT ;  /* 0x0000001a3d007c0c */ /* 0x000fe4000bf46270 */
[----:B------:R-:W-:Y:S01]  /*92280*/  STL [R1+0x2868], R49 ;  /* 0x0028683101007387 */ /* 0x000fe20000100800 */
[----:B------:R-:W-:Y:S01]  /*92290*/  IMAD.MOV.U32 R59, RZ, RZ, R8 ;  /* 0x000000ffff3b7224 */ /* 0x000fe200078e0008 */
[----:B------:R-:W-:Y:S01]  /*922a0*/  LOP3.LUT R3, R3, 0x7fffffff, RZ, 0xc0, !PT ;  /* 0x7fffffff03037812 */ /* 0x000fe200078ec0ff */
[C---:B------:R-:W-:Y:S01]  /*922b0*/  VIADD R47, R0.reuse, 0x189 ;  /* 0x00000189002f7836 */ /* 0x040fe20000000000 */
[----:B------:R-:W-:Y:S01]  /*922c0*/  STL [R1+0x286c], R43 ;  /* 0x00286c2b01007387 */ /* 0x000fe20000100800 */
[C---:B------:R-:W-:Y:S02]  /*922d0*/  VIADD R8, R0.reuse, 0x18a ;  /* 0x0000018a00087836 */ /* 0x040fe40000000000 */
[----:B------:R-:W-:Y:S01]  /*922e0*/  VIADD R61, R0, 0xc ;  /* 0x0000000c003d7836 */ /* 0x000fe20000000000 */
[----:B------:R-:W-:Y:S04]  /*922f0*/  STL [R1+0x2870], R50 ;  /* 0x0028703201007387 */ /* 0x000fe80000100800 */
[----:B------:R-:W-:Y:S01]  /*92300*/  STL [R1+0x2874], R2 ;  /* 0x0028740201007387 */ /* 0x000fe20000100800 */
[----:B------:R-:W-:-:S03]  /*92310*/  @P0 LOP3.LUT R3, R3, 0x80000000, RZ, 0xfc, !PT ;  /* 0x8000000003030812 */ /* 0x000fc600078efcff */
[----:B------:R-:W-:Y:S01]  /*92320*/  STL [R1+0x2878], R44 ;  /* 0x0028782c01007387 */ /* 0x000fe20000100800 */
[----:B------:R-:W-:-:S03]  /*92330*/  ISETP.GE.AND P0, PT, R61, UR22, PT ;  /* 0x000000163d007c0c */ /* 0x000fc6000bf06270 */
[----:B------:R-:W-:Y:S04]  /*92340*/  STL [R1+0x287c], R45 ;  /* 0x00287c2d01007387 */ /* 0x000fe80000100800 */
[----:B------:R-:W-:Y:S04]  /*92350*/  STL [R1+0x2880], R46 ;  /* 0x0028802e01007387 */ /* 0x000fe80000100800 */
[----:B------:R-:W-:Y:S04]  /*92360*/  STL [R1+0x2884], R47 ;  /* 0x0028842f01007387 */ /* 0x000fe80000100800 */
[----:B------:R0:W-:Y:S04]  /*92370*/  STL [R1+0x2888], R8 ;  /* 0x0028880801007387 */ /* 0x0001e80000100800 */
[----:B------:R-:W2:Y:S01]  /*92380*/  LDL.LU R61, [R1+0xc2c] ;  /* 0x000c2c00013d7983 */ /* 0x000ea20000300800 */
[----:B------:R-:W-:Y:S01]  /*92390*/  R2UR UR24, R19 ;  /* 0x00000000131872ca */ /* 0x000fe200000e0000 */
[----:B------:R-:W-:Y:S01]  /*923a0*/  VIADD R60, R0, 0x6 ;  /* 0x00000006003c7836 */ /* 0x000fe20000000000 */
[----:B------:R-:W-:-:S02]  /*923b0*/  R2UR UR20, R17 ;  /* 0x00000000111472ca */ /* 0x000fc400000e0000 */
[----:B------:R-:W-:Y:S02]  /*923c0*/  LOP3.LUT R3, R3, 0xffffffbf, RZ, 0xc0, !PT ;  /* 0xffffffbf03037812 */ /* 0x000fe400078ec0ff */
[----:B------:R-:W-:Y:S02]  /*923d0*/  R2UR UR18, R16 ;  /* 0x00000000101272ca */ /* 0x000fe400000e0000 */
[----:B------:R-:W-:Y:S01]  /*923e0*/  LOP3.LUT R4, R4, 0xffffefff, RZ, 0xc0, !PT ;  /* 0xffffefff04047812 */ /* 0x000fe200078ec0ff */
[----:B------:R-:W-:Y:S01]  /*923f0*/  VIADD R7, R0, 0x18 ;  /* 0x0000001800077836 */ /* 0x000fe20000000000 */
[----:B------:R-:W-:Y:S01]  /*92400*/  R2UR UR16, R15 ;  /* 0x000000000f1072ca */ /* 0x000fe200000e0000 */
[----:B0-----:R-:W3:Y:S02]  /*92410*/  LDL.LU R8, [R1+0xc10] ;  /* 0x000c100001087983 */ /* 0x001ee40000300800 */
[----:B------:R-:W-:Y:S01]  /*92420*/  ISETP.GE.AND P1, PT, R60, UR24, PT ;  /* 0x000000183c007c0c */ /* 0x000fe2000bf26270 */
[----:B------:R-:W-:Y:S01]  /*92430*/  VIADD R60, R0, 0x12 ;  /* 0x00000012003c7836 */ /* 0x000fe20000000000 */
[----:B------:R-:W-:Y:S01]  /*92440*/  @P2 LOP3.LUT R4, R4, 0x1000, RZ, 0xfc, !PT ;  /* 0x0000100004042812 */ /* 0x000fe200078efcff */
[----:B------:R-:W4:Y:S03]  /*92450*/  LDL.LU R47, [R1+0xc08] ;  /* 0x000c0800012f7983 */ /* 0x000f260000300800 */
[----:B------:R-:W-:-:S07]  /*92460*/  ISETP.GE.AND P2, PT, R60, UR20, PT ;  /* 0x000000143c007c0c */ /* 0x000fce000bf46270 */
[----:B------:R-:W-:Y:S01]  /*92470*/  @P1 LOP3.LUT R3, R3, 0x40, RZ, 0xfc, !PT ;  /* 0x0000004003031812 */ /* 0x000fe200078efcff */
[----:B------:R-:W3:Y:S03]  /*92480*/  LDL.LU R46, [R1+0xc00] ;  /* 0x000c0000012e7983 */ /* 0x000ee60000300800 */
[----:B------:R-:W-:Y:S01]  /*92490*/  LOP3.LUT R3, R3, 0xffffefff, RZ, 0xc0, !PT ;  /* 0xffffefff03037812 */ /* 0x000fe200078ec0ff */
[----:B------:R-:W-:Y:S01]  /*924a0*/  VIADD R60, R0, 0x1e ;  /* 0x0000001e003c7836 */ /* 0x000fe20000000000 */
[----:B------:R-:W-:Y:S01]  /*924b0*/  ISETP.GE.AND P1, PT, R7, UR18, PT ;  /* 0x0000001207007c0c */ /* 0x000fe2000bf26270 */
[----:B------:R-:W3:Y:S01]  /*924c0*/  LDL.LU R45, [R1+0xbf8] ;  /* 0x000bf800012d7983 */ /* 0x000ee20000300800 */
[----:B------:R-:W-:Y:S02]  /*924d0*/  @P0 LOP3.LUT R3, R3, 0x1000, RZ, 0xfc, !PT ;  /* 0x0000100003030812 */ /* 0x000fe400078efcff */
[----:B------:R-:W-:-:S02]  /*924e0*/  R2UR UR12, R13 ;  /* 0x000000000d0c72ca */ /* 0x000fc400000e0000 */
[----:B------:R-:W-:Y:S02]  /*924f0*/  R2UR UR14, R14 ;  /* 0x000000000e0e72ca */ /* 0x000fe400000e0000 */
[----:B------:R-:W-:Y:S01]  /*92500*/  R2UR UR10, R12 ;  /* 0x000000000c0a72ca */ /* 0x000fe200000e0000 */
[----:B------:R-:W-:Y:S01]  /*92510*/  VIADD R7, R0, 0x24 ;  /* 0x0000002400077836 */ /* 0x000fe20000000000 */
[----:B------:R-:W-:Y:S01]  /*92520*/  LOP3.LUT R3, R3, 0xfffbffff, RZ, 0xc0, !PT ;  /* 0xfffbffff03037812 */ /* 0x000fe200078ec0ff */
[----:B------:R-:W3:Y:S03]  /*92530*/  LDL.LU R44, [R1+0xbf4] ;  /* 0x000bf400012c7983 */ /* 0x000ee60000300800 */
[----:B------:R-:W-:Y:S01]  /*92540*/  @P2 LOP3.LUT R3, R3, 0x40000, RZ, 0xfc, !PT ;  /* 0x0004000003032812 */ /* 0x000fe200078efcff */
[----:B------:R-:W3:Y:S01]  /*92550*/  LDL.LU R2, [R1+0xbdc] ;  /* 0x000bdc0001027983 */ /* 0x000ee20000300800 */
[----:B------:R-:W-:-:S02]  /*92560*/  ISETP.GE.AND P0, PT, R60, UR16, PT ;  /* 0x000000103c007c0c */ /* 0x000fc4000bf06270 */
[----:B------:R-:W-:Y:S01]  /*92570*/  LOP3.LUT R3, R3, 0xfeffffff, RZ, 0xc0, !PT ;  /* 0xfeffffff03037812 */ /* 0x000fe200078ec0ff */
[----:B------:R-:W-:Y:S01]  /*92580*/  VIADD R60, R0, 0x5 ;  /* 0x00000005003c7836 */ /* 0x000fe20000000000 */
[----:B------:R-:W-:Y:S01]  /*92590*/  ISETP.GE.AND P2, PT, R7, UR14, PT ;  /* 0x0000000e07007c0c */ /* 0x000fe2000bf46270 */
[----:B------:R-:W3:Y:S01]  /*925a0*/  LDL.LU R50, [R1+0xbd8] ;  /* 0x000bd80001327983 */ /* 0x000ee20000300800 */
[----:B------:R-:W-:Y:S02]  /*925b0*/  @P1 LOP3.LUT R3, R3, 0x1000000, RZ, 0xfc, !PT ;  /* 0x0100000003031812 */ /* 0x000fe400078efcff */
[----:B------:R-:W-:Y:S01]  /*925c0*/  ISETP.GE.AND P1, PT, R60, UR12, PT ;  /* 0x0000000c3c007c0c */ /* 0x000fe2000bf26270 */
[----:B------:R-:W-:Y:S01]  /*925d0*/  VIADD R7, R0, 0xb ;  /* 0x0000000b00077836 */ /* 0x000fe20000000000 */
[----:B------:R-:W-:Y:S01]  /*925e0*/  LOP3.LUT R3, R3, 0xbfffffff, RZ, 0xc0, !PT ;  /* 0xbfffffff03037812 */ /* 0x000fe200078ec0ff */
[----:B------:R-:W3:Y:S01]  /*925f0*/  LDL.LU R43, [R1+0xbd0] ;  /* 0x000bd000012b7983 */ /* 0x000ee20000300800 */
[----:B------:R-:W-:-:S02]  /*92600*/  R2UR UR8, R11 ;  /* 0x000000000b0872ca */ /* 0x000fc400000e0000 */
[----:B------:R-:W-:Y:S01]  /*92610*/  @P0 LOP3.LUT R3, R3, 0x40000000, RZ, 0xfc, !PT ;  /* 0x4000000003030812 */ /* 0x000fe200078efcff */
[----:B------:R-:W3:Y:S01]  /*92620*/  LDL.LU R49, [R1+0xbc4] ;  /* 0x000bc40001317983 */ /* 0x000ee20000300800 */
[----:B------:R-:W-:-:S03]  /*92630*/  R2UR UR6, R10 ;  /* 0x000000000a0672ca */ /* 0x000fc600000e0000 */
[----:B------:R-:W3:Y:S01]  /*92640*/  LDL.LU R48, [R1+0xbc0] ;  /* 0x000bc00001307983 */ /* 0x000ee20000300800 */
[----:B------:R-:W-:-:S03]  /*92650*/  ISETP.GE.AND P0, PT, R7, UR10, PT ;  /* 0x0000000a07007c0c */ /* 0x000fc6000bf06270 */
[----:B------:R-:W3:Y:S01]  /*92660*/  LDL.LU R55, [R1+0xbb8] ;  /* 0x000bb80001377983 */ /* 0x000ee20000300800 */
[----:B------:R-:W-:-:S03]  /*92670*/  R2UR UR74, R9 ;  /* 0x00000000094a72ca */ /* 0x000fc600000e0000 */
[----:B------:R-:W3:Y:S01]  /*92680*/  LDL.LU R56, [R1+0xba4] ;  /* 0x000ba40001387983 */ /* 0x000ee20000300800 */
[----:B------:R-:W-:-:S03]  /*92690*/  LOP3.LUT R3, R3, 0xffffffdf, RZ, 0xc0, !PT ;  /* 0xffffffdf03037812 */ /* 0x000fc600078ec0ff */
[----:B------:R-:W3:Y:S01]  /*926a0*/  LDL.LU R54, [R1+0xb9c] ;  /* 0x000b9c0001367983 */ /* 0x000ee20000300800 */
[----:B------:R-:W-:Y:S01]  /*926b0*/  VIADD R60, R0, 0x11 ;  /* 0x00000011003c7836 */ /* 0x000fe20000000000 */
[----:B------:R-:W-:Y:S02]  /*926c0*/  LOP3.LUT R4, R4, 0xfffffdff, RZ, 0xc0, !PT ;  /* 0xfffffdff04047812 */ /* 0x000fe400078ec0ff */
[----:B------:R-:W3:Y:S01]  /*926d0*/  LDL.LU R52, [R1+0xb94] ;  /* 0x000b940001347983 */ /* 0x000ee20000300800 */
[----:B------:R-:W-:-:S03]  /*926e0*/  @P1 LOP3.LUT R3, R3, 0x20, RZ, 0xfc, !PT ;  /* 0x0000002003031812 */ /* 0x000fc600078efcff */
[----:B------:R-:W3:Y:S04]  /*926f0*/  LDL.LU R51, [R1+0xb8c] ;  /* 0x000b8c0001337983 */ /* 0x000ee80000300800 */
[----:B------:R-:W3:Y:S01]  /*92700*/  LDL.LU R53, [R1+0xb84] ;  /* 0x000b840001357983 */ /* 0x000ee20000300800 */
[----:B------:R-:W-:-:S03]  /*92710*/  @P2 LOP3.LUT R4, R4, 0x200, RZ, 0xfc, !PT ;  /* 0x0000020004042812 */ /* 0x000fc600078efcff */
[----:B------:R-:W3:Y:S01]  /*92720*/  LDL.LU R42, [R1+0xb7c] ;  /* 0x000b7c00012a7983 */ /* 0x000ee20000300800 */
[----:B------:R-:W-:-:S03]  /*92730*/  ISETP.GE.AND P2, PT, R60, UR8, PT ;  /* 0x000000083c007c0c */ /* 0x000fc6000bf46270 */
[----:B------:R-:W3:Y:S01]  /*92740*/  LDL.LU R41, [R1+0xa50] ;  /* 0x000a500001297983 */ /* 0x000ee20000300800 */
[C---:B------:R-:W-:Y:S01]  /*92750*/  VIADD R7, R0.reuse, 0x17 ;  /* 0x0000001700077836 */ /* 0x040fe20000000000 */
[----:B------:R-:W-:Y:S02]  /*92760*/  LOP3.LUT R3, R3, 0xfffff7ff, RZ, 0xc0, !PT ;  /* 0xfffff7ff03037812 */ /* 0x000fe400078ec0ff */
[----:B------:R-:W4:Y:S01]  /*92770*/  LDL.LU R40, [R1+0xa04] ;  /* 0x000a040001287983 */ /* 0x000f220000300800 */
[----:B------:R-:W-:-:S03]  /*92780*/  VIADD R60, R0, 0x1d ;  /* 0x0000001d003c7836 */ /* 0x000fc60000000000 */
[----:B------:R-:W4:Y:S04]  /*92790*/  LDL.LU R39, [R1+0xa00] ;  /* 0x000a000001277983 */ /* 0x000f280000300800 */
[----:B------:R-:W4:Y:S01]  /*927a0*/  LDL.LU R38, [R1+0x9f8] ;  /* 0x0009f80001267983 */ /* 0x000f220000300800 */
[----:B------:R-:W-:-:S03]  /*927b0*/  ISETP.GE.AND P1, PT, R7, UR6, PT ;  /* 0x0000000607007c0c */ /* 0x000fc6000bf26270 */
[----:B------:R-:W4:Y:S01]  /*927c0*/  LDL.LU R37, [R1+0x9f4] ;  /* 0x0009f40001257983 */ /* 0x000f220000300800 */
[----:B------:R-:W-:-:S03]  /*927d0*/  @P0 LOP3.LUT R3, R3, 0x800, RZ, 0xfc, !PT ;  /* 0x0000080003030812 */ /* 0x000fc600078efcff */
[----:B------:R-:W4:Y:S01]  /*927e0*/  LDL.LU R36, [R1+0x9ec] ;  /* 0x0009ec0001247983 */ /* 0x000f220000300800 */
[----:B------:R-:W-:-:S03]  /*927f0*/  ISETP.GE.AND P0, PT, R60, UR74, PT ;  /* 0x0000004a3c007c0c */ /* 0x000fc6000bf06270 */
[----:B------:R-:W4:Y:S01]  /*92800*/  LDL.LU R6, [R1+0x9e8] ;  /* 0x0009e80001067983 */ /* 0x000f220000300800 */
[----:B------:R-:W-:-:S03]  /*92810*/  R2UR UR62, R59 ;  /* 0x000000003b3e72ca */ /* 0x000fc600000e0000 */
[----:B------:R-:W4:Y:S04]  /*92820*/  LDL.LU R5, [R1+0x9e0] ;  /* 0x0009e00001057983 */ /* 0x000f280000300800 */
[----:B------:R-:W4:Y:S04]  /*92830*/  LDL.LU R7, [R1+0x9dc] ;  /* 0x0009dc0001077983 */ /* 0x000f280000300800 */
[----:B------:R-:W4:Y:S01]  /*92840*/  LDL.LU R60, [R1+0x9d4] ;  /* 0x0009d400013c7983 */ /* 0x000f220000300800 */
[----:B--2---:R-:W-:-:S03]  /*92850*/  R2UR UR64, R61 ;  /* 0x000000003d4072ca */ /* 0x004fc600000e0000 */
[----:B------:R-:W2:Y:S04]  /*92860*/  LDL.LU R61, [R1+0x9d0] ;  /* 0x0009d000013d7983 */ /* 0x000ea80000300800 */
[----:B------:R-:W2:Y:S01]  /*92870*/  LDL.LU R59, [R1+0x2898] ;  /* 0x00289800013b7983 */ /* 0x000ea20000300800 */
[----:B------:R-:W-:Y:S01]  /*92880*/  VIADD R57, R0, 0x1 ;  /* 0x0000000100397836 */ /* 0x000fe20000000000 */
[----:B---3--:R-:W-:-:S13]  /*92890*/  R2UR UR26, R41 ;  /* 0x00000000291a72ca */ /* 0x008fda00000e0000 */
[----:B------:R-:W-:Y:S02]  /*928a0*/  ISETP.GE.AND P6, PT, R57, UR26, PT ;  /* 0x0000001a39007c0c */ /* 0x000fe4000bfc6270 */
[----:B--2---:R-:W-:Y:S02]  /*928b0*/  R2UR UR74, R59 ;  /* 0x000000003b4a72ca */ /* 0x004fe400000e0000 */
[----:B------:R-:W2:Y:S04]  /*928c0*/  LDL.LU R59, [R1+0x2894] ;  /* 0x00289400013b7983 */ /* 0x000ea80000300800 */
[----:B------:R-:W3:Y:S01]  /*928d0*/  LDL.LU R57, [R1+0x9c4] ;  /* 0x0009c40001397983 */ /* 0x000ee20000300800 */
[----:B------:R-:W-:-:S04]  /*928e0*/  LOP3.LUT R3, R3, 0xfffdffff, RZ, 0xc0, !PT ;  /* 0xfffdffff03037812 */ /* 0x000fc800078ec0ff */
[----:B------:R-:W-:-:S04]  /*928f0*/  @P2 LOP3.LUT R3, R3, 0x20000, RZ, 0xfc, !PT ;  /* 0x0002000003032812 */ /* 0x000fc800078efcff */
[----:B------:R-:W-:-:S04]  /*92900*/  LOP3.LUT R3, R3, 0xff7fffff, RZ, 0xc0, !PT ;  /* 0xff7fffff03037812 */ /* 0x000fc800078ec0ff */
[----:B------:R-:W-:Y:S02]  /*92910*/  @P1 LOP3.LUT R3, R3, 0x800000, RZ, 0xfc, !PT ;  /* 0x0080000003031812 */ /* 0x000fe400078efcff */
[----:B----4-:R-:W-:Y:S01]  /*92920*/  R2UR UR10, R7 ;  /* 0x00000000070a72ca */ /* 0x010fe200000e0000 */
[----:B------:R-:W-:Y:S01]  /*92930*/  VIADD R7, R0, 0x23 ;  /* 0x0000002300077836 */ /* 0x000fe20000000000 */
[----:B------:R-:W-:-:S04]  /*92940*/  LOP3.LUT R3, R3, 0xdfffffff, RZ, 0xc0, !PT ;  /* 0xdfffffff03037812 */ /* 0x000fc800078ec0ff */
[----:B------:R-:W-:Y:S02]  /*92950*/  @P0 LOP3.LUT R3, R3, 0x20000000, RZ, 0xfc, !PT ;  /* 0x2000000003030812 */ /* 0x000fe400078efcff */
[----:B------:R-:W-:Y:S02]  /*92960*/  ISETP.GE.AND P0, PT, R7, UR64, PT ;  /* 0x0000004007007c0c */ /* 0x000fe4000bf06270 */
[----:B------:R-:W-:Y:S01]  /*92970*/  R2UR UR8, R60 ;  /* 0x000000003c0872ca */ /* 0x000fe200000e0000 */
[----:B------:R-:W-:Y:S01]  /*92980*/  VIADD R60, R0, 0x4 ;  /* 0x00000004003c7836 */ /* 0x000fe20000000000 */
[----:B------:R-:W-:Y:S02]  /*92990*/  R2UR UR60, R8 ;  /* 0x00000000083c72ca */ /* 0x000fe400000e0000 */
[----:B------:R-:W-:Y:S02]  /*929a0*/  R2UR UR6, R61 ;  /* 0x000000003d0672ca */ /* 0x000fe400000e0000 */
[----:B------:R-:W-:Y:S01]  /*929b0*/  ISETP.GE.AND P2, PT, R60, UR62, PT ;  /* 0x0000003e3c007c0c */ /* 0x000fe2000bf46270 */
[----:B------:R-:W-:Y:S01]  /*929c0*/  VIADD R61, R0, 0xa ;  /* 0x0000000a003d7836 */ /* 0x000fe20000000000 */
[----:B------:R-:W-:-:S02]  /*929d0*/  R2UR UR58, R47 ;  /* 0x000000002f3a72ca */ /* 0x000fc400000e0000 */
[----:B------:R-:W-:Y:S01]  /*929e0*/  LOP3.LUT R3, R3, 0xffffffef, RZ, 0xc0, !PT ;  /* 0xffffffef03037812 */ /* 0x000fe200078ec0ff */
[----:B------:R-:W-:Y:S01]  /*929f0*/  VIADD R60, R0, 0x10 ;  /* 0x00000010003c7836 */ /* 0x000fe20000000000 */
[----:B------:R-:W-:-:S03]  /*92a00*/  R2UR UR56, R46 ;  /* 0x000000002e3872ca */ /* 0x000fc600000e0000 */
[----:B------:R-:W-:Y:S02]  /*92a10*/  ISETP.GE.AND P1, PT, R61, UR60, PT ;  /* 0x0000003c3d007c0c */ /* 0x000fe4000bf26270 */
[----:B------:R-:W-:Y:S02]  /*92a20*/  LOP3.LUT R4, R4, 0xffffff7f, RZ, 0xc0, !PT ;  /* 0xffffff7f04047812 */ /* 0x000fe400078ec0ff */
[----:B------:R-:W-:Y:S02]  /*92a30*/  @P2 LOP3.LUT R3, R3, 0x10, RZ, 0xfc, !PT ;  /* 0x0000001003032812 */ /* 0x000fe400078efcff */
[----:B------:R-:W-:Y:S02]  /*92a40*/  @P0 LOP3.LUT R4, R4, 0x80, RZ, 0xfc, !PT ;  /* 0x0000008004040812 */ /* 0x000fe400078efcff */
[----:B------:R-:W-:Y:S02]  /*92a50*/  ISETP.GE.AND P0, PT, R60, UR58, PT ;  /* 0x0000003a3c007c0c */ /* 0x000fe4000bf06270 */
[----:B------:R-:W-:Y:S01]  /*92a60*/  LOP3.LUT R3, R3, 0xfffffbff, RZ, 0xc0, !PT ;  /* 0xfffffbff03037812 */ /* 0x000fe200078ec0ff */
[----:B------:R-:W-:Y:S01]  /*92a70*/  VIADD R61, R0, 0x16 ;  /* 0x00000016003d7836 */ /* 0x000fe20000000000 */
[----:B------:R-:W-:-:S02]  /*92a80*/  R2UR UR54, R45 ;  /* 0x000000002d3672ca */ /* 0x000fc400000e0000 */
[----:B------:R-:W-:Y:S02]  /*92a90*/  @P1 LOP3.LUT R3, R3, 0x400, RZ, 0xfc, !PT ;  /* 0x0000040003031812 */ /* 0x000fe400078efcff */
[----:B------:R-:W-:Y:S02]  /*92aa0*/  ISETP.GE.AND P2, PT, R61, UR56, PT ;  /* 0x000000383d007c0c */ /* 0x000fe4000bf46270 */
[----:B------:R-:W-:Y:S01]  /*92ab0*/  LOP3.LUT R3, R3, 0xfffeffff, RZ, 0xc0, !PT ;  /* 0xfffeffff03037812 */ /* 0x000fe200078ec0ff */
[----:B------:R-:W-:Y:S01]  /*92ac0*/  VIADD R60, R0, 0x1c ;  /* 0x0000001c003c7836 */ /* 0x000fe20000000000 */
[----:B------:R-:W-:Y:S02]  /*92ad0*/  R2UR UR50, R2 ;  /* 0x00000000023272ca */ /* 0x000fe400000e0000 */
[----:B------:R-:W-:Y:S02]  /*92ae0*/  R2UR UR52, R44 ;  /* 0x000000002c3472ca */ /* 0x000fe400000e0000 */
[----:B------:R-:W-:-:S02]  /*92af0*/  @P0 LOP3.LUT R3, R3, 0x10000, RZ, 0xfc, !PT ;  /* 0x0001000003030812 */ /* 0x000fc400078efcff */
[----:B------:R-:W-:Y:S02]  /*92b00*/  ISETP.GE.AND P1, PT, R60, UR54, PT ;  /* 0x000000363c007c0c */ /* 0x000fe4000bf26270 */
[----:B------:R-:W-:Y:S01]  /*92b10*/  LOP3.LUT R3, R3, 0xffbfffff, RZ, 0xc0, !PT ;  /* 0xffbfffff03037812 */ /* 0x000fe200078ec0ff */
[----:B------:R-:W-:Y:S01]  /*92b20*/  VIADD R60, R0, 0x3 ;  /* 0x00000003003c7836 */ /* 0x000fe20000000000 */
[----:B------:R-:W-:Y:S01]  /*92b30*/  R2UR UR48, R50 ;  /* 0x00000000323072ca */ /* 0x000fe200000e0000 */
[----:B------:R-:W-:Y:S01]  /*92b40*/  VIADD R61, R0, 0x22 ;  /* 0x00000022003d7836 */ /* 0x000fe20000000000 */
[----:B------:R-:W-:Y:S02]  /*92b50*/  @P2 LOP3.LUT R3, R3, 0x400000, RZ, 0xfc, !PT ;  /* 0x0040000003032812 */ /* 0x000fe400078efcff */
[----:B------:R-:W-:Y:S02]  /*92b60*/  ISETP.GE.AND P2, PT, R60, UR50, PT ;  /* 0x000000323c007c0c */ /* 0x000fe4000bf46270 */
[----:B------:R-:W-:-:S02]  /*92b70*/  LOP3.LUT R3, R3, 0xefffffff, RZ, 0xc0, !PT ;  /* 0xefffffff03037812 */ /* 0x000fc400078ec0ff */
[----:B------:R-:W-:Y:S01]  /*92b80*/  ISETP.GE.AND P0, PT, R61, UR52, PT ;  /* 0x000000343d007c0c */ /* 0x000fe2000bf06270 */
[C---:B------:R-:W-:Y:S01]  /*92b90*/  VIADD R61, R0.reuse, 0x9 ;  /* 0x00000009003d7836 */ /* 0x040fe20000000000 */
[----:B------:R-:W-:Y:S02]  /*92ba0*/  R2UR UR46, R43 ;  /* 0x000000002b2e72ca */ /* 0x000fe400000e0000 */
[----:B------:R-:W-:Y:S02]  /*92bb0*/  @P1 LOP3.LUT R3, R3, 0x10000000, RZ, 0xfc, !PT ;  /* 0x1000000003031812 */ /* 0x000fe400078efcff */
[----:B------:R-:W-:Y:S02]  /*92bc0*/  ISETP.GE.AND P1, PT, R61, UR48, PT ;  /* 0x000000303d007c0c */ /* 0x000fe4000bf26270 */
[----:B------:R-:W-:Y:S01]  /*92bd0*/  LOP3.LUT R3, R3, 0xfffffff7, RZ, 0xc0, !PT ;  /* 0xfffffff703037812 */ /* 0x000fe200078ec0ff */
[----:B------:R-:W-:Y:S01]  /*92be0*/  VIADD R60, R0, 0xf ;  /* 0x0000000f003c7836 */ /* 0x000fe20000000000 */
[----:B------:R-:W-:-:S02]  /*92bf0*/  R2UR UR44, R49 ;  /* 0x00000000312c72ca */ /* 0x000fc400000e0000 */
        /* <DEDUP_REMOVED lines=19> */
[----:B---3--:R-:W-:Y:S02]  /*92d30*/  R2UR UR64, R57 ;  /* 0x00000000394072ca */ /* 0x008fe400000e0000 */
[----:B------:R-:W3:Y:S01]  /*92d40*/  LDL.LU R57, [R1+0x9bc] ;  /* 0x0009bc0001397983 */ /* 0x000ee20000300800 */
[----:B------:R-:W-:Y:S02]  /*92d50*/  @P2 LOP3.LUT R3, R3, 0x200000, RZ, 0xfc, !PT ;  /* 0x0020000003032812 */ /* 0x000fe400078efcff */
[----:B------:R-:W-:-:S02]  /*92d60*/  ISETP.GE.AND P2, PT, R60, UR38, PT ;  /* 0x000000263c007c0c */ /* 0x000fc4000bf46270 */
[----:B------:R-:W-:Y:S02]  /*92d70*/  R2UR UR34, R52 ;  /* 0x00000000342272ca */ /* 0x000fe400000e0000 */
[----:B------:R-:W-:Y:S02]  /*92d80*/  R2UR UR32, R51 ;  /* 0x00000000332072ca */ /* 0x000fe400000e0000 */
[----:B------:R-:W-:Y:S02]  /*92d90*/  R2UR UR30, R53 ;  /* 0x00000000351e72ca */ /* 0x000fe400000e0000 */
[----:B------:R-:W-:Y:S02]  /*92da0*/  R2UR UR28, R42 ;  /* 0x000000002a1c72ca */ /* 0x000fe400000e0000 */
[----:B------:R-:W-:Y:S01]  /*92db0*/  R2UR UR24, R40 ;  /* 0x00000000281872ca */ /* 0x000fe200000e0000 */
[C---:B------:R-:W-:Y:S01]  /*92dc0*/  VIADD R7, R0.reuse, 0x138 ;  /* 0x0000013800077836 */ /* 0x040fe20000000000 */
[----:B------:R-:W-:Y:S01]  /*92dd0*/  LOP3.LUT R3, R3, 0xf7ffffff, RZ, 0xc0, !PT ;  /* 0xf7ffffff03037812 */ /* 0x000fe200078ec0ff */
[----:B------:R-:W4:Y:S01]  /*92de0*/  LDL.LU R8, [R1+0x9b8] ;  /* 0x0009b80001087983 */ /* 0x000f220000300800 */
[----:B------:R-:W-:Y:S01]  /*92df0*/  ISETP.GE.AND P0, PT, R61, UR40, PT ;  /* 0x000000283d007c0c */ /* 0x000fe2000bf06270 */
[C---:B------:R-:W-:Y:S01]  /*92e00*/  VIADD R61, R0.reuse, 0x8 ;  /* 0x00000008003d7836 */ /* 0x040fe20000000000 */
[----:B------:R-:W-:Y:S01]  /*92e10*/  @P1 LOP3.LUT R3, R3, 0x8000000, RZ, 0xfc, !PT ;  /* 0x0800000003031812 */ /* 0x000fe200078efcff */
[----:B------:R-:W-:Y:S01]  /*92e20*/  VIADD R60, R0, 0xe ;  /* 0x0000000e003c7836 */ /* 0x000fe20000000000 */
[----:B------:R-:W-:Y:S01]  /*92e30*/  LOP3.LUT R4, R4, 0xfffffff7, RZ, 0xc0, !PT ;  /* 0xfffffff704047812 */ /* 0x000fe200078ec0ff */
[----:B------:R-:W2:Y:S01]  /*92e40*/  LDL.LU R47, [R1+0x9b0] ;  /* 0x0009b000012f7983 */ /* 0x000ea20000300800 */
[----:B------:R-:W-:-:S02]  /*92e50*/  ISETP.GE.AND P1, PT, R61, UR36, PT ;  /* 0x000000243d007c0c */ /* 0x000fc4000bf26270 */
[----:B------:R-:W-:Y:S01]  /*92e60*/  LOP3.LUT R3, R3, 0xfffffffd, RZ, 0xc0, !PT ;  /* 0xfffffffd03037812 */ /* 0x000fe200078ec0ff */
[----:B------:R-:W2:Y:S03]  /*92e70*/  LDL.LU R46, [R1+0x9ac] ;  /* 0x0009ac00012e7983 */ /* 0x000ea60000300800 */
[----:B------:R-:W-:Y:S02]  /*92e80*/  @P2 LOP3.LUT R3, R3, 0x2, RZ, 0xfc, !PT ;  /* 0x0000000203032812 */ /* 0x000fe400078efcff */
[----:B------:R-:W-:Y:S01]  /*92e90*/  @P0 LOP3.LUT R4, R4, 0x8, RZ, 0xfc, !PT ;  /* 0x0000000804040812 */ /* 0x000fe200078efcff */
[----:B------:R-:W-:Y:S01]  /*92ea0*/  VIADD R61, R0, 0x14 ;  /* 0x00000014003d7836 */ /* 0x000fe20000000000 */
[----:B------:R-:W-:Y:S01]  /*92eb0*/  ISETP.GE.AND P0, PT, R60, UR34, PT ;  /* 0x000000223c007c0c */ /* 0x000fe2000bf06270 */
[----:B------:R-:W2:Y:S01]  /*92ec0*/  LDL.LU R45, [R1+0x9a4] ;  /* 0x0009a400012d7983 */ /* 0x000ea20000300800 */
[----:B------:R-:W-:-:S02]  /*92ed0*/  LOP3.LUT R3, R3, 0xfffffeff, RZ, 0xc0, !PT ;  /* 0xfffffeff03037812 */ /* 0x000fc400078ec0ff */
[----:B------:R-:W-:Y:S01]  /*92ee0*/  ISETP.GE.AND P2, PT, R61, UR32, PT ;  /* 0x000000203d007c0c */ /* 0x000fe2000bf46270 */
[C---:B------:R-:W-:Y:S01]  /*92ef0*/  VIADD R60, R0.reuse, 0x1a ;  /* 0x0000001a003c7836 */ /* 0x040fe20000000000 */
[----:B------:R-:W-:Y:S01]  /*92f00*/  @P1 LOP3.LUT R3, R3, 0x100, RZ, 0xfc, !PT ;  /* 0x0000010003031812 */ /* 0x000fe200078efcff */
[----:B------:R-:W2:Y:S03]  /*92f10*/  LDL.LU R44, [R1+0x9a0] ;  /* 0x0009a000012c7983 */ /* 0x000ea60000300800 */
[----:B------:R-:W-:Y:S01]  /*92f20*/  LOP3.LUT R3, R3, 0xffffbfff, RZ, 0xc0, !PT ;  /* 0xffffbfff03037812 */ /* 0x000fe200078ec0ff */
[----:B------:R-:W-:Y:S01]  /*92f30*/  VIADD R61, R0, 0x20 ;  /* 0x00000020003d7836 */ /* 0x000fe20000000000 */
[----:B------:R-:W-:Y:S01]  /*92f40*/  ISETP.GE.AND P1, PT, R60, UR30, PT ;  /* 0x0000001e3c007c0c */ /* 0x000fe2000bf26270 */
[----:B------:R-:W2:Y:S01]  /*92f50*/  LDL.LU R2, [R1+0x998] ;  /* 0x0009980001027983 */ /* 0x000ea20000300800 */
[----:B------:R-:W-:-:S02]  /*92f60*/  @P0 LOP3.LUT R3, R3, 0x4000, RZ, 0xfc, !PT ;  /* 0x0000400003030812 */ /* 0x000fc400078efcff */
[----:B------:R-:W-:Y:S02]  /*92f70*/  R2UR UR22, R39 ;  /* 0x00000000271672ca */ /* 0x000fe400000e0000 */
[----:B------:R-:W-:Y:S01]  /*92f80*/  LOP3.LUT R4, R4, 0xfffffffe, RZ, 0xc0, !PT ;  /* 0xfffffffe04047812 */ /* 0x000fe200078ec0ff */
[----:B------:R-:W-:Y:S01]  /*92f90*/  VIADD R60, R0, 0x139 ;  /* 0x00000139003c7836 */ /* 0x000fe20000000000 */
[----:B------:R-:W-:Y:S01]  /*92fa0*/  LOP3.LUT R3, R3, 0xffefffff, RZ, 0xc0, !PT ;  /* 0xffefffff03037812 */ /* 0x000fe200078ec0ff */
[----:B------:R-:W2:Y:S01]  /*92fb0*/  LDL.LU R50, [R1+0x994] ;  /* 0x0009940001327983 */ /* 0x000ea20000300800 */
[----:B------:R-:W-:Y:S02]  /*92fc0*/  ISETP.GE.AND P0, PT, R61, UR28, PT ;  /* 0x0000001c3d007c0c */ /* 0x000fe4000bf06270 */
[----:B------:R-:W-:Y:S01]  /*92fd0*/  @P2 LOP3.LUT R3, R3, 0x100000, RZ, 0xfc, !PT ;  /* 0x0010000003032812 */ /* 0x000fe200078efcff */
[----:B------:R-:W2:Y:S03]  /*92fe0*/  LDL.LU R43, [R1+0x98c] ;  /* 0x00098c00012b7983 */ /* 0x000ea60000300800 */
[----:B------:R-:W-:-:S02]  /*92ff0*/  LOP3.LUT R3, R3, 0xfbffffff, RZ, 0xc0, !PT ;  /* 0xfbffffff03037812 */ /* 0x000fc400078ec0ff */
[----:B------:R-:W-:Y:S01]  /*93000*/  R2UR UR20, R38 ;  /* 0x00000000261472ca */ /* 0x000fe200000e0000 */
[----:B------:R-:W-:Y:S01]  /*93010*/  VIADD R61, R0, 0x13a ;  /* 0x0000013a003d7836 */ /* 0x000fe20000000000 */
[----:B------:R-:W-:Y:S01]  /*93020*/  @P1 LOP3.LUT R3, R3, 0x4000000, RZ, 0xfc, !PT ;  /* 0x0400000003031812 */ /* 0x000fe200078efcff */
[----:B------:R-:W2:Y:S01]  /*93030*/  LDL.LU R49, [R1+0x988] ;  /* 0x0009880001317983 */ /* 0x000ea20000300800 */
[----:B------:R-:W-:Y:S02]  /*93040*/  ISETP.GE.AND P1, PT, R7, UR24, PT ;  /* 0x0000001807007c0c */ /* 0x000fe4000bf26270 */
[----:B------:R-:W-:Y:S01]  /*93050*/  @P0 LOP3.LUT R4, R4, 0x1, RZ, 0xfc, !PT ;  /* 0x0000000104040812 */ /* 0x000fe200078efcff */
[----:B------:R-:W2:Y:S01]  /*93060*/  LDL.LU R48, [R1+0x980] ;  /* 0x0009800001307983 */ /* 0x000ea20000300800 */
[----:B------:R-:W-:Y:S02]  /*93070*/  ISETP.GE.AND P0, PT, R60, UR22, PT ;  /* 0x000000163c007c0c */ /* 0x000fe4000bf06270 */
[----:B------:R-:W-:-:S02]  /*93080*/  LOP3.LUT R4, R4, 0xfffffffd, RZ, 0xc0, !PT ;  /* 0xfffffffd04047812 */ /* 0x000fc400078ec0ff */
[----:B------:R-:W-:Y:S01]  /*93090*/  R2UR UR18, R37 ;  /* 0x00000000251272ca */ /* 0x000fe200000e0000 */
[----:B------:R-:W2:Y:S01]  /*930a0*/  LDL.LU R55, [R1+0x97c] ;  /* 0x00097c0001377983 */ /* 0x000ea20000300800 */
[----:B------:R-:W-:-:S03]  /*930b0*/  ISETP.GE.AND P2, PT, R61, UR20, PT ;  /* 0x000000143d007c0c */ /* 0x000fc6000bf46270 */
[----:B------:R-:W-:Y:S01]  /*930c0*/  @P1 LOP3.LUT R4, R4, 0x2, RZ, 0xfc, !PT ;  /* 0x0000000204041812 */ /* 0x000fe200078efcff */
[----:B------:R-:W-:Y:S01]  /*930d0*/  VIADD R60, R0, 0x13b ;  /* 0x0000013b003c7836 */ /* 0x000fe20000000000 */
[----:B------:R-:W-:Y:S01]  /*930e0*/  R2UR UR16, R36 ;  /* 0x00000000241072ca */ /* 0x000fe200000e0000 */
[----:B------:R-:W2:Y:S01]  /*930f0*/  LDL.LU R56, [R1+0x974] ;  /* 0x0009740001387983 */ /* 0x000ea20000300800 */
[----:B------:R-:W-:Y:S01]  /*93100*/  LOP3.LUT R4, R4, 0xfffffffb, RZ, 0xc0, !PT ;  /* 0xfffffffb04047812 */ /* 0x000fe200078ec0ff */
[----:B------:R-:W-:Y:S01]  /*93110*/  VIADD R61, R0, 0x13c ;  /* 0x0000013c003d7836 */ /* 0x000fe20000000000 */
[----:B------:R-:W-:Y:S01]  /*93120*/  R2UR UR14, R6 ;  /* 0x00000000060e72ca */ /* 0x000fe200000e0000 */
[----:B------:R-:W2:Y:S01]  /*93130*/  LDL.LU R54, [R1+0x970] ;  /* 0x0009700001367983 */ /* 0x000ea20000300800 */
[----:B------:R-:W-:Y:S02]  /*93140*/  @P0 LOP3.LUT R4, R4, 0x4, RZ, 0xfc, !PT ;  /* 0x0000000404040812 */ /* 0x000fe400078efcff */
[----:B------:R-:W-:Y:S01]  /*93150*/  ISETP.GE.AND P1, PT, R60, UR18, PT ;  /* 0x000000123c007c0c */ /* 0x000fe2000bf26270 */
[----:B------:R-:W2:Y:S01]  /*93160*/  LDL.LU R52, [R1+0x968] ;  /* 0x0009680001347983 */ /* 0x000ea20000300800 */
[----:B------:R-:W-:-:S03]  /*93170*/  LOP3.LUT R4, R4, 0xffffffef, RZ, 0xc0, !PT ;  /* 0xffffffef04047812 */ /* 0x000fc600078ec0ff */
[----:B------:R-:W-:Y:S01]  /*93180*/  ISETP.GE.AND P0, PT, R61, UR16, PT ;  /* 0x000000103d007c0c */ /* 0x000fe2000bf06270 */
[----:B------:R-:W-:Y:S01]  /*93190*/  VIADD R60, R0, 0x13d ;  /* 0x0000013d003c7836 */ /* 0x000fe20000000000 */
[----:B------:R-:W-:Y:S01]  /*931a0*/  @P2 LOP3.LUT R4, R4, 0x10, RZ, 0xfc, !PT ;  /* 0x0000001004042812 */ /* 0x000fe200078efcff */
[----:B------:R-:W2:Y:S01]  /*931b0*/  LDL.LU R51, [R1+0x964] ;  /* 0x0009640001337983 */ /* 0x000ea20000300800 */
[----:B------:R-:W-:Y:S02]  /*931c0*/  R2UR UR12, R5 ;  /* 0x00000000050c72ca */ /* 0x000fe400000e0000 */
[----:B------:R-:W-:Y:S01]  /*931d0*/  LOP3.LUT R4, R4, 0xffffffbf, RZ, 0xc0, !PT ;  /* 0xffffffbf04047812 */ /* 0x000fe200078ec0ff */
[----:B------:R-:W-:Y:S01]  /*931e0*/  VIADD R61, R0, 0x13e ;  /* 0x0000013e003d7836 */ /* 0x000fe20000000000 */
[----:B------:R-:W-:Y:S01]  /*931f0*/  ISETP.GE.AND P2, PT, R60, UR14, PT ;  /* 0x0000000e3c007c0c */ /* 0x000fe2000bf46270 */
[----:B------:R-:W2:Y:S01]  /*93200*/  LDL.LU R53, [R1+0x94c] ;  /* 0x00094c0001357983 */ /* 0x000ea20000300800 */
[----:B------:R-:W-:Y:S01]  /*93210*/  @P1 LOP3.LUT R4, R4, 0x40, RZ, 0xfc, !PT ;  /* 0x0000004004041812 */ /* 0x000fe200078efcff */
[----:B------:R-:W-:-:S02]  /*93220*/  VIADD R60, R0, 0x13f ;  /* 0x0000013f003c7836 */ /* 0x000fc40000000000 */
[----:B------:R-:W2:Y:S01]  /*93230*/  LDL.LU R42, [R1+0x948] ;  /* 0x00094800012a7983 */ /* 0x000ea20000300800 */
[----:B------:R-:W-:-:S03]  /*93240*/  LOP3.LUT R4, R4, 0xfffffeff, RZ, 0xc0, !PT ;  /* 0xfffffeff04047812 */ /* 0x000fc600078ec0ff */
[----:B------:R-:W-:Y:S01]  /*93250*/  ISETP.GE.AND P1, PT, R61, UR12, PT ;  /* 0x0000000c3d007c0c */ /* 0x000fe2000bf26270 */
[----:B------:R-:W2:Y:S01]  /*93260*/  LDL.LU R41, [R1+0x940] ;  /* 0x0009400001297983 */ /* 0x000ea20000300800 */
[----:B------:R-:W-:Y:S01]  /*93270*/  @P0 LOP3.LUT R4, R4, 0x100, RZ, 0xfc, !PT ;  /* 0x0000010004040812 */ /* 0x000fe200078efcff */
[----:B------:R-:W-:Y:S02]  /*93280*/  VIADD R61, R0, 0x140 ;  /* 0x00000140003d7836 */ /* 0x000fe40000000000 */
[----:B------:R-:W2:Y:S01]  /*93290*/  LDL.LU R40, [R1+0x93c] ;  /* 0x00093c0001287983 */ /* 0x000ea20000300800 */
[----:B------:R-:W-:Y:S02]  /*932a0*/  LOP3.LUT R4, R4, 0xfffffbff, RZ, 0xc0, !PT ;  /* 0xfffffbff04047812 */ /* 0x000fe400078ec0ff */
[----:B------:R-:W-:Y:S01]  /*932b0*/  ISETP.GE.AND P0, PT, R60, UR10, PT ;  /* 0x0000000a3c007c0c */ /* 0x000fe2000bf06270 */
[----:B------:R-:W2:Y:S01]  /*932c0*/  LDL.LU R39, [R1+0x934] ;  /* 0x0009340001277983 */ /* 0x000ea20000300800 */
[----:B------:R-:W-:Y:S01]  /*932d0*/  @P2 LOP3.LUT R4, R4, 0x400, RZ, 0xfc, !PT ;  /* 0x0000040004042812 */ /* 0x000fe200078efcff */
[----:B------:R-:W-:-:S02]  /*932e0*/  VIADD R60, R0, 0x141 ;  /* 0x00000141003c7836 */ /* 0x000fc40000000000 */
[----:B------:R-:W2:Y:S01]  /*932f0*/  LDL.LU R38, [R1+0x930] ;  /* 0x0009300001267983 */ /* 0x000ea20000300800 */
[----:B------:R-:W-:Y:S02]  /*93300*/  LOP3.LUT R4, R4, 0xfffff7ff, RZ, 0xc0, !PT ;  /* 0xfffff7ff04047812 */ /* 0x000fe400078ec0ff */
[----:B------:R-:W-:Y:S01]  /*93310*/  ISETP.GE.AND P2, PT, R61, UR8, PT ;  /* 0x000000083d007c0c */ /* 0x000fe2000bf46270 */
[----:B------:R-:W2:Y:S01]  /*93320*/  LDL.LU R37, [R1+0x928] ;  /* 0x0009280001257983 */ /* 0x000ea20000300800 */
[----:B------:R-:W-:Y:S01]  /*93330*/  @P1 LOP3.LUT R4, R4, 0x800, RZ, 0xfc, !PT ;  /* 0x0000080004041812 */ /* 0x000fe200078efcff */
[----:B------:R-:W-:Y:S02]  /*93340*/  VIADD R61, R0, 0x142 ;  /* 0x00000142003d7836 */ /* 0x000fe40000000000 */
[----:B------:R-:W2:Y:S01]  /*93350*/  LDL.LU R36, [R1+0x924] ;  /* 0x0009240001247983 */ /* 0x000ea20000300800 */
[----:B------:R-:W-:-:S03]  /*93360*/  LOP3.LUT R4, R4, 0xffffdfff, RZ, 0xc0, !PT ;  /* 0xffffdfff04047812 */ /* 0x000fc600078ec0ff */
[----:B------:R-:W2:Y:S01]  /*93370*/  LDL.LU R6, [R1+0x91c] ;  /* 0x00091c0001067983 */ /* 0x000ea20000300800 */
[----:B------:R-:W-:Y:S02]  /*93380*/  ISETP.GE.AND P1, PT, R60, UR6, PT ;  /* 0x000000063c007c0c */ /* 0x000fe4000bf26270 */
[----:B------:R-:W-:Y:S01]  /*93390*/  @P0 LOP3.LUT R4, R4, 0x2000, RZ, 0xfc, !PT ;  /* 0x0000200004040812 */ /* 0x000fe200078efcff */
[----:B------:R-:W2:Y:S01]  /*933a0*/  LDL.LU R5, [R1+0x918] ;  /* 0x0009180001057983 */ /* 0x000ea20000300800 */
[----:B------:R-:W-:-:S03]  /*933b0*/  ISETP.GE.AND P0, PT, R61, UR74, PT ;  /* 0x0000004a3d007c0c */ /* 0x000fc6000bf06270 */
[----:B------:R-:W2:Y:S04]  /*933c0*/  LDL.LU R7, [R1+0x7bc] ;  /* 0x0007bc0001077983 */ /* 0x000ea80000300800 */
[----:B------:R-:W2:Y:S04]  /*933d0*/  LDL.LU R60, [R1+0x7b8] ;  /* 0x0007b800013c7983 */ /* 0x000ea80000300800 */
[----:B------:R-:W2:Y:S01]  /*933e0*/  LDL.LU R61, [R1+0x79c] ;  /* 0x00079c00013d7983 */ /* 0x000ea20000300800 */
[----:B---3--:R-:W-:-:S03]  /*933f0*/  R2UR UR62, R57 ;  /* 0x00000000393e72ca */ /* 0x008fc600000e0000 */
[----:B------:R-:W3:Y:S01]  /*93400*/  LDL.LU R57, [R1+0x2890] ;  /* 0x0028900001397983 */ /* 0x000ee20000300800 */
[----:B------:R-:W-:-:S04]  /*93410*/  LOP3.LUT R4, R4, 0xffffbfff, RZ, 0xc0, !PT ;  /* 0xffffbfff04047812 */ /* 0x000fc800078ec0ff */
[----:B------:R-:W-:-:S04]  /*93420*/  @P2 LOP3.LUT R4, R4, 0x4000, RZ, 0xfc, !PT ;  /* 0x0000400004042812 */ /* 0x000fc800078efcff */
[----:B------:R-:W-:-:S04]  /*93430*/  LOP3.LUT R4, R4, 0xffff7fff, RZ, 0xc0, !PT ;  /* 0xffff7fff04047812 */ /* 0x000fc800078ec0ff */
[----:B------:R-:W-:-:S04]  /*93440*/  @P1 LOP3.LUT R4, R4, 0x8000, RZ, 0xfc, !PT ;  /* 0x0000800004041812 */ /* 0x000fc800078efcff */
[----:B------:R-:W-:-:S04]  /*93450*/  LOP3.LUT R4, R4, 0xfffeffff, RZ, 0xc0, !PT ;  /* 0xfffeffff04047812 */ /* 0x000fc800078ec0ff */
[----:B------:R-:W-:Y:S02]  /*93460*/  @P0 LOP3.LUT R4, R4, 0x10000, RZ, 0xfc, !PT ;  /* 0x0001000004040812 */ /* 0x000fe400078efcff */
[----:B----4-:R-:W-:Y:S02]  /*93470*/  R2UR UR60, R8 ;  /* 0x00000000083c72ca */ /* 0x010fe400000e0000 */
[----:B------:R-:W-:Y:S02]  /*93480*/  LOP3.LUT R4, R4, 0xfffdffff, RZ, 0xc0, !PT ;  /* 0xfffdffff04047812 */ /* 0x000fe400078ec0ff */
[----:B--2---:R-:W-:Y:S02]  /*93490*/  R2UR UR58, R47 ;  /* 0x000000002f3a72ca */ /* 0x004fe400000e0000 */
[----:B------:R-:W-:Y:S02]  /*934a0*/  R2UR UR56, R46 ;  /* 0x000000002e3872ca */ /* 0x000fe400000e0000 */
[----:B------:R-:W-:-:S02]  /*934b0*/  R2UR UR54, R45 ;  /* 0x000000002d3672ca */ /* 0x000fc400000e0000 */
[----:B------:R-:W-:Y:S02]  /*934c0*/  R2UR UR52, R44 ;  /* 0x000000002c3472ca */ /* 0x000fe400000e0000 */
[----:B------:R-:W-:Y:S02]  /*934d0*/  R2UR UR50, R2 ;  /* 0x00000000023272ca */ /* 0x000fe400000e0000 */
[----:B------:R-:W-:Y:S02]  /*934e0*/  R2UR UR48, R50 ;  /* 0x00000000323072ca */ /* 0x000fe400000e0000 */
[----:B------:R-:W-:Y:S02]  /*934f0*/  R2UR UR46, R43 ;  /* 0x000000002b2e72ca */ /* 0x000fe400000e0000 */
[----:B---3--:R-:W-:Y:S02]  /*93500*/  R2UR UR74, R57 ;  /* 0x00000000394a72ca */ /* 0x008fe400000e0000 */
[----:B------:R-:W2:Y:S01]  /*93510*/  LDL.LU R57, [R1+0x288c] ;  /* 0x00288c0001397983 */ /* 0x000ea20000300800 */
[----:B------:R-:W-:Y:S01]  /*93520*/  R2UR UR10, R7 ;  /* 0x00000000070a72ca */ /* 0x000fe200000e0000 */
[C---:B------:R-:W-:Y:S01]  /*93530*/  VIADD R7, R0.reuse, 0x143 ;  /* 0x0000014300077836 */ /* 0x040fe20000000000 */
[----:B------:R-:W-:Y:S01]  /*93540*/  R2UR UR6, R61 ;  /* 0x000000003d0672ca */ /* 0x000fe200000e0000 */
[----:B------:R-:W-:-:S03]  /*93550*/  VIADD R61, R0, 0x144 ;  /* 0x00000144003d7836 */ /* 0x000fc60000000000 */
[----:B------:R-:W-:Y:S02]  /*93560*/  ISETP.GE.AND P0, PT, R7, UR64, PT ;  /* 0x0000004007007c0c */ /* 0x000fe4000bf06270 */
[----:B------:R-:W-:Y:S02]  /*93570*/  ISETP.GE.AND P2, PT, R61, UR62, PT ;  /* 0x0000003e3d007c0c */ /* 0x000fe4000bf46270 */
[----:B------:R-:W-:Y:S01]  /*93580*/  R2UR UR8, R60 ;  /* 0x000000003c0872ca */ /* 0x000fe200000e0000 */
[C---:B------:R-:W-:Y:S02]  /*93590*/  VIADD R60, R0.reuse, 0x145 ;  /* 0x00000145003c7836 */ /* 0x040fe40000000000 */
[----:B------:R-:W-:-:S03]  /*935a0*/  VIADD R61, R0, 0x146 ;  /* 0x00000146003d7836 */ /* 0x000fc60000000000 */
[----:B------:R-:W-:-:S03]  /*935b0*/  ISETP.GE.AND P1, PT, R60, UR60, PT ;  /* 0x0000003c3c007c0c */ /* 0x000fc6000bf26270 */
[----:B------:R-:W-:-:S04]  /*935c0*/  @P0 LOP3.LUT R4, R4, 0x20000, RZ, 0xfc, !PT ;  /* 0x0002000004040812 */ /* 0x000fc800078efcff */
[----:B------:R-:W-:-:S04]  /*935d0*/  LOP3.LUT R4, R4, 0xfffbffff, RZ, 0xc0, !PT ;  /* 0xfffbffff04047812 */ /* 0x000fc800078ec0ff */
[----:B------:R-:W-:Y:S02]  /*935e0*/  @P2 LOP3.LUT R4, R4, 0x40000, RZ, 0xfc, !PT ;  /* 0x0004000004042812 */ /* 0x000fe400078efcff */
[----:B------:R-:W-:Y:S02]  /*935f0*/  ISETP.GE.AND P0, PT, R61, UR58, PT ;  /* 0x0000003a3d007c0c */ /* 0x000fe4000bf06270 */
[----:B------:R-:W-:Y:S01]  /*93600*/  LOP3.LUT R4, R4, 0xfff7ffff, RZ, 0xc0, !PT ;  /* 0xfff7ffff04047812 */ /* 0x000fe200078ec0ff */
[----:B------:R-:W-:-:S03]  /*93610*/  VIADD R60, R0, 0x147 ;  /* 0x00000147003c7836 */ /* 0x000fc60000000000 */
        /* <DEDUP_REMOVED lines=19> */
[----:B------:R-:W-:Y:S01]  /*93750*/  VIADD R61, R0, 0x14c ;  /* 0x0000014c003d7836 */ /* 0x000fe20000000000 */
[----:B------:R-:W-:Y:S02]  /*93760*/  R2UR UR44, R49 ;  /* 0x00000000312c72ca */ /* 0x000fe400000e0000 */
[----:B------:R-:W-:Y:S02]  /*93770*/  @P2 LOP3.LUT R4, R4, 0x1000000, RZ, 0xfc, !PT ;  /* 0x0100000004042812 */ /* 0x000fe400078efcff */
[----:B------:R-:W-:-:S02]  /*93780*/  ISETP.GE.AND P0, PT, R61, UR46, PT ;  /* 0x0000002e3d007c0c */ /* 0x000fc4000bf06270 */
[----:B------:R-:W-:Y:S01]  /*93790*/  LOP3.LUT R4, R4, 0xfdffffff, RZ, 0xc0, !PT ;  /* 0xfdffffff04047812 */ /* 0x000fe200078ec0ff */
[----:B------:R-:W-:Y:S01]  /*937a0*/  VIADD R60, R0, 0x14d ;  /* 0x0000014d003c7836 */ /* 0x000fe20000000000 */
[----:B------:R-:W-:Y:S02]  /*937b0*/  R2UR UR42, R48 ;  /* 0x00000000302a72ca */ /* 0x000fe400000e0000 */
[----:B------:R-:W-:-:S03]  /*937c0*/  @P1 LOP3.LUT R4, R4, 0x2000000, RZ, 0xfc, !PT ;  /* 0x0200000004041812 */ /* 0x000fc600078efcff */
[----:B------:R-:W-:Y:S02]  /*937d0*/  ISETP.GE.AND P2, PT, R60, UR44, PT ;  /* 0x0000002c3c007c0c */ /* 0x000fe4000bf46270 */
[----:B------:R-:W-:Y:S01]  /*937e0*/  LOP3.LUT R4, R4, 0xfbffffff, RZ, 0xc0, !PT ;  /* 0xfbffffff04047812 */ /* 0x000fe200078ec0ff */
[----:B------:R-:W-:Y:S01]  /*937f0*/  VIADD R61, R0, 0x14e ;  /* 0x0000014e003d7836 */ /* 0x000fe20000000000 */
[----:B------:R-:W-:Y:S02]  /*93800*/  R2UR UR40, R55 ;  /* 0x00000000372872ca */ /* 0x000fe400000e0000 */
[----:B------:R-:W-:Y:S02]  /*93810*/  @P0 LOP3.LUT R4, R4, 0x4000000, RZ, 0xfc, !PT ;  /* 0x0400000004040812 */ /* 0x000fe400078efcff */
[----:B------:R-:W-:Y:S02]  /*93820*/  ISETP.GE.AND P1, PT, R61, UR42, PT ;  /* 0x0000002a3d007c0c */ /* 0x000fe4000bf26270 */
[----:B------:R-:W-:Y:S01]  /*93830*/  LOP3.LUT R4, R4, 0xf7ffffff, RZ, 0xc0, !PT ;  /* 0xf7ffffff04047812 */ /* 0x000fe200078ec0ff */
[----:B------:R-:W-:Y:S01]  /*93840*/  VIADD R60, R0, 0x14f ;  /* 0x0000014f003c7836 */ /* 0x000fe20000000000 */
[----:B------:R-:W-:-:S02]  /*93850*/  R2UR UR38, R56 ;  /* 0x00000000382672ca */ /* 0x000fc400000e0000 */
[----:B------:R-:W-:Y:S02]  /*93860*/  @P2 LOP3.LUT R4, R4, 0x8000000, RZ, 0xfc, !PT ;  /* 0x0800000004042812 */ /* 0x000fe400078efcff */
[----:B------:R-:W-:Y:S02]  /*93870*/  R2UR UR34, R52 ;  /* 0x00000000342272ca */ /* 0x000fe400000e0000 */
[----:B------:R-:W-:Y:S02]  /*93880*/  ISETP.GE.AND P0, PT, R60, UR40, PT ;  /* 0x000000283c007c0c */ /* 0x000fe4000bf06270 */
[----:B------:R-:W-:Y:S01]  /*93890*/  LOP3.LUT R4, R4, 0xefffffff, RZ, 0xc0, !PT ;  /* 0xefffffff04047812 */ /* 0x000fe200078ec0ff */
[----:B------:R-:W-:Y:S01]  /*938a0*/  VIADD R61, R0, 0x150 ;  /* 0x00000150003d7836 */ /* 0x000fe20000000000 */
[----:B------:R-:W-:Y:S02]  /*938b0*/  R2UR UR36, R54 ;  /* 0x00000000362472ca */ /* 0x000fe400000e0000 */
[----:B------:R-:W-:-:S02]  /*938c0*/  @P1 LOP3.LUT R4, R4, 0x10000000, RZ, 0xfc, !PT ;  /* 0x1000000004041812 */ /* 0x000fc400078efcff */
[----:B------:R-:W-:Y:S01]  /*938d0*/  ISETP.GE.AND P2, PT, R61, UR38, PT ;  /* 0x000000263d007c0c */ /* 0x000fe2000bf46270 */
[----:B------:R-:W-:Y:S01]  /*938e0*/  VIADD R61, R0, 0x152 ;  /* 0x00000152003d7836 */ /* 0x000fe20000000000 */
[----:B------:R-:W-:Y:S02]  /*938f0*/  R2UR UR32, R51 ;  /* 0x00000000332072ca */ /* 0x000fe400000e0000 */
[----:B------:R-:W-:Y:S01]  /*93900*/  LOP3.LUT R4, R4, 0xdfffffff, RZ, 0xc0, !PT ;  /* 0xdfffffff04047812 */ /* 0x000fe200078ec0ff */
[----:B------:R-:W-:-:S03]  /*93910*/  VIADD R60, R0, 0x151 ;  /* 0x00000151003c7836 */ /* 0x000fc60000000000 */
[----:B------:R-:W-:Y:S02]  /*93920*/  @P0 LOP3.LUT R4, R4, 0x20000000, RZ, 0xfc, !PT ;  /* 0x2000000004040812 */ /* 0x000fe400078efcff */
[----:B------:R-:W-:Y:S02]  /*93930*/  ISETP.GE.AND P0, PT, R61, UR34, PT ;  /* 0x000000223d007c0c */ /* 0x000fe4000bf06270 */
[----:B------:R-:W-:Y:S01]  /*93940*/  ISETP.GE.AND P1, PT, R60, UR36, PT ;  /* 0x000000243c007c0c */ /* 0x000fe2000bf26270 */
[----:B------:R-:W-:Y:S01]  /*93950*/  VIADD R60, R0, 0x153 ;  /* 0x00000153003c7836 */ /* 0x000fe20000000000 */
[----:B------:R-:W-:Y:S02]  /*93960*/  R2UR UR30, R53 ;  /* 0x00000000351e72ca */ /* 0x000fe400000e0000 */
[----:B------:R-:W-:-:S04]  /*93970*/  LOP3.LUT R4, R4, 0xbfffffff, RZ, 0xc0, !PT ;  /* 0xbfffffff04047812 */ /* 0x000fc800078ec0ff */
[----:B------:R-:W-:Y:S02]  /*93980*/  @P2 LOP3.LUT R4, R4, 0x40000000, RZ, 0xfc, !PT ;  /* 0x4000000004042812 */ /* 0x000fe400078efcff */
        /* <DEDUP_REMOVED lines=8> */
[----:B------:R-:W-:Y:S01]  /*93a10*/  R2UR UR24, R40 ;  /* 0x00000000281872ca */ /* 0x000fe200000e0000 */
[----:B------:R-:W-:Y:S01]  /*93a20*/  VIADD R61, R0, 0x156 ;  /* 0x00000156003d7836 */ /* 0x000fe20000000000 */
[----:B------:R-:W-:Y:S02]  /*93a30*/  R2UR UR22, R39 ;  /* 0x00000000271672ca */ /* 0x000fe400000e0000 */
[----:B------:R-:W-:-:S02]  /*93a40*/  R2UR UR20, R38 ;  /* 0x00000000261472ca */ /* 0x000fc400000e0000 */
[----:B------:R-:W-:Y:S02]  /*93a50*/  R2UR UR18, R37 ;  /* 0x00000000251272ca */ /* 0x000fe400000e0000 */
[----:B------:R-:W-:Y:S01]  /*93a60*/  R2UR UR12, R5 ;  /* 0x00000000050c72ca */ /* 0x000fe200000e0000 */
[----:B------:R-:W-:Y:S01]  /*93a70*/  VIADD R5, R0, 0x15a ;  /* 0x0000015a00057836 */ /* 0x000fe20000000000 */
[----:B------:R-:W-:Y:S01]  /*93a80*/  R2UR UR16, R36 ;  /* 0x00000000241072ca */ /* 0x000fe200000e0000 */
[----:B------:R-:W-:Y:S01]  /*93a90*/  VIADD R7, R0, 0x15b ;  /* 0x0000015b00077836 */ /* 0x000fe20000000000 */
[----:B------:R-:W-:Y:S02]  /*93aa0*/  R2UR UR14, R6 ;  /* 0x00000000060e72ca */ /* 0x000fe400000e0000 */
[----:B--2---:R-:W-:-:S04]  /*93ab0*/  LOP3.LUT R57, R57, 0xfffffffe, RZ, 0xc0, !PT ;  /* 0xfffffffe39397812 */ /* 0x004fc800078ec0ff */
[----:B------:R-:W-:-:S04]  /*93ac0*/  @P0 LOP3.LUT R57, R57, 0x1, RZ, 0xfc, !PT ;  /* 0x0000000139390812 */ /* 0x000fc800078efcff */
[----:B------:R-:W-:-:S04]  /*93ad0*/  LOP3.LUT R57, R57, 0xfffffffd, RZ, 0xc0, !PT ;  /* 0xfffffffd39397812 */ /* 0x000fc800078ec0ff */
[----:B------:R-:W-:Y:S02]  /*93ae0*/  @P2 LOP3.LUT R57, R57, 0x2, RZ, 0xfc, !PT ;  /* 0x0000000239392812 */ /* 0x000fe400078efcff */
[----:B------:R-:W-:Y:S02]  /*93af0*/  ISETP.GE.AND P0, PT, R60, UR28, PT ;  /* 0x0000001c3c007c0c */ /* 0x000fe4000bf06270 */
[----:B------:R-:W-:-:S04]  /*93b00*/  LOP3.LUT R57, R57, 0xfffffffb, RZ, 0xc0, !PT ;  /* 0xfffffffb39397812 */ /* 0x000fc800078ec0ff */
[----:B------:R-:W-:Y:S01]  /*93b10*/  @P1 LOP3.LUT R57, R57, 0x4, RZ, 0xfc, !PT ;  /* 0x0000000439391812 */ /* 0x000fe200078efcff */
[C---:B------:R-:W-:Y:S01]  /*93b20*/  VIADD R60, R0.reuse, 0x157 ;  /* 0x00000157003c7836 */ /* 0x040fe20000000000 */
[----:B------:R-:W-:Y:S02]  /*93b30*/  ISETP.GE.AND P2, PT, R61, UR26, PT ;  /* 0x0000001a3d007c0c */ /* 0x000fe4000bf46270 */
[----:B------:R-:W-:Y:S01]  /*93b40*/  LOP3.LUT R57, R57, 0xfffffff7, RZ, 0xc0, !PT ;  /* 0xfffffff739397812 */ /* 0x000fe200078ec0ff */
[----:B------:R-:W-:Y:S01]  /*93b50*/  VIADD R61, R0, 0x158 ;  /* 0x00000158003d7836 */ /* 0x000fe20000000000 */
[----:B------:R-:W-:Y:S02]  /*93b60*/  ISETP.GE.AND P1, PT, R60, UR24, PT ;  /* 0x000000183c007c0c */ /* 0x000fe4000bf26270 */
[----:B------:R-:W-:Y:S01]  /*93b70*/  @P0 LOP3.LUT R57, R57, 0x8, RZ, 0xfc, !PT ;  /* 0x0000000839390812 */ /* 0x000fe200078efcff */
[----:B------:R-:W2:Y:S01]  /*93b80*/  LDL.LU R60, [R1+0x794] ;  /* 0x00079400013c7983 */ /* 0x000ea20000300800 */
[----:B------:R-:W-:Y:S01]  /*93b90*/  ISETP.GE.AND P0, PT, R61, UR22, PT ;  /* 0x000000163d007c0c */ /* 0x000fe2000bf06270 */
[----:B------:R-:W-:Y:S01]  /*93ba0*/  VIADD R61, R0, 0x159 ;  /* 0x00000159003d7836 */ /* 0x000fe20000000000 */
[----:B------:R-:W-:-:S04]  /*93bb0*/  LOP3.LUT R57, R57, 0xffffffef, RZ, 0xc0, !PT ;  /* 0xffffffef39397812 */ /* 0x000fc800078ec0ff */
[----:B------:R-:W-:Y:S02]  /*93bc0*/  @P2 LOP3.LUT R57, R57, 0x10, RZ, 0xfc, !PT ;  /* 0x0000001039392812 */ /* 0x000fe400078efcff */
[----:B------:R-:W-:Y:S02]  /*93bd0*/  ISETP.GE.AND P2, PT, R61, UR20, PT ;  /* 0x000000143d007c0c */ /* 0x000fe4000bf46270 */
[----:B------:R-:W3:Y:S01]  /*93be0*/  LDL.LU R61, [R1+0x790] ;  /* 0x00079000013d7983 */ /* 0x000ee20000300800 */
[----:B------:R-:W-:-:S04]  /*93bf0*/  LOP3.LUT R57, R57, 0xffffffdf, RZ, 0xc0, !PT ;  /* 0xffffffdf39397812 */ /* 0x000fc800078ec0ff */
[----:B------:R-:W-:-:S04]  /*93c00*/  @P1 LOP3.LUT R57, R57, 0x20, RZ, 0xfc, !PT ;  /* 0x0000002039391812 */ /* 0x000fc800078efcff */
[----:B------:R-:W-:-:S04]  /*93c10*/  LOP3.LUT R57, R57, 0xffffffbf, RZ, 0xc0, !PT ;  /* 0xffffffbf39397812 */ /* 0x000fc800078ec0ff */
[----:B------:R-:W-:Y:S02]  /*93c20*/  @P0 LOP3.LUT R57, R57, 0x40, RZ, 0xfc, !PT ;  /* 0x0000004039390812 */ /* 0x000fe400078efcff */
[----:B------:R-:W-:Y:S02]  /*93c30*/  ISETP.GE.AND P1, PT, R5, UR18, PT ;  /* 0x0000001205007c0c */ /* 0x000fe4000bf26270 */
        /* <DEDUP_REMOVED lines=14> */
[----:B------:R-:W-:Y:S01]  /*93d20*/  ISETP.GE.AND P0, PT, R5, UR10, PT ;  /* 0x0000000a05007c0c */ /* 0x000fe2000bf06270 */
[----:B------:R-:W-:Y:S01]  /*93d30*/  VIADD R5, R0, 0x160 ;  /* 0x0000016000057836 */ /* 0x000fe20000000000 */
[----:B------:R-:W-:-:S04]  /*93d40*/  LOP3.LUT R57, R57, 0xfffff7ff, RZ, 0xc0, !PT ;  /* 0xfffff7ff39397812 */ /* 0x000fc800078ec0ff */
[----:B------:R-:W-:Y:S02]  /*93d50*/  @P1 LOP3.LUT R57, R57, 0x800, RZ, 0xfc, !PT ;  /* 0x0000080039391812 */ /* 0x000fe400078efcff */
[----:B------:R-:W-:Y:S02]  /*93d60*/  ISETP.GE.AND P1, PT, R5, UR6, PT ;  /* 0x0000000605007c0c */ /* 0x000fe4000bf26270 */
        /* <DEDUP_REMOVED lines=10> */
[----:B------:R-:W-:-:S03]  /*93e10*/  VIADD R7, R0, 0x15f ;  /* 0x0000015f00077836 */ /* 0x000fc60000000000 */
[----:B------:R-:W4:Y:S04]  /*93e20*/  LDL.LU R48, [R1+0x764] ;  /* 0x0007640001307983 */ /* 0x000f280000300800 */
[----:B------:R-:W4:Y:S04]  /*93e30*/  LDL.LU R55, [R1+0x760] ;  /* 0x0007600001377983 */ /* 0x000f280000300800 */
[----:B------:R-:W4:Y:S04]  /*93e40*/  LDL.LU R56, [R1+0x74c] ;  /* 0x00074c0001387983 */ /* 0x000f280000300800 */
[----:B------:R-:W4:Y:S04]  /*93e50*/  LDL.LU R54, [R1+0x748] ;  /* 0x0007480001367983 */ /* 0x000f280000300800 */
[----:B------:R-:W4:Y:S01]  /*93e60*/  LDL.LU R52, [R1+0x744] ;  /* 0x0007440001347983 */ /* 0x000f220000300800 */
[----:B------:R-:W-:-:S03]  /*93e70*/  ISETP.GE.AND P2, PT, R7, UR8, PT ;  /* 0x0000000807007c0c */ /* 0x000fc6000bf46270 */
[----:B------:R-:W4:Y:S01]  /*93e80*/  LDL.LU R51, [R1+0x740] ;  /* 0x0007400001337983 */ /* 0x000f220000300800 */
[----:B------:R-:W-:-:S03]  /*93e90*/  VIADD R7, R0, 0x161 ;  /* 0x0000016100077836 */ /* 0x000fc60000000000 */
[----:B------:R-:W4:Y:S01]  /*93ea0*/  LDL.LU R53, [R1+0x73c] ;  /* 0x00073c0001357983 */ /* 0x000f220000300800 */
[----:B------:R-:W-:-:S03]  /*93eb0*/  LOP3.LUT R57, R57, 0xffffefff, RZ, 0xc0, !PT ;  /* 0xffffefff39397812 */ /* 0x000fc600078ec0ff */
[----:B------:R-:W4:Y:S04]  /*93ec0*/  LDL.LU R42, [R1+0x738] ;  /* 0x00073800012a7983 */ /* 0x000f280000300800 */
[----:B------:R-:W4:Y:S04]  /*93ed0*/  LDL.LU R41, [R1+0x734] ;  /* 0x0007340001297983 */ /* 0x000f280000300800 */
[----:B------:R-:W4:Y:S01]  /*93ee0*/  LDL.LU R40, [R1+0x730] ;  /* 0x0007300001287983 */ /* 0x000f220000300800 */
[----:B------:R-:W-:-:S03]  /*93ef0*/  @P0 LOP3.LUT R57, R57, 0x1000, RZ, 0xfc, !PT ;  /* 0x0000100039390812 */ /* 0x000fc600078efcff */
[----:B------:R-:W4:Y:S01]  /*93f00*/  LDL.LU R39, [R1+0x72c] ;  /* 0x00072c0001277983 */ /* 0x000f220000300800 */
[----:B------:R-:W-:-:S03]  /*93f10*/  ISETP.GE.AND P0, PT, R7, UR74, PT ;  /* 0x0000004a07007c0c */ /* 0x000fc6000bf06270 */
[----:B------:R-:W4:Y:S04]  /*93f20*/  LDL.LU R38, [R1+0x728] ;  /* 0x0007280001267983 */ /* 0x000f280000300800 */
[----:B------:R-:W4:Y:S04]  /*93f30*/  LDL.LU R37, [R1+0x724] ;  /* 0x0007240001257983 */ /* 0x000f280000300800 */
[----:B------:R-:W4:Y:S04]  /*93f40*/  LDL.LU R36, [R1+0x720] ;  /* 0x0007200001247983 */ /* 0x000f280000300800 */
[----:B------:R-:W4:Y:S04]  /*93f50*/  LDL.LU R6, [R1+0x71c] ;  /* 0x00071c0001067983 */ /* 0x000f280000300800 */
[----:B------:R-:W4:Y:S01]  /*93f60*/  LDL.LU R7, [R1+0x718] ;  /* 0x0007180001077983 */ /* 0x000f220000300800 */
[----:B--2---:R-:W-:-:S03]  /*93f70*/  R2UR UR64, R60 ;  /* 0x000000003c4072ca */ /* 0x004fc600000e0000 */
[----:B------:R-:W2:Y:S01]  /*93f80*/  LDL.LU R60, [R1+0x714] ;  /* 0x00071400013c7983 */ /* 0x000ea20000300800 */
[----:B---3--:R-:W-:-:S03]  /*93f90*/  R2UR UR62, R61 ;  /* 0x000000003d3e72ca */ /* 0x008fc600000e0000 */
[----:B------:R-:W3:Y:S01]  /*93fa0*/  LDL.LU R61, [R1+0x710] ;  /* 0x00071000013d7983 */ /* 0x000ee20000300800 */
[----:B----4-:R-:W-:-:S03]  /*93fb0*/  R2UR UR60, R5 ;  /* 0x00000000053c72ca */ /* 0x010fc600000e0000 */
[----:B------:R-:W4:Y:S01]  /*93fc0*/  LDL.LU R5, [R1+0x70c] ;  /* 0x00070c0001057983 */ /* 0x000f220000300800 */
[----:B------:R-:W-:-:S04]  /*93fd0*/  LOP3.LUT R57, R57, 0xffffdfff, RZ, 0xc0, !PT ;  /* 0xffffdfff39397812 */ /* 0x000fc800078ec0ff */
[----:B------:R-:W-:-:S04]  /*93fe0*/  @P2 LOP3.LUT R57, R57, 0x2000, RZ, 0xfc, !PT ;  /* 0x0000200039392812 */ /* 0x000fc800078efcff */
[----:B------:R-:W-:-:S04]  /*93ff0*/  LOP3.LUT R57, R57, 0xffffbfff, RZ, 0xc0, !PT ;  /* 0xffffbfff39397812 */ /* 0x000fc800078ec0ff */
[----:B------:R-:W-:-:S04]  /*94000*/  @P1 LOP3.LUT R57, R57, 0x4000, RZ, 0xfc, !PT ;  /* 0x0000400039391812 */ /* 0x000fc800078efcff */
[----:B------:R-:W-:-:S04]  /*94010*/  LOP3.LUT R57, R57, 0xffff7fff, RZ, 0xc0, !PT ;  /* 0xffff7fff39397812 */ /* 0x000fc800078ec0ff */
[----:B------:R-:W-:Y:S02]  /*94020*/  @P0 LOP3.LUT R57, R57, 0x8000, RZ, 0xfc, !PT ;  /* 0x0000800039390812 */ /* 0x000fe400078efcff */
[----:B------:R-:W-:Y:S02]  /*94030*/  R2UR UR58, R8 ;  /* 0x00000000083a72ca */ /* 0x000fe400000e0000 */
[----:B------:R-:W-:Y:S01]  /*94040*/  LOP3.LUT R57, R57, 0xfffeffff, RZ, 0xc0, !PT ;  /* 0xfffeffff39397812 */ /* 0x000fe200078ec0ff */
[----:B------:R-:W4:Y:S01]  /*94050*/  LDL.LU R8, [R1+0x2888] ;  /* 0x0028880001087983 */ /* 0x000f220000300800 */
[----:B------:R-:W-:Y:S02]  /*94060*/  R2UR UR56, R47 ;  /* 0x000000002f3872ca */ /* 0x000fe400000e0000 */
[----:B------:R-:W-:Y:S01]  /*94070*/  R2UR UR54, R46 ;  /* 0x000000002e3672ca */ /* 0x000fe200000e0000 */
[----:B------:R-:W4:Y:S01]  /*94080*/  LDL.LU R47, [R1+0x2884] ;  /* 0x00288400012f7983 */ /* 0x000f220000300800 */
[----:B------:R-:W-:-:S02]  /*94090*/  R2UR UR52, R45 ;  /* 0x000000002d3472ca */ /* 0x000fc400000e0000 */
[----:B------:R-:W-:Y:S01]  /*940a0*/  R2UR UR50, R44 ;  /* 0x000000002c3272ca */ /* 0x000fe200000e0000 */
[----:B------:R-:W4:Y:S01]  /*940b0*/  LDL.LU R46, [R1+0x2880] ;  /* 0x00288000012e7983 */ /* 0x000f220000300800 */
[----:B------:R-:W-:Y:S02]  /*940c0*/  R2UR UR48, R2 ;  /* 0x00000000023072ca */ /* 0x000fe400000e0000 */
[----:B------:R-:W-:Y:S01]  /*940d0*/  R2UR UR46, R50 ;  /* 0x00000000322e72ca */ /* 0x000fe200000e0000 */
[----:B------:R-:W4:Y:S01]  /*940e0*/  LDL.LU R45, [R1+0x287c] ;  /* 0x00287c00012d7983 */ /* 0x000f220000300800 */
[----:B------:R-:W-:-:S03]  /*940f0*/  R2UR UR44, R43 ;  /* 0x000000002b2c72ca */ /* 0x000fc600000e0000 */
        /* <DEDUP_REMOVED lines=27> */
[----:B------:R-:W-:Y:S01]  /*942b0*/  R2UR UR10, R7 ;  /* 0x00000000070a72ca */ /* 0x000fe200000e0000 */
[----:B------:R-:W-:Y:S02]  /*942c0*/  VIADD R7, R0, 0x162 ;  /* 0x0000016200077836 */ /* 0x000fe40000000000 */
[----:B------:R-:W4:Y:S03]  /*942d0*/  LDL.LU R40, [R1+0x2840] ;  /* 0x0028400001287983 */ /* 0x000f260000300800 */
[----:B------:R-:W-:Y:S01]  /*942e0*/  ISETP.GE.AND P2, PT, R7, UR64, PT ;  /* 0x0000004007007c0c */ /* 0x000fe2000bf46270 */
[----:B------:R-:W4:Y:S01]  /*942f0*/  LDL.LU R39, [R1+0x283c] ;  /* 0x00283c0001277983 */ /* 0x000f220000300800 */
[----:B------:R-:W-:Y:S02]  /*94300*/  R2UR UR16, R37 ;  /* 0x00000000251072ca */ /* 0x000fe400000e0000 */
[----:B------:R-:W-:Y:S01]  /*94310*/  R2UR UR14, R36 ;  /* 0x00000000240e72ca */ /* 0x000fe200000e0000 */
[----:B------:R-:W4:Y:S01]  /*94320*/  LDL.LU R38, [R1+0x2838] ;  /* 0x0028380001267983 */ /* 0x000f220000300800 */
[----:B------:R-:W-:-:S03]  /*94330*/  R2UR UR12, R6 ;  /* 0x00000000060c72ca */ /* 0x000fc600000e0000 */
[----:B------:R-:W4:Y:S04]  /*94340*/  LDL.LU R37, [R1+0x2834] ;  /* 0x0028340001257983 */ /* 0x000f280000300800 */
[----:B------:R-:W-:Y:S01]  /*94350*/  @P2 LOP3.LUT R57, R57, 0x10000, RZ, 0xfc, !PT ;  /* 0x0001000039392812 */ /* 0x000fe200078efcff */
[----:B------:R-:W4:Y:S03]  /*94360*/  LDL.LU R36, [R1+0x2830] ;  /* 0x0028300001247983 */ /* 0x000f260000300800 */
[----:B------:R-:W-:Y:S01]  /*94370*/  LOP3.LUT R57, R57, 0xfffdffff, RZ, 0xc0, !PT ;  /* 0xfffdffff39397812 */ /* 0x000fe200078ec0ff */
[----:B------:R-:W4:Y:S01]  /*94380*/  LDL.LU R6, [R1+0x282c] ;  /* 0x00282c0001067983 */ /* 0x000f220000300800 */
[----:B--2---:R-:W-:Y:S01]  /*94390*/  R2UR UR8, R60 ;  /* 0x000000003c0872ca */ /* 0x004fe200000e0000 */
[----:B------:R-:W-:-:S05]  /*943a0*/  VIADD R60, R0, 0x163 ;  /* 0x00000163003c7836 */ /* 0x000fca0000000000 */
[----:B------:R-:W-:Y:S02]  /*943b0*/  ISETP.GE.AND P1, PT, R60, UR62, PT ;  /* 0x0000003e3c007c0c */ /* 0x000fe4000bf26270 */
[----:B---3--:R-:W-:Y:S01]  /*943c0*/  R2UR UR6, R61 ;  /* 0x000000003d0672ca */ /* 0x008fe200000e0000 */
[C---:B------:R-:W-:Y:S02]  /*943d0*/  VIADD R61, R0.reuse, 0x164 ;  /* 0x00000164003d7836 */ /* 0x040fe40000000000 */
[----:B------:R-:W-:-:S03]  /*943e0*/  VIADD R60, R0, 0x165 ;  /* 0x00000165003c7836 */ /* 0x000fc60000000000 */
[----:B------:R-:W-:-:S05]  /*943f0*/  ISETP.GE.AND P0, PT, R61, UR60, PT ;  /* 0x0000003c3d007c0c */ /* 0x000fca000bf06270 */
        /* <DEDUP_REMOVED lines=28> */
[----:B------:R-:W-:Y:S01]  /*945c0*/  @P0 LOP3.LUT R57, R57, 0x1000000, RZ, 0xfc, !PT ;  /* 0x0100000039390812 */ /* 0x000fe200078efcff */
[C---:B------:R-:W-:Y:S01]  /*945d0*/  VIADD R60, R0.reuse, 0x16d ;  /* 0x0000016d003c7836 */ /* 0x040fe20000000000 */
[----:B------:R-:W-:Y:S01]  /*945e0*/  ISETP.GE.AND P1, PT, R61, UR44, PT ;  /* 0x0000002c3d007c0c */ /* 0x000fe2000bf26270 */
[----:B------:R-:W-:Y:S01]  /*945f0*/  VIADD R61, R0, 0x16e ;  /* 0x0000016e003d7836 */ /* 0x000fe20000000000 */
[----:B------:R-:W-:Y:S02]  /*94600*/  LOP3.LUT R57, R57, 0xfdffffff, RZ, 0xc0, !PT ;  /* 0xfdffffff39397812 */ /* 0x000fe400078ec0ff */
[----:B----4-:R-:W-:Y:S02]  /*94610*/  R2UR UR74, R5 ;  /* 0x00000000054a72ca */ /* 0x010fe400000e0000 */
[----:B------:R-:W2:Y:S01]  /*94620*/  LDL.LU R5, [R1+0x2828] ;  /* 0x0028280001057983 */ /* 0x000ea20000300800 */
[----:B------:R-:W-:Y:S02]  /*94630*/  ISETP.GE.AND P0, PT, R60, UR42, PT ;  /* 0x0000002a3c007c0c */ /* 0x000fe4000bf06270 */
[----:B------:R-:W-:Y:S01]  /*94640*/  @P2 LOP3.LUT R57, R57, 0x2000000, RZ, 0xfc, !PT ;  /* 0x0200000039392812 */ /* 0x000fe200078efcff */
[----:B------:R-:W3:Y:S01]  /*94650*/  LDL.LU R7, [R1+0x2824] ;  /* 0x0028240001077983 */ /* 0x000ee20000300800 */
[----:B------:R-:W-:-:S03]  /*94660*/  ISETP.GE.AND P2, PT, R61, UR40, PT ;  /* 0x000000283d007c0c */ /* 0x000fc6000bf46270 */
[----:B------:R-:W4:Y:S04]  /*94670*/  LDL.LU R60, [R1+0x2820] ;  /* 0x00282000013c7983 */ /* 0x000f280000300800 */
[----:B------:R-:W2:Y:S01]  /*94680*/  LDL.LU R61, [R1+0x281c] ;  /* 0x00281c00013d7983 */ /* 0x000ea20000300800 */
[----:B------:R-:W-:-:S04]  /*94690*/  LOP3.LUT R57, R57, 0xfbffffff, RZ, 0xc0, !PT ;  /* 0xfbffffff39397812 */ /* 0x000fc800078ec0ff */
[----:B------:R-:W-:-:S04]  /*946a0*/  @P1 LOP3.LUT R57, R57, 0x4000000, RZ, 0xfc, !PT ;  /* 0x0400000039391812 */ /* 0x000fc800078efcff */
[----:B------:R-:W-:-:S04]  /*946b0*/  LOP3.LUT R57, R57, 0xf7ffffff, RZ, 0xc0, !PT ;  /* 0xf7ffffff39397812 */ /* 0x000fc800078ec0ff */
[----:B------:R-:W-:-:S04]  /*946c0*/  @P0 LOP3.LUT R57, R57, 0x8000000, RZ, 0xfc, !PT ;  /* 0x0800000039390812 */ /* 0x000fc800078efcff */
[----:B------:R-:W-:-:S04]  /*946d0*/  LOP3.LUT R57, R57, 0xefffffff, RZ, 0xc0, !PT ;  /* 0xefffffff39397812 */ /* 0x000fc800078ec0ff */
[----:B------:R-:W-:Y:S02]  /*946e0*/  @P2 LOP3.LUT R57, R57, 0x10000000, RZ, 0xfc, !PT ;  /* 0x1000000039392812 */ /* 0x000fe400078efcff */
[----:B---3--:R-:W-:Y:S02]  /*946f0*/  ISETP.GE.AND P2, PT, R7, UR34, PT ;  /* 0x0000002207007c0c */ /* 0x008fe4000bf46270 */
[----:B----4-:R-:W-:Y:S02]  /*94700*/  ISETP.GE.AND P0, PT, R60, UR36, PT ;  /* 0x000000243c007c0c */ /* 0x010fe4000bf06270 */
[----:B--2---:R-:W-:Y:S02]  /*94710*/  ISETP.GE.AND P1, PT, R61, UR38, PT ;  /* 0x000000263d007c0c */ /* 0x004fe4000bf26270 */
[----:B------:R-:W2:Y:S04]  /*94720*/  LDL.LU R61, [R1+0x2818] ;  /* 0x00281800013d7983 */ /* 0x000ea80000300800 */
[----:B------:R-:W3:Y:S04]  /*94730*/  LDL.LU R60, [R1+0x2814] ;  /* 0x00281400013c7983 */ /* 0x000ee80000300800 */
[----:B------:R-:W4:Y:S01]  /*94740*/  LDL.LU R7, [R1+0x2810] ;  /* 0x0028100001077983 */ /* 0x000f220000300800 */
[----:B------:R-:W-:-:S04]  /*94750*/  LOP3.LUT R57, R57, 0xdfffffff, RZ, 0xc0, !PT ;  /* 0xdfffffff39397812 */ /* 0x000fc800078ec0ff */
[----:B------:R-:W-:-:S04]  /*94760*/  @P1 LOP3.LUT R57, R57, 0x20000000, RZ, 0xfc, !PT ;  /* 0x2000000039391812 */ /* 0x000fc800078efcff */
[----:B------:R-:W-:-:S04]  /*94770*/  LOP3.LUT R57, R57, 0xbfffffff, RZ, 0xc0, !PT ;  /* 0xbfffffff39397812 */ /* 0x000fc800078ec0ff */
[----:B------:R-:W-:-:S04]  /*94780*/  @P0 LOP3.LUT R57, R57, 0x40000000, RZ, 0xfc, !PT ;  /* 0x4000000039390812 */ /* 0x000fc800078efcff */
[----:B------:R-:W-:Y:S02]  /*94790*/  LOP3.LUT R57, R57, 0x7fffffff, RZ, 0xc0, !PT ;  /* 0x7fffffff39397812 */ /* 0x000fe400078ec0ff */
[----:B------:R-:W-:Y:S02]  /*947a0*/  ISETP.GE.AND P1, PT, R5, UR32, PT ;  /* 0x0000002005007c0c */ /* 0x000fe4000bf26270 */
[----:B------:R-:W2:Y:S01]  /*947b0*/  LDL.LU R5, [R1+0x280c] ;  /* 0x00280c0001057983 */ /* 0x000ea20000300800 */
[----:B------:R-:W-:Y:S02]  /*947c0*/  ISETP.GE.AND P0, PT, R6, UR30, PT ;  /* 0x0000001e06007c0c */ /* 0x000fe4000bf06270 */
[----:B------:R-:W-:Y:S01]  /*947d0*/  @P2 LOP3.LUT R57, R57, 0x80000000, RZ, 0xfc, !PT ;  /* 0x8000000039392812 */ /* 0x000fe200078efcff */
[----:B------:R-:W2:Y:S01]  /*947e0*/  LDL.LU R6, [R1+0x2808] ;  /* 0x0028080001067983 */ /* 0x000ea20000300800 */
[----:B------:R-:W-:-:S03]  /*947f0*/  ISETP.GE.AND P2, PT, R36, UR28, PT ;  /* 0x0000001c24007c0c */ /* 0x000fc6000bf46270 */
[----:B------:R-:W2:Y:S01]  /*94800*/  LDL.LU R36, [R1+0x2804] ;  /* 0x0028040001247983 */ /* 0x000ea20000300800 */
[----:B------:R-:W-:Y:S02]  /*94810*/  R2UR.FILL UR76, R26 ;  /* 0x000000001a4c72ca */ /* 0x000fe400004e0000 */
[----:B------:R-:W-:Y:S02]  /*94820*/  ISETP.GE.AND P5, PT, R52, UR10, PT ;  /* 0x0000000a34007c0c */ /* 0x000fe4000bfa6270 */
[----:B------:R-:W-:Y:S02]  /*94830*/  ISETP.GE.AND P4, PT, R54, UR8, PT ;  /* 0x0000000836007c0c */ /* 0x000fe4000bf86270 */
[----:B------:R-:W-:Y:S02]  /*94840*/  ISETP.GE.AND P3, PT, R56, UR6, PT ;  /* 0x0000000638007c0c */ /* 0x000fe4000bf66270 */
[----:B----4-:R-:W-:-:S04]  /*94850*/  LOP3.LUT R7, R7, 0xfffffffe, RZ, 0xc0, !PT ;  /* 0xfffffffe07077812 */ /* 0x010fc800078ec0ff */
[----:B------:R-:W-:Y:S02]  /*94860*/  @P1 LOP3.LUT R7, R7, 0x1, RZ, 0xfc, !PT ;  /* 0x0000000107071812 */ /* 0x000fe400078efcff */
[----:B------:R-:W-:Y:S02]  /*94870*/  ISETP.GE.AND P1, PT, R37, UR26, PT ;  /* 0x0000001a25007c0c */ /* 0x000fe4000bf26270 */
[----:B------:R-:W4:Y:S01]  /*94880*/  LDL.LU R37, [R1+0x2800] ;  /* 0x0028000001257983 */ /* 0x000f220000300800 */
[----:B------:R-:W-:-:S04]  /*94890*/  LOP3.LUT R7, R7, 0xfffffffd, RZ, 0xc0, !PT ;  /* 0xfffffffd07077812 */ /* 0x000fc800078ec0ff */
[----:B------:R-:W-:-:S04]  /*948a0*/  @P0 LOP3.LUT R7, R7, 0x2, RZ, 0xfc, !PT ;  /* 0x0000000207070812 */ /* 0x000fc800078efcff */
[----:B------:R-:W-:-:S04]  /*948b0*/  LOP3.LUT R7, R7, 0xfffffffb, RZ, 0xc0, !PT ;  /* 0xfffffffb07077812 */ /* 0x000fc800078ec0ff */
[----:B------:R-:W-:Y:S02]  /*948c0*/  @P2 LOP3.LUT R7, R7, 0x4, RZ, 0xfc, !PT ;  /* 0x0000000407072812 */ /* 0x000fe400078efcff */
[----:B------:R-:W-:Y:S02]  /*948d0*/  ISETP.GE.AND P0, PT, R38, UR24, PT ;  /* 0x0000001826007c0c */ /* 0x000fe4000bf06270 */
[----:B------:R-:W-:Y:S01]  /*948e0*/  LOP3.LUT R7, R7, 0xffffffbf, RZ, 0xc0, !PT ;  /* 0xffffffbf07077812 */ /* 0x000fe200078ec0ff */
[----:B------:R-:W3:Y:S03]  /*948f0*/  LDL.LU R38, [R1+0x27fc] ;  /* 0x0027fc0001267983 */ /* 0x000ee60000300800 */
[----:B------:R-:W-:Y:S02]  /*94900*/  @P1 LOP3.LUT R7, R7, 0x40, RZ, 0xfc, !PT ;  /* 0x0000004007071812 */ /* 0x000fe400078efcff */
[----:B------:R-:W-:-:S02]  /*94910*/  ISETP.GE.AND P2, PT, R39, UR22, PT ;  /* 0x0000001627007c0c */ /* 0x000fc4000bf46270 */
[----:B------:R-:W-:Y:S01]  /*94920*/  LOP3.LUT R7, R7, 0xfffffeff, RZ, 0xc0, !PT ;  /* 0xfffffeff07077812 */ /* 0x000fe200078ec0ff */
[----:B------:R-:W3:Y:S03]  /*94930*/  LDL.LU R39, [R1+0x27f8] ;  /* 0x0027f80001277983 */ /* 0x000ee60000300800 */
[----:B------:R-:W-:Y:S02]  /*94940*/  @P0 LOP3.LUT R7, R7, 0x100, RZ, 0xfc, !PT ;  /* 0x0000010007070812 */ /* 0x000fe400078efcff */
[----:B------:R-:W-:Y:S02]  /*94950*/  ISETP.GE.AND P1, PT, R40, UR20, PT ;  /* 0x0000001428007c0c */ /* 0x000fe4000bf26270 */
[----:B------:R-:W-:Y:S01]  /*94960*/  LOP3.LUT R7, R7, 0xffffefff, RZ, 0xc0, !PT ;  /* 0xffffefff07077812 */ /* 0x000fe200078ec0ff */
[----:B------:R-:W3:Y:S03]  /*94970*/  LDL.LU R40, [R1+0x27f4] ;  /* 0x0027f40001287983 */ /* 0x000ee60000300800 */
[----:B------:R-:W-:-:S02]  /*94980*/  @P2 LOP3.LUT R7, R7, 0x1000, RZ, 0xfc, !PT ;  /* 0x0000100007072812 */ /* 0x000fc400078efcff */
[----:B------:R-:W-:Y:S02]  /*94990*/  ISETP.GE.AND P0, PT, R41, UR18, PT ;  /* 0x0000001229007c0c */ /* 0x000fe4000bf06270 */
        /* <DEDUP_REMOVED lines=13> */
[----:B------:R-:W3:Y:S01]  /*94a70*/  LDL.LU R51, [R1+0x27e4] ;  /* 0x0027e40001337983 */ /* 0x000ee20000300800 */
[----:B------:R-:W-:-:S03]  /*94a80*/  ISETP.GE.AND P2, PT, R55, UR74, PT ;  /* 0x0000004a37007c0c */ /* 0x000fc6000bf46270 */
[----:B------:R-:W3:Y:S01]  /*94a90*/  LDL.LU R52, [R1+0x27e0] ;  /* 0x0027e00001347983 */ /* 0x000ee20000300800 */
[----:B------:R-:W-:-:S03]  /*94aa0*/  @P1 LOP3.LUT R7, R7, 0x40000, RZ, 0xfc, !PT ;  /* 0x0004000007071812 */ /* 0x000fc600078efcff */
[----:B------:R-:W3:Y:S01]  /*94ab0*/  LDL.LU R54, [R1+0x27dc] ;  /* 0x0027dc0001367983 */ /* 0x000ee20000300800 */
[----:B------:R-:W-:-:S03]  /*94ac0*/  ISETP.GE.AND P1, PT, R48, UR76, PT ;  /* 0x0000004c30007c0c */ /* 0x000fc6000bf26270 */
[----:B------:R-:W3:Y:S04]  /*94ad0*/  LDL.LU R56, [R1+0x27d8] ;  /* 0x0027d80001387983 */ /* 0x000ee80000300800 */
[----:B------:R-:W3:Y:S04]  /*94ae0*/  LDL.LU R55, [R1+0x27d4] ;  /* 0x0027d40001377983 */ /* 0x000ee80000300800 */
[----:B------:R-:W3:Y:S01]  /*94af0*/  LDL.LU R48, [R1+0x27d0] ;  /* 0x0027d00001307983 */ /* 0x000ee20000300800 */
[----:B------:R-:W-:-:S04]  /*94b00*/  LOP3.LUT R59, R59, 0xfff7ffff, RZ, 0xc0, !PT ;  /* 0xfff7ffff3b3b7812 */ /* 0x000fc800078ec0ff */
[----:B------:R-:W-:Y:S02]  /*94b10*/  @P6 LOP3.LUT R59, R59, 0x80000, RZ, 0xfc, !PT ;  /* 0x000800003b3b6812 */ /* 0x000fe400078efcff */
[----:B------:R-:W-:Y:S02]  /*94b20*/  ISETP.GE.AND P6, PT, R43, UR75, PT ;  /* 0x0000004b2b007c0c */ /* 0x000fe4000bfc6270 */
[----:B--2---:R-:W-:-:S11]  /*94b30*/  LOP3.LUT R36, R36, 0xbfffffff, RZ, 0xc0, !PT ;  /* 0xbfffffff24247812 */ /* 0x004fd600078ec0ff */
[----:B------:R-:W-:Y:S02]  /*94b40*/  @P6 LOP3.LUT R36, R36, 0x40000000, RZ, 0xfc, !PT ;  /* 0x4000000024246812 */ /* 0x000fe400078efcff */
[----:B------:R-:W-:Y:S01]  /*94b50*/  ISETP.GE.AND P6, PT, R50, UR5, PT ;  /* 0x0000000532007c0c */ /* 0x000fe2000bfc6270 */
[C---:B------:R-:W-:Y:S02]  /*94b60*/  VIADD R35, R0.reuse, 0x18b ;  /* 0x0000018b00237836 */ /* 0x040fe40000000000 */
[C---:B------:R-:W-:Y:S02]  /*94b70*/  VIADD R34, R0.reuse, 0x18c ;  /* 0x0000018c00227836 */ /* 0x040fe40000000000 */
[C---:B------:R-:W-:Y:S02]  /*94b80*/  VIADD R33, R0.reuse, 0x18d ;  /* 0x0000018d00217836 */ /* 0x040fe40000000000 */
[C---:B------:R-:W-:Y:S02]  /*94b90*/  VIADD R32, R0.reuse, 0x18e ;  /* 0x0000018e00207836 */ /* 0x040fe40000000000 */
[----:B------:R-:W-:-:S02]  /*94ba0*/  VIADD R31, R0, 0x18f ;  /* 0x0000018f001f7836 */ /* 0x000fc40000000000 */
[C---:B------:R-:W-:Y:S02]  /*94bb0*/  VIADD R30, R0.reuse, 0x190 ;  /* 0x00000190001e7836 */ /* 0x040fe40000000000 */
[----:B------:R-:W-:Y:S01]  /*94bc0*/  VIADD R29, R0, 0x191 ;  /* 0x00000191001d7836 */ /* 0x000fe20000000000 */
[----:B------:R-:W-:Y:S02]  /*94bd0*/  R2UR.FILL UR77, R27 ;  /* 0x000000001b4d72ca */ /* 0x000fe400004e0000 */
[----:B----4-:R-:W-:-:S04]  /*94be0*/  LOP3.LUT R37, R37, 0xfffffffd, RZ, 0xc0, !PT ;  /* 0xfffffffd25257812 */ /* 0x010fc800078ec0ff */
[----:B------:R-:W-:Y:S02]  /*94bf0*/  @P6 LOP3.LUT R37, R37, 0x2, RZ, 0xfc, !PT ;  /* 0x0000000225256812 */ /* 0x000fe400078efcff */
[----:B------:R-:W-:Y:S02]  /*94c00*/  ISETP.GE.AND P6, PT, R2, UR7, PT ;  /* 0x0000000702007c0c */ /* 0x000fe4000bfc6270 */
[----:B------:R-:W-:-:S11]  /*94c10*/  LOP3.LUT R37, R37, 0xfffffff7, RZ, 0xc0, !PT ;  /* 0xfffffff725257812 */ /* 0x000fd600078ec0ff */
        /* <DEDUP_REMOVED lines=32> */
[----:B------:R-:W-:Y:S01]  /*94e20*/  LOP3.LUT R37, R37, 0xf7ffffff, RZ, 0xc0, !PT ;  /* 0xf7ffffff25257812 */ /* 0x000fe200078ec0ff */
[----:B------:R-:W-:Y:S01]  /*94e30*/  VIADD R28, R0, 0x192 ;  /* 0x00000192001c7836 */ /* 0x000fe20000000000 */
[----:B------:R-:W-:-:S09]  /*94e40*/  LOP3.LUT R7, R7, 0xffdfffff, RZ, 0xc0, !PT ;  /* 0xffdfffff07077812 */ /* 0x000fd200078ec0ff */
[----:B------:R-:W-:Y:S02]  /*94e50*/  @P6 LOP3.LUT R37, R37, 0x8000000, RZ, 0xfc, !PT ;  /* 0x0800000025256812 */ /* 0x000fe400078efcff */
[----:B------:R-:W-:Y:S02]  /*94e60*/  ISETP.GE.AND P6, PT, R29, UR31, PT ;  /* 0x0000001f1d007c0c */ /* 0x000fe4000bfc6270 */
[----:B------:R-:W-:Y:S02]  /*94e70*/  LOP3.LUT R37, R37, 0xbfffffff, RZ, 0xc0, !PT ;  /* 0xbfffffff25257812 */ /* 0x000fe400078ec0ff */
[----:B------:R-:W-:Y:S02]  /*94e80*/  @P0 LOP3.LUT R7, R7, 0x200000, RZ, 0xfc, !PT ;  /* 0x0020000007070812 */ /* 0x000fe400078efcff */
[----:B---3--:R-:W-:Y:S02]  /*94e90*/  R2UR.FILL UR76, R53 ;  /* 0x00000000354c72ca */ /* 0x008fe400004e0000 */
[----:B------:R-:W2:Y:S01]  /*94ea0*/  LDL.LU R53, [R1+0x27cc] ;  /* 0x0027cc0001357983 */ /* 0x000ea20000300800 */
[----:B------:R-:W-:-:S02]  /*94eb0*/  ISETP.GE.AND P0, PT, R49, UR77, PT ;  /* 0x0000004d31007c0c */ /* 0x000fc4000bf06270 */
[----:B------:R-:W-:Y:S01]  /*94ec0*/  R2UR.FILL UR77, R48 ;  /* 0x00000000304d72ca */ /* 0x000fe200004e0000 */
[----:B------:R-:W3:Y:S01]  /*94ed0*/  LDL.LU R49, [R1+0x27c8] ;  /* 0x0027c80001317983 */ /* 0x000ee20000300800 */
[----:B------:R-:W-:Y:S02]  /*94ee0*/  @P6 LOP3.LUT R37, R37, 0x40000000, RZ, 0xfc, !PT ;  /* 0x4000000025256812 */ /* 0x000fe400078efcff */
[----:B------:R-:W-:Y:S01]  /*94ef0*/  ISETP.GE.AND P6, PT, R28, UR33, PT ;  /* 0x000000211c007c0c */ /* 0x000fe2000bfc6270 */
[----:B------:R-:W4:Y:S04]  /*94f00*/  LDL.LU R48, [R1+0x27c4] ;  /* 0x0027c40001307983 */ /* 0x000f280000300800 */
[----:B------:R-:W2:Y:S04]  /*94f10*/  LDL.LU R43, [R1+0x27c0] ;  /* 0x0027c000012b7983 */ /* 0x000ea80000300800 */
[----:B------:R-:W2:Y:S04]  /*94f20*/  LDL.LU R50, [R1+0x27bc] ;  /* 0x0027bc0001327983 */ /* 0x000ea80000300800 */
[----:B------:R-:W2:Y:S04]  /*94f30*/  LDL.LU R2, [R1+0x27b8] ;  /* 0x0027b80001027983 */ /* 0x000ea80000300800 */
[----:B------:R-:W2:Y:S01]  /*94f40*/  LDL.LU R44, [R1+0x27b4] ;  /* 0x0027b400012c7983 */ /* 0x000ea20000300800 */
[----:B------:R-:W-:-:S03]  /*94f50*/  VIADD R27, R0, 0x193 ;  /* 0x00000193001b7836 */ /* 0x000fc60000000000 */
[----:B------:R-:W2:Y:S01]  /*94f60*/  LDL.LU R45, [R1+0x27b0] ;  /* 0x0027b000012d7983 */ /* 0x000ea20000300800 */
[----:B------:R-:W-:-:S03]  /*94f70*/  LOP3.LUT R37, R37, 0x7fffffff, RZ, 0xc0, !PT ;  /* 0x7fffffff25257812 */ /* 0x000fc600078ec0ff */
[----:B------:R-:W2:Y:S04]  /*94f80*/  LDL.LU R46, [R1+0x27ac] ;  /* 0x0027ac00012e7983 */ /* 0x000ea80000300800 */
[----:B------:R-:W2:Y:S04]  /*94f90*/  LDL.LU R47, [R1+0x27a8] ;  /* 0x0027a800012f7983 */ /* 0x000ea80000300800 */
[----:B------:R-:W2:Y:S01]  /*94fa0*/  LDL.LU R8, [R1+0x27a4] ;  /* 0x0027a40001087983 */ /* 0x000ea20000300800 */
[----:B------:R-:W-:Y:S02]  /*94fb0*/  @P6 LOP3.LUT R37, R37, 0x80000000, RZ, 0xfc, !PT ;  /* 0x8000000025256812 */ /* 0x000fe400078efcff */
[----:B------:R-:W-:Y:S01]  /*94fc0*/  ISETP.GE.AND P6, PT, R27, UR35, PT ;  /* 0x000000231b007c0c */ /* 0x000fe2000bfc6270 */
[----:B------:R-:W-:Y:S01]  /*94fd0*/  VIADD R26, R0, 0x194 ;  /* 0x00000194001a7836 */ /* 0x000fe20000000000 */
[----:B------:R-:W-:Y:S01]  /*94fe0*/  LOP3.LUT R38, R38, 0xfffffffb, RZ, 0xc0, !PT ;  /* 0xfffffffb26267812 */ /* 0x000fe200078ec0ff */
[----:B------:R-:W-:-:S02]  /*94ff0*/  VIADD R25, R0, 0x195 ;  /* 0x0000019500197836 */ /* 0x000fc40000000000 */
[C---:B------:R-:W-:Y:S02]  /*95000*/  VIADD R24, R0.reuse, 0x196 ;  /* 0x0000019600187836 */ /* 0x040fe40000000000 */
[C---:B------:R-:W-:Y:S02]  /*95010*/  VIADD R23, R0.reuse, 0x197 ;  /* 0x0000019700177836 */ /* 0x040fe40000000000 */
[C---:B------:R-:W-:Y:S02]  /*95020*/  VIADD R22, R0.reuse, 0x198 ;  /* 0x0000019800167836 */ /* 0x040fe40000000000 */
[C---:B------:R-:W-:Y:S02]  /*95030*/  VIADD R21, R0.reuse, 0x199 ;  /* 0x0000019900157836 */ /* 0x040fe40000000000 */
[----:B------:R-:W-:Y:S01]  /*95040*/  VIADD R20, R0, 0x19a ;  /* 0x0000019a00147836 */ /* 0x000fe20000000000 */
[----:B------:R-:W-:Y:S01]  /*95050*/  @P6 LOP3.LUT R38, R38, 0x4, RZ, 0xfc, !PT ;  /* 0x0000000426266812 */ /* 0x000fe200078efcff */
[----:B------:R-:W-:Y:S01]  /*95060*/  VIADD R19, R0, 0x19b ;  /* 0x0000019b00137836 */ /* 0x000fe20000000000 */
[----:B------:R-:W-:Y:S01]  /*95070*/  ISETP.GE.AND P6, PT, R26, UR37, PT ;  /* 0x000000251a007c0c */ /* 0x000fe2000bfc6270 */
[----:B------:R-:W-:Y:S01]  /*95080*/  VIADD R18, R0, 0x19c ;  /* 0x0000019c00127836 */ /* 0x000fe20000000000 */
[----:B------:R-:W-:Y:S01]  /*95090*/  LOP3.LUT R38, R38, 0xffffffef, RZ, 0xc0, !PT ;  /* 0xffffffef26267812 */ /* 0x000fe200078ec0ff */
[----:B------:R-:W-:-:S02]  /*950a0*/  VIADD R17, R0, 0x19d ;  /* 0x0000019d00117836 */ /* 0x000fc40000000000 */
[C---:B------:R-:W-:Y:S02]  /*950b0*/  VIADD R16, R0.reuse, 0x19e ;  /* 0x0000019e00107836 */ /* 0x040fe40000000000 */
[C---:B------:R-:W-:Y:S02]  /*950c0*/  VIADD R15, R0.reuse, 0x19f ;  /* 0x0000019f000f7836 */ /* 0x040fe40000000000 */
[C---:B------:R-:W-:Y:S02]  /*950d0*/  VIADD R14, R0.reuse, 0x1a0 ;  /* 0x000001a0000e7836 */ /* 0x040fe40000000000 */
[----:B------:R-:W-:Y:S01]  /*950e0*/  VIADD R13, R0, 0x1a1 ;  /* 0x000001a1000d7836 */ /* 0x000fe20000000000 */
[----:B------:R-:W-:Y:S01]  /*950f0*/  LOP3.LUT R36, R36, 0xdfffffff, RZ, 0xc0, !PT ;  /* 0xdfffffff24247812 */ /* 0x000fe200078ec0ff */
[----:B------:R-:W-:Y:S01]  /*95100*/  VIADD R12, R0, 0x1a2 ;  /* 0x000001a2000c7836 */ /* 0x000fe20000000000 */
[----:B------:R-:W-:Y:S01]  /*95110*/  @P6 LOP3.LUT R38, R38, 0x10, RZ, 0xfc, !PT ;  /* 0x0000001026266812 */ /* 0x000fe200078efcff */
[C---:B------:R-:W-:Y:S01]  /*95120*/  VIADD R11, R0.reuse, 0x1a3 ;  /* 0x000001a3000b7836 */ /* 0x040fe20000000000 */
[----:B------:R-:W-:Y:S01]  /*95130*/  ISETP.GE.AND P6, PT, R25, UR39, PT ;  /* 0x0000002719007c0c */ /* 0x000fe2000bfc6270 */
[----:B------:R-:W-:Y:S01]  /*95140*/  VIADD R10, R0, 0x1a4 ;  /* 0x000001a4000a7836 */ /* 0x000fe20000000000 */
[----:B------:R-:W-:Y:S01]  /*95150*/  LOP3.LUT R38, R38, 0xffffffbf, RZ, 0xc0, !PT ;  /* 0xffffffbf26267812 */ /* 0x000fe200078ec0ff */
[C---:B------:R-:W-:Y:S01]  /*95160*/  VIADD R9, R0.reuse, 0x1a5 ;  /* 0x000001a500097836 */ /* 0x040fe20000000000 */
[----:B------:R-:W3:Y:S04]  /*95170*/  LDL.LU R35, [R1+0x27a0] ;  /* 0x0027a00001237983 */ /* 0x000ee80000300800 */
[----:B------:R-:W3:Y:S01]  /*95180*/  LDL.LU R34, [R1+0x279c] ;  /* 0x00279c0001227983 */ /* 0x000ee20000300800 */
[----:B------:R-:W-:-:S03]  /*95190*/  VIADD R58, R0, 0x1a6 ;  /* 0x000001a6003a7836 */ /* 0x000fc60000000000 */
[----:B------:R-:W3:Y:S01]  /*951a0*/  LDL.LU R33, [R1+0x2798] ;  /* 0x0027980001217983 */ /* 0x000ee20000300800 */
[----:B------:R-:W-:Y:S02]  /*951b0*/  @P6 LOP3.LUT R38, R38, 0x40, RZ, 0xfc, !PT ;  /* 0x0000004026266812 */ /* 0x000fe400078efcff */
[----:B------:R-:W-:Y:S01]  /*951c0*/  ISETP.GE.AND P6, PT, R24, UR41, PT ;  /* 0x0000002918007c0c */ /* 0x000fe2000bfc6270 */
[----:B------:R-:W3:Y:S01]  /*951d0*/  LDL.LU R32, [R1+0x2794] ;  /* 0x0027940001207983 */ /* 0x000ee20000300800 */
[----:B------:R-:W-:-:S03]  /*951e0*/  LOP3.LUT R38, R38, 0xfffffdff, RZ, 0xc0, !PT ;  /* 0xfffffdff26267812 */ /* 0x000fc600078ec0ff */
[----:B------:R-:W3:Y:S04]  /*951f0*/  LDL.LU R31, [R1+0x2790] ;  /* 0x00279000011f7983 */ /* 0x000ee80000300800 */
[----:B------:R-:W3:Y:S04]  /*95200*/  LDL.LU R30, [R1+0x278c] ;  /* 0x00278c00011e7983 */ /* 0x000ee80000300800 */
[----:B------:R-:W-:Y:S01]  /*95210*/  @P6 LOP3.LUT R38, R38, 0x200, RZ, 0xfc, !PT ;  /* 0x0000020026266812 */ /* 0x000fe200078efcff */
[----:B------:R-:W3:Y:S01]  /*95220*/  LDL.LU R29, [R1+0x2788] ;  /* 0x00278800011d7983 */ /* 0x000ee20000300800 */
[----:B------:R-:W-:-:S02]  /*95230*/  ISETP.GE.AND P6, PT, R23, UR43, PT ;  /* 0x0000002b17007c0c */ /* 0x000fc4000bfc6270 */
[----:B------:R-:W-:Y:S01]  /*95240*/  LOP3.LUT R38, R38, 0xfffffbff, RZ, 0xc0, !PT ;  /* 0xfffffbff26267812 */ /* 0x000fe200078ec0ff */
[----:B------:R-:W3:Y:S04]  /*95250*/  LDL.LU R28, [R1+0x2784] ;  /* 0x00278400011c7983 */ /* 0x000ee80000300800 */
[----:B------:R-:W3:Y:S04]  /*95260*/  LDL.LU R27, [R1+0x2780] ;  /* 0x00278000011b7983 */ /* 0x000ee80000300800 */
[----:B------:R-:W3:Y:S02]  /*95270*/  LDL.LU R26, [R1+0x277c] ;  /* 0x00277c00011a7983 */ /* 0x000ee40000300800 */
[----:B------:R-:W-:-:S02]  /*95280*/  @P6 LOP3.LUT R38, R38, 0x400, RZ, 0xfc, !PT ;  /* 0x0000040026266812 */ /* 0x000fc400078efcff */
        /* <DEDUP_REMOVED lines=9> */
[----:B------:R-:W3:Y:S10]  /*95320*/  LDL.LU R21, [R1+0x2768] ;  /* 0x0027680001157983 */ /* 0x000ef40000300800 */
[----:B------:R-:W-:-:S02]  /*95330*/  @P6 LOP3.LUT R38, R38, 0x8000, RZ, 0xfc, !PT ;  /* 0x0000800026266812 */ /* 0x000fc400078efcff */
[----:B------:R-:W-:Y:S02]  /*95340*/  ISETP.GE.AND P6, PT, R20, UR49, PT ;  /* 0x0000003114007c0c */ /* 0x000fe4000bfc6270 */
        /* <DEDUP_REMOVED lines=28> */
[----:B------:R-:W3:Y:S11]  /*95510*/  LDL.LU R13, [R1+0x2748] ;  /* 0x00274800010d7983 */ /* 0x000ef60000300800 */
        /* <DEDUP_REMOVED lines=22> */
[----:B------:R-:W-:-:S11]  /*95680*/  LOP3.LUT R3, R3, 0xfffffffe, RZ, 0xc0, !PT ;  /* 0xfffffffe03037812 */ /* 0x000fd600078ec0ff */
[----:B------:R-:W-:Y:S02]  /*95690*/  @P6 LOP3.LUT R3, R3, 0x1, RZ, 0xfc, !PT ;  /* 0x0000000103036812 */ /* 0x000fe400078efcff */
[----:B------:R-:W-:Y:S02]  /*956a0*/  ISETP.GE.AND P6, PT, R0, UR76, PT ;  /* 0x0000004c00007c0c */ /* 0x000fe4000bfc6270 */
[----:B--2---:R-:W-:Y:S02]  /*956b0*/  R2UR.FILL UR76, R8 ;  /* 0x00000000084c72ca */ /* 0x004fe400004e0000 */
[----:B------:R-:W2:Y:S01]  /*956c0*/  LDL.LU R8, [R1+0x2734] ;  /* 0x0027340001087983 */ /* 0x000ea20000300800 */
[----:B------:R-:W-:-:S08]  /*956d0*/  LOP3.LUT R3, R3, 0xfffffffb, RZ, 0xc0, !PT ;  /* 0xfffffffb03037812 */ /* 0x000fd000078ec0ff */
[----:B------:R-:W-:Y:S02]  /*956e0*/  @P6 LOP3.LUT R3, R3, 0x4, RZ, 0xfc, !PT ;  /* 0x0000000403036812 */ /* 0x000fe400078efcff */
[----:B------:R-:W-:Y:S02]  /*956f0*/  LOP3.LUT P6, RZ, R59, 0x80000, RZ, 0xc0, !PT ;  /* 0x000800003bff7812 */ /* 0x000fe400078cc0ff */
[----:B---3--:R-:W-:Y:S01]  /*95700*/  R2UR.FILL UR77, R58 ;  /* 0x000000003a4d72ca */ /* 0x008fe200004e0000 */
[----:B------:R-:W-:Y:S01]  /*95710*/  STL.64 [R1+0x2858], R10 ;  /* 0x0028580a01007387 */ /* 0x000fe20000100a00 */
[----:B------:R-:W-:Y:S01]  /*95720*/  LOP3.LUT R2, R2, 0xfeffffff, RZ, 0xc0, !PT ;  /* 0xfeffffff02027812 */ /* 0x000fe200078ec0ff */
[----:B------:R-:W0:Y:S02]  /*95730*/  LDCU UR4, c[0x0][0x39c] ;  /* 0x00007380ff0477ac */ /* 0x000e240008000800 */
[----:B--2---:R1:W-:Y:S01]  /*95740*/  STL.64 [R1+0x2850], R8 ;  /* 0x0028500801007387 */ /* 0x0043e20000100a00 */
[----:B------:R-:W2:Y:S01]  /*95750*/  LDCU.64 UR12, c[0x0][0x398] ;  /* 0x00007300ff0c77ac */ /* 0x000ea20008000a00 */
[----:B------:R-:W3:Y:S01]  /*95760*/  S2R R58, SR_TID.X ;  /* 0x00000000003a7919 */ /* 0x000ee20000002100 */
[----:B------:R-:W0:Y:S01]  /*95770*/  LDCU.64 UR74, c[0x0][0x398] ;  /* 0x00007300ff4a77ac */ /* 0x000e220008000a00 */
[----:B------:R-:W0:Y:S01]  /*95780*/  LDCU.64 UR6, c[0x0][0x398] ;  /* 0x00007300ff0677ac */ /* 0x000e220008000a00 */
[----:B-1----:R-:W2:Y:S01]  /*95790*/  LDL.LU R8, [R1+0x1b0] ;  /* 0x0001b00001087983 */ /* 0x002ea20000300800 */
[----:B------:R-:W1:Y:S03]  /*957a0*/  LDCU.64 UR10, c[0x0][0x398] ;  /* 0x00007300ff0a77ac */ /* 0x000e660008000a00 */
[----:B------:R-:W2:Y:S01]  /*957b0*/  LDL.LU R9, [R1+0x1b4] ;  /* 0x0001b40001097983 */ /* 0x000ea20000300800 */
[----:B------:R-:W0:Y:S03]  /*957c0*/  LDCU.64 UR8, c[0x0][0x398] ;  /* 0x00007300ff0877ac */ /* 0x000e260008000a00 */
[----:B------:R-:W2:Y:S01]  /*957d0*/  LDL.LU R10, [R1+0x1b8] ;  /* 0x0001b800010a7983 */ /* 0x000ea20000300800 */
[----:B------:R-:W0:Y:S03]  /*957e0*/  LDCU.64 UR16, c[0x0][0x398] ;  /* 0x00007300ff1077ac */ /* 0x000e260008000a00 */
[----:B------:R-:W2:Y:S01]  /*957f0*/  LDL.LU R11, [R1+0x1bc] ;  /* 0x0001bc00010b7983 */ /* 0x000ea20000300800 */
[----:B------:R-:W0:Y:S03]  /*95800*/  LDCU.64 UR14, c[0x0][0x398] ;  /* 0x00007300ff0e77ac */ /* 0x000e260008000a00 */
[----:B------:R1:W-:Y:S01]  /*95810*/  STL [R1+0x27d8], R60 ;  /* 0x0027d83c01007387 */ /* 0x0003e20000100800 */
[----:B------:R-:W0:Y:S01]  /*95820*/  LDCU.64 UR72, c[0x0][0x398] ;  /* 0x00007300ff4877ac */ /* 0x000e220008000a00 */
[----:B------:R-:W0:Y:S02]  /*95830*/  LDCU.64 UR18, c[0x0][0x398] ;  /* 0x00007300ff1277ac */ /* 0x000e240008000a00 */
[----:B-1----:R-:W2:Y:S01]  /*95840*/  LDL R60, [R1+0xad4] ;  /* 0x000ad400013c7983 */ /* 0x002ea20000100800 */
[----:B------:R-:W1:Y:S03]  /*95850*/  LDCU.64 UR22, c[0x0][0x398] ;  /* 0x00007300ff1677ac */ /* 0x000e660008000a00 */
[----:B------:R0:W-:Y:S01]  /*95860*/  STL [R1+0x27d4], R61 ;  /* 0x0027d43d01007387 */ /* 0x0001e20000100800 */
[----:B------:R-:W-:Y:S01]  /*95870*/  @P5 LOP3.LUT R2, R2, 0x1000000, RZ, 0xfc, !PT ;  /* 0x0100000002025812 */ /* 0x000fe200078efcff */
[----:B------:R-:W1:Y:S01]  /*95880*/  LDCU.64 UR20, c[0x0][0x398] ;  /* 0x00007300ff1477ac */ /* 0x000e620008000a00 */
[----:B------:R-:W1:Y:S01]  /*95890*/  LDCU.64 UR24, c[0x0][0x398] ;  /* 0x00007300ff1877ac */ /* 0x000e620008000a00 */
[----:B0-----:R-:W2:Y:S01]  /*958a0*/  LDL.LU R61, [R1+0xa44] ;  /* 0x000a4400013d7983 */ /* 0x001ea20000300800 */
[----:B------:R-:W-:Y:S01]  /*958b0*/  LOP3.LUT R2, R2, 0xff7fffff, RZ, 0xc0, !PT ;  /* 0xff7fffff02027812 */ /* 0x000fe200078ec0ff */
[----:B------:R-:W0:Y:S01]  /*958c0*/  LDCU.64 UR26, c[0x0][0x398] ;  /* 0x00007300ff1a77ac */ /* 0x000e220008000a00 */
[----:B---3--:R-:W-:Y:S01]  /*958d0*/  LOP3.LUT R58, R58, 0x1f, RZ, 0xc0, !PT ;  /* 0x0000001f3a3a7812 */ /* 0x008fe200078ec0ff */
[----:B------:R-:W-:Y:S01]  /*958e0*/  STL [R1+0x27c8], R4 ;  /* 0x0027c80401007387 */ /* 0x000fe20000100800 */
[----:B------:R-:W-:Y:S01]  /*958f0*/  @P4 LOP3.LUT R2, R2, 0x800000, RZ, 0xfc, !PT ;  /* 0x0080000002024812 */ /* 0x000fe200078efcff */
[----:B------:R-:W3:Y:S01]  /*95900*/  LDCU.64 UR28, c[0x0][0x398] ;  /* 0x00007300ff1c77ac */ /* 0x000ee20008000a00 */
[----:B------:R-:W-:Y:S01]  /*95910*/  LOP3.LUT P5, RZ, R3, 0x1, RZ, 0xc0, !PT ;  /* 0x0000000103ff7812 */ /* 0x000fe200078ac0ff */
[----:B------:R-:W-:Y:S01]  /*95920*/  STL [R1+0x27c4], R7 ;  /* 0x0027c40701007387 */ /* 0x000fe20000100800 */
[----:B------:R-:W-:Y:S01]  /*95930*/  LOP3.LUT R2, R2, 0xffbfffff, RZ, 0xc0, !PT ;  /* 0xffbfffff02027812 */ /* 0x000fe200078ec0ff */
[----:B------:R-:W0:Y:S02]  /*95940*/  LDCU.64 UR30, c[0x0][0x398] ;  /* 0x00007300ff1e77ac */ /* 0x000e240008000a00 */
[----:B------:R-:W-:Y:S01]  /*95950*/  STL [R1+0x27c0], R59 ;  /* 0x0027c03b01007387 */ /* 0x000fe20000100800 */
[----:B------:R-:W-:Y:S01]  /*95960*/  @P3 LOP3.LUT R2, R2, 0x400000, RZ, 0xfc, !PT ;  /* 0x0040000002023812 */ /* 0x000fe200078efcff */
[----:B------:R-:W0:Y:S02]  /*95970*/  LDCU.64 UR32, c[0x0][0x398] ;  /* 0x00007300ff2077ac */ /* 0x000e240008000a00 */
[----:B------:R-:W-:Y:S01]  /*95980*/  STL [R1+0x27bc], R36 ;  /* 0x0027bc2401007387 */ /* 0x000fe20000100800 */
[----:B------:R-:W-:Y:S01]  /*95990*/  LOP3.LUT R2, R2, 0xffdfffff, RZ, 0xc0, !PT ;  /* 0xffdfffff02027812 */ /* 0x000fe200078ec0ff */
[----:B------:R-:W0:Y:S02]  /*959a0*/  LDCU.64 UR34, c[0x0][0x398] ;  /* 0x00007300ff2277ac */ /* 0x000e240008000a00 */
[----:B------:R2:W-:Y:S01]  /*959b0*/  STL [R1+0x27b4], R37 ;  /* 0x0027b42501007387 */ /* 0x0005e20000100800 */
[----:B------:R-:W-:Y:S01]  /*959c0*/  @P2 LOP3.LUT R2, R2, 0x200000, RZ, 0xfc, !PT ;  /* 0x0020000002022812 */ /* 0x000fe200078efcff */
[----:B------:R-:W0:Y:S02]  /*959d0*/  LDCU.64 UR38, c[0x0][0x398] ;  /* 0x00007300ff2677ac */ /* 0x000e240008000a00 */
        /* <DEDUP_REMOVED lines=13> */
[----:B------:R-:W0:Y:S03]  /*95ab0*/  LDCU.64 UR46, c[0x0][0x398] ;  /* 0x00007300ff2e77ac */ /* 0x000e260008000a00 */
[----:B------:R-:W-:Y:S01]  /*95ac0*/  STL [R1+0x2778], R43 ;  /* 0x0027782b01007387 */ /* 0x000fe20000100800 */
[----:B------:R-:W0:Y:S03]  /*95ad0*/  LDCU.64 UR48, c[0x0][0x398] ;  /* 0x00007300ff3077ac */ /* 0x000e260008000a00 */
[----:B----4-:R-:W-:Y:S01]  /*95ae0*/  STL [R1+0x2774], R48 ;  /* 0x0027743001007387 */ /* 0x010fe20000100800 */
[----:B------:R-:W4:Y:S03]  /*95af0*/  LDCU.64 UR50, c[0x0][0x398] ;  /* 0x00007300ff3277ac */ /* 0x000f260008000a00 */
[----:B------:R-:W-:Y:S01]  /*95b00*/  STL [R1+0x2770], R49 ;  /* 0x0027703101007387 */ /* 0x000fe20000100800 */
[----:B------:R-:W0:Y:S03]  /*95b10*/  LDCU.64 UR54, c[0x0][0x398] ;  /* 0x00007300ff3677ac */ /* 0x000e260008000a00 */
        /* <DEDUP_REMOVED lines=18> */
[----:B------:R-:W-:Y:S04]  /*95c40*/  STL.64 [R1+0x27e8], R46 ;  /* 0x0027e82e01007387 */ /* 0x000fe80000100a00 */
[----:B------:R0:W-:Y:S01]  /*95c50*/  STL.64 [R1+0x27e0], R44 ;  /* 0x0027e02c01007387 */ /* 0x0001e20000100a00 */
[----:B--2---:R-:W-:-:S05]  /*95c60*/  IMAD.WIDE R36, R60, 0x2, R46 ;  /* 0x000000023c247825 */ /* 0x004fca00078e022e */
[----:B------:R-:W-:Y:S04]  /*95c70*/  STL.64 [R1+0x7b8], R36 ;  /* 0x0007b82401007387 */ /* 0x000fe80000100a00 */
[----:B0-----:R-:W2:Y:S04]  /*95c80*/  LDL.LU R44, [R1+0x1a0] ;  /* 0x0001a000012c7983 */ /* 0x001ea80000300800 */
[----:B------:R-:W2:Y:S01]  /*95c90*/  LDL.LU R45, [R1+0x1a4] ;  /* 0x0001a400012d7983 */ /* 0x000ea20000300800 */
[----:B------:R-:W-:-:S03]  /*95ca0*/  R2UR UR5, R61 ;  /* 0x000000003d0572ca */ /* 0x000fc600000e0000 */
[----:B------:R-:W2:Y:S04]  /*95cb0*/  LDL.LU R46, [R1+0x1a8] ;  /* 0x0001a800012e7983 */ /* 0x000ea80000300800 */
[----:B------:R-:W2:Y:S04]  /*95cc0*/  LDL.LU R47, [R1+0x1ac] ;  /* 0x0001ac00012f7983 */ /* 0x000ea80000300800 */
[----:B------:R-:W3:Y:S02]  /*95cd0*/  LDL.LU R48, [R1+0x190] ;  /* 0x0001900001307983 */ /* 0x000ee40000300800 */
[----:B------:R-:W-:Y:S01]  /*95ce0*/  LEA R58, R58, UR5, 0x4 ;  /* 0x000000053a3a7c11 */ /* 0x000fe2000f8e20ff */
[----:B------:R-:W0:Y:S01]  /*95cf0*/  LDCU UR5, c[0x0][0x398] ;  /* 0x00007300ff0577ac */ /* 0x000e220008000800 */
[----:B------:R-:W3:Y:S04]  /*95d00*/  LDL.LU R49, [R1+0x194] ;  /* 0x0001940001317983 */ /* 0x000ee80000300800 */
        /* <DEDUP_REMOVED lines=10> */
[----:B------:R-:W-:Y:S06]  /*95db0*/  BAR.SYNC.DEFER_BLOCKING 0x0 ;  /* 0x0000000000007b1d */ /* 0x000fec0000010000 */
[----:B------:R-:W-:Y:S01]  /*95dc0*/  STSM.16.M88.4 [R58], R8 ;  /* 0x000000083a007844 */ /* 0x000fe20000000200 */
[----:B------:R-:W-:-:S03]  /*95dd0*/  NOP ;  /* 0x0000000000007918 */ /* 0x000fc60000000000 */
[----:B------:R-:W0:Y:S01]  /*95de0*/  LDS.128 R8, [R58] ;  /* 0x000000003a087984 */ /* 0x000e220000000c00 */
[----:B------:R-:W-:-:S03]  /*95df0*/  NOP ;  /* 0x0000000000007918 */ /* 0x000fc60000000000 */
[----:B------:R-:W-:Y:S04]  /*95e00*/  STL [R1+0x2738], R0 ;  /* 0x0027380001007387 */ /* 0x000fe80000100800 */
[----:B0-----:R0:W-:Y:S04]  /*95e10*/  STL [R1+0x1b0], R8 ;  /* 0x0001b00801007387 */ /* 0x0011e80000100800 */
[----:B------:R0:W-:Y:S04]  /*95e20*/  STL.64 [R1+0x1b8], R10 ;  /* 0x0001b80a01007387 */ /* 0x0001e80000100a00 */
[----:B------:R-:W4:Y:S04]  /*95e30*/  LDL.LU R36, [R1+0x160] ;  /* 0x0001600001247983 */ /* 0x000f280000300800 */
[----:B------:R-:W4:Y:S04]  /*95e40*/  LDL.LU R37, [R1+0x164] ;  /* 0x0001640001257983 */ /* 0x000f280000300800 */
[----:B------:R-:W4:Y:S04]  /*95e50*/  LDL.LU R38, [R1+0x168] ;  /* 0x0001680001267983 */ /* 0x000f280000300800 */
[----:B------:R-:W4:Y:S01]  /*95e60*/  LDL.LU R39, [R1+0x16c] ;  /* 0x00016c0001277983 */ /* 0x000f220000300800 */
[----:B------:R-:W-:-:S03]  /*95e70*/  IMAD.MOV.U32 R61, RZ, RZ, R9 ;  /* 0x000000ffff3d7224 */ /* 0x000fc600078e0009 */
[----:B0-----:R-:W4:Y:S04]  /*95e80*/  LDL.LU R8, [R1+0x150] ;  /* 0x0001500001087983 */ /* 0x001f280000300800 */
[----:B------:R-:W4:Y:S04]  /*95e90*/  LDL.LU R9, [R1+0x154] ;  /* 0x0001540001097983 */ /* 0x000f280000300800 */
[----:B------:R-:W4:Y:S04]  /*95ea0*/  LDL.LU R10, [R1+0x158] ;  /* 0x00015800010a7983 */ /* 0x000f280000300800 */
[----:B------:R-:W4:Y:S04]  /*95eb0*/  LDL.LU R11, [R1+0x15c] ;  /* 0x00015c00010b7983 */ /* 0x000f280000300800 */
[----:B--2---:R-:W-:Y:S01]  /*95ec0*/  STSM.16.M88.4 [R58], R44 ;  /* 0x0000002c3a007844 */ /* 0x004fe20000000200 */
[----:B------:R-:W-:-:S03]  /*95ed0*/  NOP ;  /* 0x0000000000007918 */ /* 0x000fc60000000000 */
[----:B------:R-:W0:Y:S01]  /*95ee0*/  LDS.128 R44, [R58] ;  /* 0x000000003a2c7984 */ /* 0x000e220000000c00 */
[----:B------:R-:W-:-:S03]  /*95ef0*/  NOP ;  /* 0x0000000000007918 */ /* 0x000fc60000000000 */
[----:B---3--:R2:W-:Y:S04]  /*95f00*/  STSM.16.M88.4 [R58], R48 ;  /* 0x000000303a007844 */ /* 0x0085e80000000200 */
[----:B0-----:R-:W-:Y:S01]  /*95f10*/  STL [R1+0x1a4], R45 ;  /* 0x0001a42d01007387 */ /* 0x001fe20000100800 */
[----:B------:R-:W-:-:S03]  /*95f20*/  IMAD.MOV.U32 R60, RZ, RZ, R44 ;  /* 0x000000ffff3c7224 */ /* 0x000fc600078e002c */
[----:B------:R-:W-:Y:S01]  /*95f30*/  STL.64 [R1+0x1a8], R46 ;  /* 0x0001a82e01007387 */ /* 0x000fe20000100a00 */
[----:B------:R-:W-:-:S03]  /*95f40*/  NOP ;  /* 0x0000000000007918 */ /* 0x000fc60000000000 */
[----:B------:R-:W0:Y:S01]  /*95f50*/  LDS.128 R44, [R58] ;  /* 0x000000003a2c7984 */ /* 0x000e220000000c00 */
[----:B------:R-:W-:-:S03]  /*95f60*/  NOP ;  /* 0x0000000000007918 */ /* 0x000fc60000000000 */
[----:B--2---:R-:W2:Y:S04]  /*95f70*/  LDL.LU R48, [R1+0x140] ;  /* 0x0001400001307983 */ /* 0x004ea80000300800 */
[----:B0-----:R-:W-:Y:S04]  /*95f80*/  STL.64 [R1+0x190], R44 ;  /* 0x0001902c01007387 */ /* 0x001fe80000100a00 */
[----:B------:R-:W-:Y:S04]  /*95f90*/  STL.64 [R1+0x198], R46 ;  /* 0x0001982e01007387 */ /* 0x000fe80000100a00 */
[----:B------:R-:W2:Y:S04]  /*95fa0*/  LDL.LU R49, [R1+0x144] ;  /* 0x0001440001317983 */ /* 0x000ea80000300800 */
[----:B------:R-:W2:Y:S04]  /*95fb0*/  LDL.LU R50, [R1+0x148] ;  /* 0x0001480001327983 */ /* 0x000ea80000300800 */
[----:B------:R-:W2:Y:S04]  /*95fc0*/  LDL.LU R51, [R1+0x14c] ;  /* 0x00014c0001337983 */ /* 0x000ea80000300800 */
[----:B----4-:R-:W-:Y:S01]  /*95fd0*/  STSM.16.M88.4 [R58], R52 ;  /* 0x000000343a007844 */ /* 0x010fe20000000200 */
[----:B------:R-:W-:-:S03]  /*95fe0*/  NOP ;  /* 0x0000000000007918 */ /* 0x000fc60000000000 */
[----:B------:R-:W0:Y:S01]  /*95ff0*/  LDS.128 R44, [R58] ;  /* 0x000000003a2c7984 */ /* 0x000e220000000c00 */
[----:B------:R-:W-:-:S03]  /*96000*/  NOP ;  /* 0x0000000000007918 */ /* 0x000fc60000000000 */
[----:B------:R3:W-:Y:S04]  /*96010*/  STSM.16.M88.4 [R58], R40 ;  /* 0x000000283a007844 */ /* 0x0007e80000000200 */
[----:B0-----:R-:W-:Y:S04]  /*96020*/  STL.64 [R1+0x180], R44 ;  /* 0x0001802c01007387 */ /* 0x001fe80000100a00 */
[----:B------:R-:W-:Y:S01]  /*96030*/  STL.64 [R1+0x188], R46 ;  /* 0x0001882e01007387 */ /* 0x000fe20000100a00 */
[----:B------:R-:W-:-:S03]  /*96040*/  NOP ;  /* 0x0000000000007918 */ /* 0x000fc60000000000 */
[----:B---3--:R-:W3:Y:S04]  /*96050*/  LDL.LU R40, [R1+0x130] ;  /* 0x0001300001287983 */ /* 0x008ee80000300800 */
[----:B------:R-:W3:Y:S04]  /*96060*/  LDL.LU R41, [R1+0x134] ;  /* 0x0001340001297983 */ /* 0x000ee80000300800 */
[----:B------:R-:W3:Y:S04]  /*96070*/  LDL.LU R42, [R1+0x138] ;  /* 0x00013800012a7983 */ /* 0x000ee80000300800 */
[----:B------:R-:W3:Y:S04]  /*96080*/  LDL.LU R43, [R1+0x13c] ;  /* 0x00013c00012b7983 */ /* 0x000ee80000300800 */
[----:B------:R-:W0:Y:S01]  /*96090*/  LDS.128 R44, [R58] ;  /* 0x000000003a2c7984 */ /* 0x000e220000000c00 */
[----:B------:R-:W-:-:S03]  /*960a0*/  NOP ;  /* 0x0000000000007918 */ /* 0x000fc60000000000 */
[----:B------:R-:W-:Y:S01]  /*960b0*/  STSM.16.M88.4 [R58], R36 ;  /* 0x000000243a007844 */ /* 0x000fe20000000200 */
[----:B------:R-:W-:-:S03]  /*960c0*/  NOP ;  /* 0x0000000000007918 */ /* 0x000fc60000000000 */
[----:B------:R-:W4:Y:S01]  /*960d0*/  LDS.128 R36, [R58] ;  /* 0x000000003a247984 */ /* 0x000f220000000c00 */
[----:B------:R-:W-:-:S03]  /*960e0*/  NOP ;  /* 0x0000000000007918 */ /* 0x000fc60000000000 */
[----:B------:R-:W-:Y:S04]  /*960f0*/  STSM.16.M88.4 [R58], R8 ;  /* 0x000000083a007844 */ /* 0x000fe80000000200 */
[----:B0-----:R-:W-:Y:S04]  /*96100*/  STL.64 [R1+0x170], R44 ;  /* 0x0001702c01007387 */ /* 0x001fe80000100a00 */
[----:B------:R-:W-:Y:S01]  /*96110*/  STL.64 [R1+0x178], R46 ;  /* 0x0001782e01007387 */ /* 0x000fe20000100a00 */
[----:B------:R-:W-:-:S03]  /*96120*/  NOP ;  /* 0x0000000000007918 */ /* 0x000fc60000000000 */
[----:B------:R-:W0:Y:S01]  /*96130*/  LDS.128 R44, [R58] ;  /* 0x000000003a2c7984 */ /* 0x000e220000000c00 */
[----:B------:R-:W-:-:S03]  /*96140*/  NOP ;  /* 0x0000000000007918 */ /* 0x000fc60000000000 */
[----:B----4-:R4:W-:Y:S04]  /*96150*/  STL.64 [R1+0x160], R36 ;  /* 0x0001602401007387 */ /* 0x0109e80000100a00 */
[----:B------:R1:W-:Y:S04]  /*96160*/  STL.64 [R1+0x168], R38 ;  /* 0x0001682601007387 */ /* 0x0003e80000100a00 */
[----:B----4-:R-:W4:Y:S04]  /*96170*/  LDL.LU R36, [R1+0x120] ;  /* 0x0001200001247983 */ /* 0x010f280000300800 */
[----:B------:R-:W4:Y:S04]  /*96180*/  LDL.LU R37, [R1+0x124] ;  /* 0x0001240001257983 */ /* 0x000f280000300800 */
[----:B-1----:R-:W4:Y:S04]  /*96190*/  LDL.LU R38, [R1+0x128] ;  /* 0x0001280001267983 */ /* 0x002f280000300800 */
[----:B------:R-:W4:Y:S04]  /*961a0*/  LDL.LU R39, [R1+0x12c] ;  /* 0x00012c0001277983 */ /* 0x000f280000300800 */
[----:B------:R-:W4:Y:S04]  /*961b0*/  LDL.LU R8, [R1+0x110] ;  /* 0x0001100001087983 */ /* 0x000f280000300800 */
[----:B------:R-:W4:Y:S01]  /*961c0*/  LDL.LU R9, [R1+0x114] ;  /* 0x0001140001097983 */ /* 0x000f220000300800 */
[----:B0-----:R-:W-:-:S03]  /*961d0*/  IMAD.MOV.U32 R4, RZ, RZ, R46 ;  /* 0x000000ffff047224 */ /* 0x001fc600078e002e */
[----:B------:R-:W4:Y:S04]  /*961e0*/  LDL.LU R10, [R1+0x118] ;  /* 0x00011800010a7983 */ /* 0x000f280000300800 */
[----:B------:R-:W4:Y:S04]  /*961f0*/  LDL.LU R11, [R1+0x11c] ;  /* 0x00011c00010b7983 */ /* 0x000f280000300800 */
[----:B------:R-:W-:Y:S04]  /*96200*/  STL.64 [R1+0x150], R44 ;  /* 0x0001502c01007387 */ /* 0x000fe80000100a00 */
[----:B------:R-:W-:Y:S04]  /*96210*/  STL [R1+0x15c], R47 ;  /* 0x00015c2f01007387 */ /* 0x000fe80000100800 */
[----:B------:R-:W-:Y:S04]  /*96220*/  STL [R1+0x27cc], R4 ;  /* 0x0027cc0401007387 */ /* 0x000fe80000100800 */
[----:B--2---:R-:W-:Y:S01]  /*96230*/  STSM.16.M88.4 [R58], R48 ;  /* 0x000000303a007844 */ /* 0x004fe20000000200 */
[----:B------:R-:W-:-:S03]  /*96240*/  NOP ;  /* 0x0000000000007918 */ /* 0x000fc60000000000 */
[----:B------:R-:W0:Y:S01]  /*96250*/  LDS.128 R44, [R58] ;  /* 0x000000003a2c7984 */ /* 0x000e220000000c00 */
[----:B------:R-:W-:-:S03]  /*96260*/  NOP ;  /* 0x0000000000007918 */ /* 0x000fc60000000000 */
[----:B0-----:R-:W-:Y:S04]  /*96270*/  STL [R1+0x144], R45 ;  /* 0x0001442d01007387 */ /* 0x001fe80000100800 */
[----:B------:R-:W-:Y:S04]  /*96280*/  STL.64 [R1+0x148], R46 ;  /* 0x0001482e01007387 */ /* 0x000fe80000100a00 */
[----:B------:R-:W2:Y:S04]  /*96290*/  LDL.LU R48, [R1+0x100] ;  /* 0x0001000001307983 */ /* 0x000ea80000300800 */
[----:B------:R-:W2:Y:S04]  /*962a0*/  LDL.LU R49, [R1+0x104] ;  /* 0x0001040001317983 */ /* 0x000ea80000300800 */
[----:B------:R-:W2:Y:S04]  /*962b0*/  LDL.LU R50, [R1+0x108] ;  /* 0x0001080001327983 */ /* 0x000ea80000300800 */
[----:B------:R-:W2:Y:S01]  /*962c0*/  LDL.LU R51, [R1+0x10c] ;  /* 0x00010c0001337983 */ /* 0x000ea20000300800 */
[----:B------:R-:W-:-:S05]  /*962d0*/  IMAD.MOV.U32 R4, RZ, RZ, R44 ;  /* 0x000000ffff047224 */ /* 0x000fca00078e002c */
[----:B------:R-:W-:Y:S04]  /*962e0*/  STL [R1+0x27d0], R4 ;  /* 0x0027d00401007387 */ /* 0x000fe80000100800 */
[----:B---3--:R0:W-:Y:S01]  /*962f0*/  STSM.16.M88.4 [R58], R40 ;  /* 0x000000283a007844 */ /* 0x0081e20000000200 */
[----:B------:R-:W-:-:S03]  /*96300*/  NOP ;  /* 0x0000000000007918 */ /* 0x000fc60000000000 */
[----:B------:R-:W1:Y:S01]  /*96310*/  LDS.128 R44, [R58] ;  /* 0x000000003a2c7984 */ /* 0x000e620000000c00 */
[----:B------:R-:W-:-:S03]  /*96320*/  NOP ;  /* 0x0000000000007918 */ /* 0x000fc60000000000 */
[----:B0-----:R-:W3:Y:S04]  /*96330*/  LDL.LU R40, [R1+0xf0] ;  /* 0x0000f00001287983 */ /* 0x001ee80000300800 */
[----:B------:R-:W3:Y:S04]  /*96340*/  LDL.LU R41, [R1+0xf4] ;  /* 0x0000f40001297983 */ /* 0x000ee80000300800 */
[----:B------:R-:W3:Y:S04]  /*96350*/  LDL.LU R42, [R1+0xf8] ;  /* 0x0000f800012a7983 */ /* 0x000ee80000300800 */
[----:B------:R-:W3:Y:S01]  /*96360*/  LDL.LU R43, [R1+0xfc] ;  /* 0x0000fc00012b7983 */ /* 0x000ee20000300800 */
[----:B-1----:R-:W-:-:S03]  /*96370*/  IMAD.MOV.U32 R7, RZ, RZ, R45 ;  /* 0x000000ffff077224 */ /* 0x002fc600078e002d */
[----:B------:R-:W-:Y:S04]  /*96380*/  STL [R1+0x130], R44 ;  /* 0x0001302c01007387 */ /* 0x000fe80000100800 */
[----:B------:R-:W-:Y:S04]  /*96390*/  STL.64 [R1+0x138], R46 ;  /* 0x0001382e01007387 */ /* 0x000fe80000100a00 */
[----:B------:R-:W-:Y:S04]  /*963a0*/  STL.64 [R1+0x2838], R6 ;  /* 0x0028380601007387 */ /* 0x000fe80000100a00 */
[----:B------:R-:W-:Y:S04]  /*963b0*/  STL [R1+0x2830], R5 ;  /* 0x0028300501007387 */ /* 0x000fe80000100800 */
[----:B----4-:R-:W-:Y:S01]  /*963c0*/  STSM.16.M88.4 [R58], R36 ;  /* 0x000000243a007844 */ /* 0x010fe20000000200 */
[----:B------:R-:W-:-:S03]  /*963d0*/  NOP ;  /* 0x0000000000007918 */ /* 0x000fc60000000000 */
[----:B------:R-:W0:Y:S01]  /*963e0*/  LDS.128 R4, [R58] ;  /* 0x000000003a047984 */ /* 0x000e220000000c00 */
[----:B------:R-:W-:-:S03]  /*963f0*/  NOP ;  /* 0x0000000000007918 */ /* 0x000fc60000000000 */
[----:B------:R-:W-:Y:S04]  /*96400*/  STSM.16.M88.4 [R58], R8 ;  /* 0x000000083a007844 */ /* 0x000fe80000000200 */
[----:B0-----:R-:W-:Y:S01]  /*96410*/  STL.64 [R1+0x120], R4 ;  /* 0x0001200401007387 */ /* 0x001fe20000100a00 */
[----:B------:R-:W-:-:S03]  /*96420*/  IMAD.MOV.U32 R59, RZ, RZ, R7 ;  /* 0x000000ffff3b7224 */ /* 0x000fc600078e0007 */
[----:B------:R-:W-:Y:S01]  /*96430*/  STL [R1+0x128], R6 ;  /* 0x0001280601007387 */ /* 0x000fe20000100800 */
[----:B------:R-:W-:-:S03]  /*96440*/  NOP ;  /* 0x0000000000007918 */ /* 0x000fc60000000000 */
[----:B------:R-:W0:Y:S01]  /*96450*/  LDS.128 R4, [R58] ;  /* 0x000000003a047984 */ /* 0x000e220000000c00 */
[----:B------:R-:W-:-:S03]  /*96460*/  NOP ;  /* 0x0000000000007918 */ /* 0x000fc60000000000 */
[----:B------:R-:W4:Y:S04]  /*96470*/  LDL.LU R52, [R1+0xe0] ;  /* 0x0000e00001347983 */ /* 0x000f280000300800 */
[----:B------:R-:W4:Y:S04]  /*96480*/  LDL.LU R53, [R1+0xe4] ;  /* 0x0000e40001357983 */ /* 0x000f280000300800 */
[----:B------:R-:W4:Y:S04]  /*96490*/  LDL.LU R54, [R1+0xe8] ;  /* 0x0000e80001367983 */ /* 0x000f280000300800 */
[----:B------:R-:W4:Y:S04]  /*964a0*/  LDL.LU R55, [R1+0xec] ;  /* 0x0000ec0001377983 */ /* 0x000f280000300800 */
[----:B0-----:R-:W-:Y:S01]  /*964b0*/  STL [R1+0x110], R4 ;  /* 0x0001100401007387 */ /* 0x001fe20000100800 */
[----:B------:R-:W-:-:S03]  /*964c0*/  IMAD.MOV.U32 R36, RZ, RZ, R5 ;  /* 0x000000ffff247224 */ /* 0x000fc600078e0005 */
[----:B------:R-:W-:Y:S04]  /*964d0*/  STL.64 [R1+0x118], R6 ;  /* 0x0001180601007387 */ /* 0x000fe80000100a00 */
[----:B------:R-:W4:Y:S04]  /*964e0*/  LDL.LU R8, [R1+0xd0] ;  /* 0x0000d00001087983 */ /* 0x000f280000300800 */
[----:B------:R-:W4:Y:S04]  /*964f0*/  LDL.LU R9, [R1+0xd4] ;  /* 0x0000d40001097983 */ /* 0x000f280000300800 */
[----:B------:R-:W4:Y:S04]  /*96500*/  LDL.LU R10, [R1+0xd8] ;  /* 0x0000d800010a7983 */ /* 0x000f280000300800 */
[----:B------:R-:W4:Y:S04]  /*96510*/  LDL.LU R11, [R1+0xdc] ;  /* 0x0000dc00010b7983 */ /* 0x000f280000300800 */
[----:B--2---:R-:W-:Y:S01]  /*96520*/  STSM.16.M88.4 [R58], R48 ;  /* 0x000000303a007844 */ /* 0x004fe20000000200 */
[----:B------:R-:W-:-:S03]  /*96530*/  NOP ;  /* 0x0000000000007918 */ /* 0x000fc60000000000 */
[----:B------:R-:W0:Y:S01]  /*96540*/  LDS.128 R4, [R58] ;  /* 0x000000003a047984 */ /* 0x000e220000000c00 */
[----:B------:R-:W-:-:S03]  /*96550*/  NOP ;  /* 0x0000000000007918 */ /* 0x000fc60000000000 */
[----:B---3--:R-:W-:Y:S01]  /*96560*/  STSM.16.M88.4 [R58], R40 ;  /* 0x000000283a007844 */ /* 0x008fe20000000200 */
[----:B0-----:R-:W-:-:S03]  /*96570*/  IMAD.MOV.U32 R44, RZ, RZ, R5 ;  /* 0x000000ffff2c7224 */ /* 0x001fc600078e0005 */
[----:B------:R-:W-:Y:S04]  /*96580*/  STL [R1+0x100], R4 ;  /* 0x0001000401007387 */ /* 0x000fe80000100800 */
[----:B------:R-:W-:Y:S01]  /*96590*/  STL.64 [R1+0x108], R6 ;  /* 0x0001080601007387 */ /* 0x000fe20000100a00 */
[----:B------:R-:W-:-:S03]  /*965a0*/  NOP ;  /* 0x0000000000007918 */ /* 0x000fc60000000000 */
[----:B------:R0:W-:Y:S04]  /*965b0*/  STL [R1+0x2840], R44 ;  /* 0x0028402c01007387 */ /* 0x0001e80000100800 */
[----:B------:R-:W1:Y:S01]  /*965c0*/  LDS.128 R4, [R58] ;  /* 0x000000003a047984 */ /* 0x000e620000000c00 */
[----:B------:R-:W-:-:S03]  /*965d0*/  NOP ;  /* 0x0000000000007918 */ /* 0x000fc60000000000 */
        /* <DEDUP_REMOVED lines=8> */
[----:B-1----:R-:W-:Y:S04]  /*96660*/  STL.64 [R1+0xf0], R4 ;  /* 0x0000f00401007387 */ /* 0x002fe80000100a00 */
[----:B------:R-:W-:Y:S04]  /*96670*/  STL [R1+0xf8], R6 ;  /* 0x0000f80601007387 */ /* 0x000fe80000100800 */
[----:B------:R-:W3:Y:S04]  /*96680*/  LDL.LU R40, [R1+0xa0] ;  /* 0x0000a00001287983 */ /* 0x000ee80000300800 */
[----:B------:R-:W3:Y:S04]  /*96690*/  LDL.LU R41, [R1+0xa4] ;  /* 0x0000a40001297983 */ /* 0x000ee80000300800 */
[----:B------:R-:W3:Y:S04]  /*966a0*/  LDL.LU R42, [R1+0xa8] ;  /* 0x0000a800012a7983 */ /* 0x000ee80000300800 */
[----:B------:R-:W3:Y:S01]  /*966b0*/  LDL.LU R43, [R1+0xac] ;  /* 0x0000ac00012b7983 */ /* 0x000ee20000300800 */
[----:B------:R-:W-:-:S05]  /*966c0*/  IMAD.MOV.U32 R37, RZ, RZ, R7 ;  /* 0x000000ffff257224 */ /* 0x000fca00078e0007 */
[----:B------:R-:W-:Y:S04]  /*966d0*/  STL [R1+0x27b8], R37 ;  /* 0x0027b82501007387 */ /* 0x000fe80000100800 */
[----:B----4-:R-:W-:Y:S01]  /*966e0*/  STSM.16.M88.4 [R58], R52 ;  /* 0x000000343a007844 */ /* 0x010fe20000000200 */
[----:B------:R-:W-:-:S03]  /*966f0*/  NOP ;  /* 0x0000000000007918 */ /* 0x000fc60000000000 */
[----:B------:R-:W0:Y:S01]  /*96700*/  LDS.128 R4, [R58] ;  /* 0x000000003a047984 */ /* 0x000e220000000c00 */
[----:B------:R-:W-:-:S03]  /*96710*/  NOP ;  /* 0x0000000000007918 */ /* 0x000fc60000000000 */
[----:B------:R-:W-:Y:S01]  /*96720*/  STSM.16.M88.4 [R58], R8 ;  /* 0x000000083a007844 */ /* 0x000fe20000000200 */
[----:B------:R-:W-:-:S03]  /*96730*/  NOP ;  /* 0x0000000000007918 */ /* 0x000fc60000000000 */
[----:B------:R-:W1:Y:S01]  /*96740*/  LDS.128 R8, [R58] ;  /* 0x000000003a087984 */ /* 0x000e620000000c00 */
[----:B------:R-:W-:-:S03]  /*96750*/  NOP ;  /* 0x0000000000007918 */ /* 0x000fc60000000000 */
[----:B0-----:R0:W-:Y:S01]  /*96760*/  STL [R1+0xe0], R4 ;  /* 0x0000e00401007387 */ /* 0x0011e20000100800 */
[----:B------:R-:W-:-:S03]  /*96770*/  IMAD.MOV.U32 R37, RZ, RZ, R5 ;  /* 0x000000ffff257224 */ /* 0x000fc600078e0005 */
[----:B------:R4:W-:Y:S04]  /*96780*/  STL.64 [R1+0xe8], R6 ;  /* 0x0000e80601007387 */ /* 0x0009e80000100a00 */
[----:B0-----:R-:W3:Y:S04]  /*96790*/  LDL.LU R4, [R1+0x90] ;  /* 0x0000900001047983 */ /* 0x001ee80000300800 */
[----:B------:R-:W3:Y:S04]  /*967a0*/  LDL.LU R5, [R1+0x94] ;  /* 0x0000940001057983 */ /* 0x000ee80000300800 */
[----:B----4-:R-:W4:Y:S04]  /*967b0*/  LDL.LU R6, [R1+0x98] ;  /* 0x0000980001067983 */ /* 0x010f280000300800 */
[----:B------:R-:W4:Y:S04]  /*967c0*/  LDL.LU R7, [R1+0x9c] ;  /* 0x00009c0001077983 */ /* 0x000f280000300800 */
[----:B------:R-:W4:Y:S04]  /*967d0*/  LDL.LU R52, [R1+0x80] ;  /* 0x0000800001347983 */ /* 0x000f280000300800 */
[----:B------:R-:W4:Y:S04]  /*967e0*/  LDL.LU R53, [R1+0x84] ;  /* 0x0000840001357983 */ /* 0x000f280000300800 */
[----:B------:R-:W4:Y:S04]  /*967f0*/  LDL.LU R54, [R1+0x88] ;  /* 0x0000880001367983 */ /* 0x000f280000300800 */
[----:B------:R-:W4:Y:S04]  /*96800*/  LDL.LU R55, [R1+0x8c] ;  /* 0x00008c0001377983 */ /* 0x000f280000300800 */
[----:B-1----:R-:W-:Y:S04]  /*96810*/  STL.64 [R1+0xd0], R8 ;  /* 0x0000d00801007387 */ /* 0x002fe80000100a00 */
[----:B------:R0:W-:Y:S04]  /*96820*/  STL.64 [R1+0xd8], R10 ;  /* 0x0000d80a01007387 */ /* 0x0001e80000100a00 */
[----:B0-----:R-:W4:Y:S04]  /*96830*/  LDL.LU.64 R10, [R1+0x2858] ;  /* 0x00285800010a7983 */ /* 0x001f280000300a00 */
[----:B------:R-:W4:Y:S04]  /*96840*/  LDL.LU.64 R8, [R1+0x2850] ;  /* 0x0028500001087983 */ /* 0x000f280000300a00 */
[----:B--2---:R-:W-:Y:S01]  /*96850*/  STSM.16.M88.4 [R58], R44 ;  /* 0x0000002c3a007844 */ /* 0x004fe20000000200 */
[----:B------:R-:W-:-:S03]  /*96860*/  NOP ;  /* 0x0000000000007918 */ /* 0x000fc60000000000 */
[----:B------:R-:W0:Y:S01]  /*96870*/  LDS.128 R44, [R58] ;  /* 0x000000003a2c7984 */ /* 0x000e220000000c00 */
[----:B------:R-:W-:-:S03]  /*96880*/  NOP ;  /* 0x0000000000007918 */ /* 0x000fc60000000000 */
[----:B---3--:R1:W-:Y:S04]  /*96890*/  STSM.16.M88.4 [R58], R48 ;  /* 0x000000303a007844 */ /* 0x0083e80000000200 */
[----:B0-----:R-:W-:Y:S01]  /*968a0*/  STL.64 [R1+0xc0], R44 ;  /* 0x0000c02c01007387 */ /* 0x001fe20000100a00 */
[----:B------:R-:W-:-:S03]  /*968b0*/  IMAD.MOV.U32 R38, RZ, RZ, R47 ;  /* 0x000000ffff267224 */ /* 0x000fc600078e002f */
[----:B------:R-:W-:Y:S01]  /*968c0*/  STL [R1+0xc8], R46 ;  /* 0x0000c82e01007387 */ /* 0x000fe20000100800 */
[----:B------:R-:W-:-:S03]  /*968d0*/  NOP ;  /* 0x0000000000007918 */ /* 0x000fc60000000000 */
[----:B------:R-:W0:Y:S01]  /*968e0*/  LDS.128 R44, [R58] ;  /* 0x000000003a2c7984 */ /* 0x000e220000000c00 */
[----:B------:R-:W-:-:S03]  /*968f0*/  NOP ;  /* 0x0000000000007918 */ /* 0x000fc60000000000 */
[----:B------:R-:W-:Y:S01]  /*96900*/  STSM.16.M88.4 [R58], R40 ;  /* 0x000000283a007844 */ /* 0x000fe20000000200 */
[----:B------:R-:W-:-:S03]  /*96910*/  NOP ;  /* 0x0000000000007918 */ /* 0x000fc60000000000 */
[----:B------:R-:W2:Y:S01]  /*96920*/  LDS.128 R40, [R58] ;  /* 0x000000003a287984 */ /* 0x000ea20000000c00 */
[----:B------:R-:W-:-:S03]  /*96930*/  NOP ;  /* 0x0000000000007918 */ /* 0x000fc60000000000 */
[----:B-1----:R-:W3:Y:S04]  /*96940*/  LDL.LU R48, [R1+0x70] ;  /* 0x0000700001307983 */ /* 0x002ee80000300800 */
[----:B------:R-:W3:Y:S04]  /*96950*/  LDL.LU R49, [R1+0x74] ;  /* 0x0000740001317983 */ /* 0x000ee80000300800 */
[----:B------:R-:W3:Y:S04]  /*96960*/  LDL.LU R50, [R1+0x78] ;  /* 0x0000780001327983 */ /* 0x000ee80000300800 */
[----:B------:R-:W3:Y:S04]  /*96970*/  LDL.LU R51, [R1+0x7c] ;  /* 0x00007c0001337983 */ /* 0x000ee80000300800 */
[----:B0-----:R-:W-:Y:S04]  /*96980*/  STL.64 [R1+0xb0], R44 ;  /* 0x0000b02c01007387 */ /* 0x001fe80000100a00 */
[----:B------:R-:W-:Y:S04]  /*96990*/  STL.64 [R1+0xb8], R46 ;  /* 0x0000b82e01007387 */ /* 0x000fe80000100a00 */
[----:B--2---:R0:W-:Y:S01]  /*969a0*/  STL.64 [R1+0xa0], R40 ;  /* 0x0000a02801007387 */ /* 0x0041e20000100a00 */
[----:B------:R-:W-:-:S03]  /*969b0*/  IMAD.MOV.U32 R39, RZ, RZ, R43 ;  /* 0x000000ffff277224 */ /* 0x000fc600078e002b */
[----:B------:R1:W-:Y:S04]  /*969c0*/  STL [R1+0xa8], R42 ;  /* 0x0000a82a01007387 */ /* 0x0003e80000100800 */
[----:B0-----:R-:W2:Y:S04]  /*969d0*/  LDL.LU R40, [R1+0x60] ;  /* 0x0000600001287983 */ /* 0x001ea80000300800 */
[----:B------:R-:W2:Y:S04]  /*969e0*/  LDL.LU R41, [R1+0x64] ;  /* 0x0000640001297983 */ /* 0x000ea80000300800 */
[----:B-1----:R-:W2:Y:S04]  /*969f0*/  LDL.LU R42, [R1+0x68] ;  /* 0x00006800012a7983 */ /* 0x002ea80000300800 */
[----:B------:R-:W2:Y:S04]  /*96a00*/  LDL.LU R43, [R1+0x6c] ;  /* 0x00006c00012b7983 */ /* 0x000ea80000300800 */
[----:B----4-:R-:W-:Y:S01]  /*96a10*/  STSM.16.M88.4 [R58], R4 ;  /* 0x000000043a007844 */ /* 0x010fe20000000200 */
[----:B------:R-:W-:-:S03]  /*96a20*/  NOP ;  /* 0x0000000000007918 */ /* 0x000fc60000000000 */
[----:B------:R-:W0:Y:S01]  /*96a30*/  LDS.128 R4, [R58] ;  /* 0x000000003a047984 */ /* 0x000e220000000c00 */
[----:B------:R-:W-:-:S03]  /*96a40*/  NOP ;  /* 0x0000000000007918 */ /* 0x000fc60000000000 */
[----:B------:R-:W-:Y:S04]  /*96a50*/  STL.64 [R1+0x27f8], R38 ;  /* 0x0027f82601007387 */ /* 0x000fe80000100a00 */
[----:B------:R1:W-:Y:S04]  /*96a60*/  STL.64 [R1+0x27f0], R36 ;  /* 0x0027f02401007387 */ /* 0x0003e80000100a00 */
[----:B------:R-:W-:Y:S04]  /*96a70*/  STSM.16.M88.4 [R58], R52 ;  /* 0x000000343a007844 */ /* 0x000fe80000000200 */
[----:B0-----:R-:W-:Y:S04]  /*96a80*/  STL.64 [R1+0x90], R4 ;  /* 0x0000900401007387 */ /* 0x001fe80000100a00 */
[----:B------:R-:W-:Y:S01]  /*96a90*/  STL.64 [R1+0x98], R6 ;  /* 0x0000980601007387 */ /* 0x000fe20000100a00 */
[----:B------:R-:W-:-:S03]  /*96aa0*/  NOP ;  /* 0x0000000000007918 */ /* 0x000fc60000000000 */
[----:B------:R-:W0:Y:S01]  /*96ab0*/  LDS.128 R4, [R58] ;  /* 0x000000003a047984 */ /* 0x000e220000000c00 */
[----:B------:R-:W-:-:S03]  /*96ac0*/  NOP ;  /* 0x0000000000007918 */ /* 0x000fc60000000000 */
[----:B-1----:R-:W4:Y:S04]  /*96ad0*/  LDL.LU R36, [R1+0x40] ;  /* 0x0000400001247983 */ /* 0x002f280000300800 */
[----:B0-----:R0:W-:Y:S04]  /*96ae0*/  STL.64 [R1+0x80], R4 ;  /* 0x0000800401007387 */ /* 0x0011e80000100a00 */
[----:B------:R1:W-:Y:S04]  /*96af0*/  STL.64 [R1+0x88], R6 ;  /* 0x0000880601007387 */ /* 0x0003e80000100a00 */
        /* <DEDUP_REMOVED lines=9> */
[----:B-1----:R-:W4:Y:S04]  /*96b90*/  LDL.LU R6, [R1+0x28] ;  /* 0x0000280001067983 */ /* 0x002f280000300800 */
[----:B------:R-:W4:Y:S04]  /*96ba0*/  LDL.LU R7, [R1+0x2c] ;  /* 0x00002c0001077983 */ /* 0x000f280000300800 */
[----:B------:R-:W4:Y:S04]  /*96bb0*/  LDL.LU R52, [R1+0x10] ;  /* 0x0000100001347983 */ /* 0x000f280000300800 */
[----:B---3--:R-:W-:Y:S01]  /*96bc0*/  STSM.16.M88.4 [R58], R48 ;  /* 0x000000303a007844 */ /* 0x008fe20000000200 */
[----:B------:R-:W-:-:S03]  /*96bd0*/  NOP ;  /* 0x0000000000007918 */ /* 0x000fc60000000000 */
[----:B------:R-:W0:Y:S01]  /*96be0*/  LDS.128 R48, [R58] ;  /* 0x000000003a307984 */ /* 0x000e220000000c00 */
[----:B------:R-:W-:-:S03]  /*96bf0*/  NOP ;  /* 0x0000000000007918 */ /* 0x000fc60000000000 */
[----:B--2---:R-:W-:Y:S01]  /*96c00*/  STSM.16.M88.4 [R58], R40 ;  /* 0x000000283a007844 */ /* 0x004fe20000000200 */
[----:B------:R-:W-:-:S03]  /*96c10*/  NOP ;  /* 0x0000000000007918 */ /* 0x000fc60000000000 */
[----:B------:R-:W1:Y:S04]  /*96c20*/  LDS.128 R40, [R58] ;  /* 0x000000003a287984 */ /* 0x000e680000000c00 */
[----:B0-----:R0:W-:Y:S04]  /*96c30*/  STL.64 [R1+0x70], R48 ;  /* 0x0000703001007387 */ /* 0x0011e80000100a00 */
[----:B------:R2:W-:Y:S04]  /*96c40*/  STL.64 [R1+0x78], R50 ;  /* 0x0000783201007387 */ /* 0x0005e80000100a00 */
[----:B------:R-:W3:Y:S04]  /*96c50*/  LDL.LU R53, [R1+0x14] ;  /* 0x0000140001357983 */ /* 0x000ee80000300800 */
[----:B------:R-:W3:Y:S04]  /*96c60*/  LDL.LU R54, [R1+0x18] ;  /* 0x0000180001367983 */ /* 0x000ee80000300800 */
[----:B------:R-:W3:Y:S01]  /*96c70*/  LDL.LU R55, [R1+0x1c] ;  /* 0x00001c0001377983 */ /* 0x000ee20000300800 */
[----:B------:R-:W-:-:S03]  /*96c80*/  NOP ;  /* 0x0000000000007918 */ /* 0x000fc60000000000 */
[----:B0-----:R-:W3:Y:S04]  /*96c90*/  LDL.LU R48, [R1] ;  /* 0x0000000001307983 */ /* 0x001ee80000300800 */
[----:B------:R-:W3:Y:S04]  /*96ca0*/  LDL.LU R49, [R1+0x4] ;  /* 0x0000040001317983 */ /* 0x000ee80000300800 */
[----:B--2---:R-:W2:Y:S04]  /*96cb0*/  LDL.LU R50, [R1+0x8] ;  /* 0x0000080001327983 */ /* 0x004ea80000300800 */
[----:B------:R-:W2:Y:S04]  /*96cc0*/  LDL.LU R51, [R1+0xc] ;  /* 0x00000c0001337983 */ /* 0x000ea80000300800 */
[----:B-1----:R0:W-:Y:S04]  /*96cd0*/  STL.64 [R1+0x60], R40 ;  /* 0x0000602801007387 */ /* 0x0021e80000100a00 */
[----:B------:R-:W-:Y:S01]  /*96ce0*/  STL [R1+0x68], R42 ;  /* 0x0000682a01007387 */ /* 0x000fe20000100800 */
[----:B0-----:R-:W-:-:S05]  /*96cf0*/  IMAD.MOV.U32 R40, RZ, RZ, R43 ;  /* 0x000000ffff287224 */ /* 0x001fca00078e002b */
[----:B------:R0:W-:Y:S04]  /*96d00*/  STL [R1+0x27a8], R40 ;  /* 0x0027a82801007387 */ /* 0x0001e80000100800 */
[----:B0-----:R-:W2:Y:S04]  /*96d10*/  LDL.LU R40, [R1+0x50] ;  /* 0x0000500001287983 */ /* 0x001ea80000300800 */
[----:B------:R-:W2:Y:S04]  /*96d20*/  LDL.LU R41, [R1+0x54] ;  /* 0x0000540001297983 */ /* 0x000ea80000300800 */
[----:B------:R-:W2:Y:S04]  /*96d30*/  LDL.LU R42, [R1+0x58] ;  /* 0x00005800012a7983 */ /* 0x000ea80000300800 */
[----:B------:R-:W2:Y:S04]  /*96d40*/  LDL.LU R43, [R1+0x5c] ;  /* 0x00005c00012b7983 */ /* 0x000ea80000300800 */
[----:B--2---:R-:W-:Y:S01]  /*96d50*/  STSM.16.M88.4 [R58], R40 ;  /* 0x000000283a007844 */ /* 0x004fe20000000200 */
[----:B------:R-:W-:-:S03]  /*96d60*/  NOP ;  /* 0x0000000000007918 */ /* 0x000fc60000000000 */
[----:B------:R-:W0:Y:S01]  /*96d70*/  LDS.128 R40, [R58] ;  /* 0x000000003a287984 */ /* 0x000e220000000c00 */
[----:B------:R-:W-:-:S03]  /*96d80*/  NOP ;  /* 0x0000000000007918 */ /* 0x000fc60000000000 */
[----:B----4-:R-:W-:Y:S01]  /*96d90*/  STSM.16.M88.4 [R58], R36 ;  /* 0x000000243a007844 */ /* 0x010fe20000000200 */
[----:B------:R-:W-:-:S03]  /*96da0*/  NOP ;  /* 0x0000000000007918 */ /* 0x000fc60000000000 */
[----:B------:R-:W1:Y:S01]  /*96db0*/  LDS.128 R36, [R58] ;  /* 0x000000003a247984 */ /* 0x000e620000000c00 */
[----:B------:R-:W-:-:S03]  /*96dc0*/  NOP ;  /* 0x0000000000007918 */ /* 0x000fc60000000000 */
[----:B------:R-:W-:Y:S04]  /*96dd0*/  STSM.16.M88.4 [R58], R44 ;  /* 0x0000002c3a007844 */ /* 0x000fe80000000200 */
[----:B0-----:R-:W-:Y:S04]  /*96de0*/  STL.64 [R1+0x50], R40 ;  /* 0x0000502801007387 */ /* 0x001fe80000100a00 */
[----:B------:R-:W-:Y:S04]  /*96df0*/  STL.64 [R1+0x58], R42 ;  /* 0x0000582a01007387 */ /* 0x000fe80000100a00 */
[----:B-1----:R-:W-:Y:S04]  /*96e00*/  STL.64 [R1+0x40], R36 ;  /* 0x0000402401007387 */ /* 0x002fe80000100a00 */
[----:B------:R-:W-:Y:S01]  /*96e10*/  STL.64 [R1+0x48], R38 ;  /* 0x0000482601007387 */ /* 0x000fe20000100a00 */
[----:B------:R-:W-:-:S03]  /*96e20*/  NOP ;  /* 0x0000000000007918 */ /* 0x000fc60000000000 */
[----:B------:R-:W0:Y:S01]  /*96e30*/  LDS.128 R36, [R58] ;  /* 0x000000003a247984 */ /* 0x000e220000000c00 */
[----:B------:R-:W-:-:S03]  /*96e40*/  NOP ;  /* 0x0000000000007918 */ /* 0x000fc60000000000 */
[----:B------:R-:W-:Y:S01]  /*96e50*/  STSM.16.M88.4 [R58], R4 ;  /* 0x000000043a007844 */ /* 0x000fe20000000200 */
[----:B------:R-:W-:-:S03]  /*96e60*/  NOP ;  /* 0x0000000000007918 */ /* 0x000fc60000000000 */
[----:B------:R-:W1:Y:S01]  /*96e70*/  LDS.128 R4, [R58] ;  /* 0x000000003a047984 */ /* 0x000e620000000c00 */
[----:B------:R-:W-:-:S03]  /*96e80*/  NOP ;  /* 0x0000000000007918 */ /* 0x000fc60000000000 */
[----:B---3--:R-:W-:Y:S01]  /*96e90*/  STSM.16.M88.4 [R58], R52 ;  /* 0x000000343a007844 */ /* 0x008fe20000000200 */
[----:B0-----:R-:W-:-:S03]  /*96ea0*/  IMAD.MOV.U32 R41, RZ, RZ, R38 ;  /* 0x000000ffff297224 */ /* 0x001fc600078e0026 */
[----:B------:R-:W-:Y:S04]  /*96eb0*/  STL.64 [R1+0x30], R36 ;  /* 0x0000302401007387 */ /* 0x000fe80000100a00 */
[----:B------:R-:W-:Y:S04]  /*96ec0*/  STL [R1+0x3c], R39 ;  /* 0x00003c2701007387 */ /* 0x000fe80000100800 */
[----:B------:R0:W-:Y:S04]  /*96ed0*/  STL [R1+0x2798], R41 ;  /* 0x0027982901007387 */ /* 0x0001e80000100800 */
[----:B-1----:R-:W-:Y:S04]  /*96ee0*/  STL [R1+0x20], R4 ;  /* 0x0000200401007387 */ /* 0x002fe80000100800 */
[----:B------:R-:W-:Y:S01]  /*96ef0*/  STL.64 [R1+0x28], R6 ;  /* 0x0000280601007387 */ /* 0x000fe20000100a00 */
[----:B0-----:R-:W-:Y:S01]  /*96f00*/  IMAD.MOV.U32 R41, RZ, RZ, R5 ;  /* 0x000000ffff297224 */ /* 0x001fe200078e0005 */
[----:B------:R-:W-:-:S02]  /*96f10*/  NOP ;  /* 0x0000000000007918 */ /* 0x000fc40000000000 */
[----:B------:R-:W0:Y:S01]  /*96f20*/  LDS.128 R4, [R58] ;  /* 0x000000003a047984 */ /* 0x000e220000000c00 */
[----:B------:R-:W-:-:S03]  /*96f30*/  NOP ;  /* 0x0000000000007918 */ /* 0x000fc60000000000 */
[----:B------:R-:W-:Y:S04]  /*96f40*/  STL [R1+0x279c], R41 ;  /* 0x00279c2901007387 */ /* 0x000fe80000100800 */
[----:B------:R-:W-:Y:S04]  /*96f50*/  STSM.16.M88.4 [R58], R48 ;  /* 0x000000303a007844 */ /* 0x000fe80000000200 */
        /* <DEDUP_REMOVED lines=8> */
[----:B------:R-:W1:Y:S01]  /*96fe0*/  LDS.128 R32, [R58] ;  /* 0x000000003a207984 */ /* 0x000e620000000c00 */
[----:B------:R-:W-:-:S03]  /*96ff0*/  NOP ;  /* 0x0000000000007918 */ /* 0x000fc60000000000 */
[----:B------:R-:W-:Y:S01]  /*97000*/  STSM.16.M88.4 [R58], R28 ;  /* 0x0000001c3a007844 */ /* 0x000fe20000000200 */
[----:B------:R-:W-:-:S03]  /*97010*/  NOP ;  /* 0x0000000000007918 */ /* 0x000fc60000000000 */
[----:B------:R-:W2:Y:S01]  /*97020*/  LDS.128 R28, [R58] ;  /* 0x000000003a1c7984 */ /* 0x000ea20000000c00 */
[----:B------:R-:W-:-:S03]  /*97030*/  NOP ;  /* 0x0000000000007918 */ /* 0x000fc60000000000 */
[----:B------:R-:W-:Y:S01]  /*97040*/  STSM.16.M88.4 [R58], R24 ;  /* 0x000000183a007844 */ /* 0x000fe20000000200 */
[----:B------:R-:W-:-:S03]  /*97050*/  NOP ;  /* 0x0000000000007918 */ /* 0x000fc60000000000 */
[----:B------:R-:W3:Y:S01]  /*97060*/  LDS.128 R24, [R58] ;  /* 0x000000003a187984 */ /* 0x000ee20000000c00 */
[----:B------:R-:W-:-:S03]  /*97070*/  NOP ;  /* 0x0000000000007918 */ /* 0x000fc60000000000 */
[----:B------:R-:W-:Y:S01]  /*97080*/  STSM.16.M88.4 [R58], R20 ;  /* 0x000000143a007844 */ /* 0x000fe20000000200 */
[----:B------:R-:W-:-:S03]  /*97090*/  NOP ;  /* 0x0000000000007918 */ /* 0x000fc60000000000 */
[----:B------:R-:W4:Y:S01]  /*970a0*/  LDS.128 R20, [R58] ;  /* 0x000000003a147984 */ /* 0x000f220000000c00 */
[----:B------:R-:W-:-:S03]  /*970b0*/  NOP ;  /* 0x0000000000007918 */ /* 0x000fc60000000000 */
[----:B------:R1:W-:Y:S01]  /*970c0*/  STL [R1+0x2780], R43 ;  /* 0x0027802b01007387 */ /* 0x0003e20000100800 */
[----:B0-----:R-:W-:Y:S02]  /*970d0*/  IMAD.MOV.U32 R42, RZ, RZ, R6 ;  /* 0x000000ffff2a7224 */ /* 0x001fe400078e0006 */
[----:B------:R-:W-:Y:S01]  /*970e0*/  IMAD.MOV.U32 R48, RZ, RZ, R7 ;  /* 0x000000ffff307224 */ /* 0x000fe200078e0007 */
[----:B------:R-:W-:Y:S01]  /*970f0*/  STSM.16.M88.4 [R58], R16 ;  /* 0x000000103a007844 */ /* 0x000fe20000000200 */
[----:B------:R-:W-:Y:S01]  /*97100*/  NOP ;  /* 0x0000000000007918 */ /* 0x000fe20000000000 */
[----:B-1----:R-:W-:Y:S02]  /*97110*/  IMAD.MOV.U32 R43, RZ, RZ, R5 ;  /* 0x000000ffff2b7224 */ /* 0x002fe400078e0005 */
[----:B------:R-:W-:Y:S04]  /*97120*/  STL [R1], R4 ;  /* 0x0000000401007387 */ /* 0x000fe80000100800 */
[----:B------:R-:W0:Y:S01]  /*97130*/  LDS.128 R4, [R58] ;  /* 0x000000003a047984 */ /* 0x000e220000000c00 */
[----:B------:R-:W-:-:S03]  /*97140*/  NOP ;  /* 0x0000000000007918 */ /* 0x000fc60000000000 */
[----:B------:R-:W-:Y:S04]  /*97150*/  STL [R1+0x278c], R48 ;  /* 0x00278c3001007387 */ /* 0x000fe80000100800 */
[----:B------:R-:W-:Y:S04]  /*97160*/  STL [R1+0x2788], R42 ;  /* 0x0027882a01007387 */ /* 0x000fe80000100800 */
[----:B------:R-:W-:Y:S04]  /*97170*/  STL [R1+0x2784], R43 ;  /* 0x0027842b01007387 */ /* 0x000fe80000100800 */
[----:B------:R-:W-:Y:S04]  /*97180*/  STL [R1+0x27a0], R34 ;  /* 0x0027a02201007387 */ /* 0x000fe80000100800 */
[----:B------:R-:W-:Y:S04]  /*97190*/  STL [R1+0x2794], R35 ;  /* 0x0027942301007387 */ /* 0x000fe80000100800 */
[----:B------:R1:W-:Y:S04]  /*971a0*/  STL.64 [R1+0x2848], R32 ;  /* 0x0028482001007387 */ /* 0x0003e80000100a00 */
[----:B--2---:R-:W-:Y:S04]  /*971b0*/  STL.64 [R1+0x2808], R30 ;  /* 0x0028081e01007387 */ /* 0x004fe80000100a00 */
[----:B------:R-:W-:Y:S04]  /*971c0*/  STL.64 [R1+0x2800], R28 ;  /* 0x0028001c01007387 */ /* 0x000fe80000100a00 */
[----:B---3--:R-:W-:Y:S04]  /*971d0*/  STL.64 [R1+0x2818], R26 ;  /* 0x0028181a01007387 */ /* 0x008fe80000100a00 */
[----:B------:R-:W-:Y:S04]  /*971e0*/  STL.64 [R1+0x2810], R24 ;  /* 0x0028101801007387 */ /* 0x000fe80000100a00 */
[----:B----4-:R-:W-:Y:S04]  /*971f0*/  STL.64 [R1+0x2828], R22 ;  /* 0x0028281601007387 */ /* 0x010fe80000100a00 */
[----:B------:R-:W-:Y:S04]  /*97200*/  STL.64 [R1+0x2820], R20 ;  /* 0x0028201401007387 */ /* 0x000fe80000100a00 */
[----:B0-----:R-:W-:Y:S04]  /*97210*/  STL [R1+0x374], R5 ;  /* 0x0003740501007387 */ /* 0x001fe80000100800 */
[----:B------:R-:W-:Y:S04]  /*97220*/  STL [R1+0x37c], R7 ;  /* 0x00037c0701007387 */ /* 0x000fe80000100800 */
[----:B-1----:R-:W2:Y:S04]  /*97230*/  LDL.LU R32, [R1+0x1c0] ;  /* 0x0001c00001207983 */ /* 0x002ea80000300800 */
[----:B------:R-:W2:Y:S04]  /*97240*/  LDL.LU R33, [R1+0x1c4] ;  /* 0x0001c40001217983 */ /* 0x000ea80000300800 */
[----:B------:R-:W2:Y:S04]  /*97250*/  LDL.LU R34, [R1+0x1c8] ;  /* 0x0001c80001227983 */ /* 0x000ea80000300800 */
[----:B------:R-:W2:Y:S04]  /*97260*/  LDL.LU R35, [R1+0x1cc] ;  /* 0x0001cc0001237983 */ /* 0x000ea80000300800 */
[----:B------:R-:W3:Y:S04]  /*97270*/  LDL.LU R40, [R1+0x1d0] ;  /* 0x0001d00001287983 */ /* 0x000ee80000300800 */
[----:B------:R-:W3:Y:S04]  /*97280*/  LDL.LU R41, [R1+0x1d4] ;  /* 0x0001d40001297983 */ /* 0x000ee80000300800 */
[----:B------:R-:W3:Y:S04]  /*97290*/  LDL.LU R42, [R1+0x1d8] ;  /* 0x0001d800012a7983 */ /* 0x000ee80000300800 */
[----:B------:R-:W3:Y:S01]  /*972a0*/  LDL.LU R43, [R1+0x1dc] ;  /* 0x0001dc00012b7983 */ /* 0x000ee20000300800 */
[----:B------:R-:W-:-:S02]  /*972b0*/  IMAD.MOV.U32 R49, RZ, RZ, R4 ;  /* 0x000000ffff317224 */ /* 0x000fc400078e0004 */
[----:B------:R-:W-:Y:S01]  /*972c0*/  IMAD.MOV.U32 R50, RZ, RZ, R6 ;  /* 0x000000ffff327224 */ /* 0x000fe200078e0006 */
[----:B------:R-:W-:Y:S01]  /*972d0*/  STSM.16.M88.4 [R58], R12 ;  /* 0x0000000c3a007844 */ /* 0x000fe20000000200 */
[----:B------:R-:W-:-:S03]  /*972e0*/  NOP ;  /* 0x0000000000007918 */ /* 0x000fc60000000000 */
[----:B------:R-:W4:Y:S04]  /*972f0*/  LDL.LU R52, [R1+0x1e0] ;  /* 0x0001e00001347983 */ /* 0x000f280000300800 */
[----:B------:R-:W4:Y:S04]  /*97300*/  LDL.LU R53, [R1+0x1e4] ;  /* 0x0001e40001357983 */ /* 0x000f280000300800 */
[----:B------:R-:W0:Y:S01]  /*97310*/  LDS.128 R4, [R58] ;  /* 0x000000003a047984 */ /* 0x000e220000000c00 */
[----:B------:R-:W-:-:S03]  /*97320*/  NOP ;  /* 0x0000000000007918 */ /* 0x000fc60000000000 */
[----:B------:R-:W4:Y:S04]  /*97330*/  LDL.LU R54, [R1+0x1e8] ;  /* 0x0001e80001367983 */ /* 0x000f280000300800 */
[----:B------:R-:W4:Y:S04]  /*97340*/  LDL.LU R55, [R1+0x1ec] ;  /* 0x0001ec0001377983 */ /* 0x000f280000300800 */
[----:B------:R-:W-:Y:S04]  /*97350*/  STL [R1+0x2750], R12 ;  /* 0x0027500c01007387 */ /* 0x000fe80000100800 */
[----:B------:R-:W4:Y:S04]  /*97360*/  LDL.LU R36, [R1+0x1f0] ;  /* 0x0001f00001247983 */ /* 0x000f280000300800 */
        /* <DEDUP_REMOVED lines=13> */
[----:B------:R-:W-:Y:S01]  /*97440*/  STSM.16.M88.4 [R58], R8 ;  /* 0x000000083a007844 */ /* 0x000fe20000000200 */
[----:B------:R-:W-:-:S03]  /*97450*/  NOP ;  /* 0x0000000000007918 */ /* 0x000fc60000000000 */
[----:B------:R-:W0:Y:S01]  /*97460*/  LDS.128 R16, [R58] ;  /* 0x000000003a107984 */ /* 0x000e220000000c00 */
[----:B------:R-:W-:-:S03]  /*97470*/  NOP ;  /* 0x0000000000007918 */ /* 0x000fc60000000000 */
[----:B------:R-:W-:Y:S04]  /*97480*/  STL [R1+0x2760], R9 ;  /* 0x0027600901007387 */ /* 0x000fe80000100800 */
[----:B0-----:R-:W-:Y:S04]  /*97490*/  STL.64 [R1+0x390], R16 ;  /* 0x0003901001007387 */ /* 0x001fe80000100a00 */
[----:B------:R-:W-:Y:S04]  /*974a0*/  STL.64 [R1+0x398], R18 ;  /* 0x0003981201007387 */ /* 0x000fe80000100a00 */
[----:B--2---:R-:W-:Y:S01]  /*974b0*/  STSM.16.M88.4 [R58], R32 ;  /* 0x000000203a007844 */ /* 0x004fe20000000200 */
[----:B------:R-:W-:-:S03]  /*974c0*/  NOP ;  /* 0x0000000000007918 */ /* 0x000fc60000000000 */
[----:B------:R-:W0:Y:S01]  /*974d0*/  LDS.128 R16, [R58] ;  /* 0x000000003a107984 */ /* 0x000e220000000c00 */
[----:B------:R-:W-:-:S03]  /*974e0*/  NOP ;  /* 0x0000000000007918 */ /* 0x000fc60000000000 */
[----:B---3--:R-:W-:Y:S04]  /*974f0*/  STSM.16.M88.4 [R58], R40 ;  /* 0x000000283a007844 */ /* 0x008fe80000000200 */
[----:B0-----:R-:W-:Y:S01]  /*97500*/  STL.64 [R1+0x3a0], R16 ;  /* 0x0003a01001007387 */ /* 0x001fe20000100a00 */
[----:B------:R-:W-:-:S03]  /*97510*/  IMAD.MOV.U32 R2, RZ, RZ, R19 ;  /* 0x000000ffff027224 */ /* 0x000fc600078e0013 */
[----:B------:R-:W-:Y:S01]  /*97520*/  STL [R1+0x3a8], R18 ;  /* 0x0003a81201007387 */ /* 0x000fe20000100800 */
[----:B------:R-:W-:-:S03]  /*97530*/  NOP ;  /* 0x0000000000007918 */ /* 0x000fc60000000000 */
[----:B------:R-:W0:Y:S01]  /*97540*/  LDS.128 R16, [R58] ;  /* 0x000000003a107984 */ /* 0x000e220000000c00 */
[----:B------:R-:W-:-:S03]  /*97550*/  NOP ;  /* 0x0000000000007918 */ /* 0x000fc60000000000 */
[----:B----4-:R1:W-:Y:S04]  /*97560*/  STSM.16.M88.4 [R58], R52 ;  /* 0x000000343a007844 */ /* 0x0103e80000000200 */
[----:B0-----:R-:W-:Y:S04]  /*97570*/  STL.64 [R1+0x3b0], R16 ;  /* 0x0003b01001007387 */ /* 0x001fe80000100a00 */
[----:B------:R-:W-:Y:S01]  /*97580*/  STL.64 [R1+0x3b8], R18 ;  /* 0x0003b81201007387 */ /* 0x000fe20000100a00 */
[----:B------:R-:W-:-:S03]  /*97590*/  NOP ;  /* 0x0000000000007918 */ /* 0x000fc60000000000 */
[----:B------:R-:W0:Y:S01]  /*975a0*/  LDS.128 R16, [R58] ;  /* 0x000000003a107984 */ /* 0x000e220000000c00 */
[----:B------:R-:W-:-:S03]  /*975b0*/  NOP ;  /* 0x0000000000007918 */ /* 0x000fc60000000000 */
[----:B-1----:R-:W2:Y:S04]  /*975c0*/  LDL.LU R52, [R1+0x220] ;  /* 0x0002200001347983 */ /* 0x002ea80000300800 */
[----:B------:R-:W-:Y:S04]  /*975d0*/  STSM.16.M88.4 [R58], R36 ;  /* 0x000000243a007844 */ /* 0x000fe80000000200 */
[----:B0-----:R-:W-:Y:S04]  /*975e0*/  STL.64 [R1+0x1e0], R16 ;  /* 0x0001e01001007387 */ /* 0x001fe80000100a00 */
[----:B------:R-:W-:Y:S01]  /*975f0*/  STL.64 [R1+0x1e8], R18 ;  /* 0x0001e81201007387 */ /* 0x000fe20000100a00 */
[----:B------:R-:W-:-:S03]  /*97600*/  NOP ;  /* 0x0000000000007918 */ /* 0x000fc60000000000 */
[----:B------:R-:W0:Y:S01]  /*97610*/  LDS.128 R16, [R58] ;  /* 0x000000003a107984 */ /* 0x000e220000000c00 */
[----:B------:R-:W-:-:S03]  /*97620*/  NOP ;  /* 0x0000000000007918 */ /* 0x000fc60000000000 */
[----:B------:R-:W2:Y:S04]  /*97630*/  LDL.LU R53, [R1+0x224] ;  /* 0x0002240001357983 */ /* 0x000ea80000300800 */
[----:B------:R-:W2:Y:S04]  /*97640*/  LDL.LU R54, [R1+0x228] ;  /* 0x0002280001367983 */ /* 0x000ea80000300800 */
[----:B------:R-:W2:Y:S04]  /*97650*/  LDL.LU R55, [R1+0x22c] ;  /* 0x00022c0001377983 */ /* 0x000ea80000300800 */
[----:B------:R-:W-:Y:S04]  /*97660*/  STSM.16.M88.4 [R58], R44 ;  /* 0x0000002c3a007844 */ /* 0x000fe80000000200 */
[----:B0-----:R-:W-:Y:S04]  /*97670*/  STL.64 [R1+0x1f0], R16 ;  /* 0x0001f01001007387 */ /* 0x001fe80000100a00 */
        /* <DEDUP_REMOVED lines=8> */
[----:B0-----:R-:W-:Y:S04]  /*97700*/  STL.64 [R1+0x200], R16 ;  /* 0x0002001001007387 */ /* 0x001fe80000100a00 */
[----:B------:R-:W-:Y:S04]  /*97710*/  STL.64 [R1+0x208], R18 ;  /* 0x0002081201007387 */ /* 0x000fe80000100a00 */
[----:B-1----:R0:W-:Y:S04]  /*97720*/  STL.64 [R1+0x210], R4 ;  /* 0x0002100401007387 */ /* 0x0021e80000100a00 */
[----:B------:R1:W-:Y:S04]  /*97730*/  STL [R1+0x218], R6 ;  /* 0x0002180601007387 */ /* 0x0003e80000100800 */
        /* <DEDUP_REMOVED lines=16> */
[----:B------:R-:W-:-:S05]  /*97840*/  IMAD.MOV.U32 R9, RZ, RZ, R7 ;  /* 0x000000ffff097224 */ /* 0x000fca00078e0007 */
[----:B------:R-:W-:Y:S04]  /*97850*/  STL [R1+0x2764], R9 ;  /* 0x0027640901007387 */ /* 0x000fe80000100800 */
        /* <DEDUP_REMOVED lines=8> */
[----:B--2---:R0:W-:Y:S01]  /*978e0*/  STSM.16.M88.4 [R58], R52 ;  /* 0x000000343a007844 */ /* 0x0041e20000000200 */
[----:B------:R-:W-:-:S03]  /*978f0*/  NOP ;  /* 0x0000000000007918 */ /* 0x000fc60000000000 */
[----:B------:R-:W1:Y:S01]  /*97900*/  LDS.128 R16, [R58] ;  /* 0x000000003a107984 */ /* 0x000e620000000c00 */
[----:B------:R-:W-:-:S03]  /*97910*/  NOP ;  /* 0x0000000000007918 */ /* 0x000fc60000000000 */
[----:B0-----:R-:W2:Y:S04]  /*97920*/  LDL.LU R52, [R1+0x290] ;  /* 0x0002900001347983 */ /* 0x001ea80000300800 */
[----:B------:R-:W2:Y:S04]  /*97930*/  LDL.LU R53, [R1+0x294] ;  /* 0x0002940001357983 */ /* 0x000ea80000300800 */
[----:B------:R-:W2:Y:S04]  /*97940*/  LDL.LU R54, [R1+0x298] ;  /* 0x0002980001367983 */ /* 0x000ea80000300800 */
[----:B------:R-:W2:Y:S04]  /*97950*/  LDL.LU R55, [R1+0x29c] ;  /* 0x00029c0001377983 */ /* 0x000ea80000300800 */
[----:B-1----:R-:W-:Y:S01]  /*97960*/  STL [R1+0x220], R16 ;  /* 0x0002201001007387 */ /* 0x002fe20000100800 */
[----:B------:R-:W-:-:S03]  /*97970*/  IMAD.MOV.U32 R9, RZ, RZ, R17 ;  /* 0x000000ffff097224 */ /* 0x000fc600078e0011 */
[----:B------:R-:W-:Y:S04]  /*97980*/  STL.64 [R1+0x228], R18 ;  /* 0x0002281201007387 */ /* 0x000fe80000100a00 */
[----:B---3--:R-:W-:Y:S01]  /*97990*/  STSM.16.M88.4 [R58], R28 ;  /* 0x0000001c3a007844 */ /* 0x008fe20000000200 */
[----:B------:R-:W-:-:S03]  /*979a0*/  NOP ;  /* 0x0000000000007918 */ /* 0x000fc60000000000 */
[----:B------:R-:W0:Y:S01]  /*979b0*/  LDS.128 R16, [R58] ;  /* 0x000000003a107984 */ /* 0x000e220000000c00 */
[----:B------:R-:W-:-:S03]  /*979c0*/  NOP ;  /* 0x0000000000007918 */ /* 0x000fc60000000000 */
[----:B----4-:R-:W-:Y:S04]  /*979d0*/  STSM.16.M88.4 [R58], R32 ;  /* 0x000000203a007844 */ /* 0x010fe80000000200 */
[----:B0-----:R-:W-:Y:S04]  /*979e0*/  STL.64 [R1+0x3c0], R16 ;  /* 0x0003c01001007387 */ /* 0x001fe80000100a00 */
[----:B------:R-:W-:Y:S01]  /*979f0*/  STL.64 [R1+0x3c8], R18 ;  /* 0x0003c81201007387 */ /* 0x000fe20000100a00 */
[----:B------:R-:W-:-:S03]  /*97a00*/  NOP ;  /* 0x0000000000007918 */ /* 0x000fc60000000000 */
[----:B------:R-:W0:Y:S01]  /*97a10*/  LDS.128 R16, [R58] ;  /* 0x000000003a107984 */ /* 0x000e220000000c00 */
[----:B------:R-:W-:-:S03]  /*97a20*/  NOP ;  /* 0x0000000000007918 */ /* 0x000fc60000000000 */
[----:B------:R-:W-:Y:S04]  /*97a30*/  STSM.16.M88.4 [R58], R40 ;  /* 0x000000283a007844 */ /* 0x000fe80000000200 */
[----:B0-----:R-:W-:Y:S04]  /*97a40*/  STL.64 [R1+0x240], R16 ;  /* 0x0002401001007387 */ /* 0x001fe80000100a00 */
[----:B------:R-:W-:Y:S01]  /*97a50*/  STL.64 [R1+0x248], R18 ;  /* 0x0002481201007387 */ /* 0x000fe20000100a00 */
[----:B------:R-:W-:-:S03]  /*97a60*/  NOP ;  /* 0x0000000000007918 */ /* 0x000fc60000000000 */
[----:B------:R-:W0:Y:S01]  /*97a70*/  LDS.128 R16, [R58] ;  /* 0x000000003a107984 */ /* 0x000e220000000c00 */
[----:B------:R-:W-:-:S03]  /*97a80*/  NOP ;  /* 0x0000000000007918 */ /* 0x000fc60000000000 */
[----:B------:R1:W-:Y:S04]  /*97a90*/  STSM.16.M88.4 [R58], R44 ;  /* 0x0000002c3a007844 */ /* 0x0003e80000000200 */
[----:B0-----:R-:W-:Y:S04]  /*97aa0*/  STL.64 [R1+0x250], R16 ;  /* 0x0002501001007387 */ /* 0x001fe80000100a00 */
[----:B------:R-:W-:Y:S01]  /*97ab0*/  STL.64 [R1+0x258], R18 ;  /* 0x0002581201007387 */ /* 0x000fe20000100a00 */
[----:B------:R-:W-:-:S03]  /*97ac0*/  NOP ;  /* 0x0000000000007918 */ /* 0x000fc60000000000 */
[----:B-1----:R-:W3:Y:S04]  /*97ad0*/  LDL.LU R44, [R1+0x2a0] ;  /* 0x0002a000012c7983 */ /* 0x002ee80000300800 */
[----:B------:R-:W3:Y:S04]  /*97ae0*/  LDL.LU R45, [R1+0x2a4] ;  /* 0x0002a400012d7983 */ /* 0x000ee80000300800 */
[----:B------:R-:W3:Y:S04]  /*97af0*/  LDL.LU R46, [R1+0x2a8] ;  /* 0x0002a800012e7983 */ /* 0x000ee80000300800 */
[----:B------:R-:W3:Y:S04]  /*97b00*/  LDL.LU R47, [R1+0x2ac] ;  /* 0x0002ac00012f7983 */ /* 0x000ee80000300800 */
        /* <DEDUP_REMOVED lines=12> */
[----:B--2---:R-:W-:Y:S04]  /*97bd0*/  STSM.16.M88.4 [R58], R52 ;  /* 0x000000343a007844 */ /* 0x004fe80000000200 */
[----:B0-----:R-:W-:Y:S04]  /*97be0*/  STL.64 [R1+0x270], R16 ;  /* 0x0002701001007387 */ /* 0x001fe80000100a00 */
[----:B------:R-:W-:Y:S01]  /*97bf0*/  STL.64 [R1+0x278], R18 ;  /* 0x0002781201007387 */ /* 0x000fe20000100a00 */
[----:B------:R-:W-:-:S03]  /*97c00*/  NOP ;  /* 0x0000000000007918 */ /* 0x000fc60000000000 */
[----:B-1----:R-:W-:Y:S04]  /*97c10*/  STL.64 [R1+0x280], R4 ;  /* 0x0002800401007387 */ /* 0x002fe80000100a00 */
[----:B------:R-:W-:Y:S04]  /*97c20*/  STL.64 [R1+0x288], R6 ;  /* 0x0002880601007387 */ /* 0x000fe80000100a00 */
[----:B------:R-:W0:Y:S01]  /*97c30*/  LDS.128 R4, [R58] ;  /* 0x000000003a047984 */ /* 0x000e220000000c00 */
[----:B------:R-:W-:-:S03]  /*97c40*/  NOP ;  /* 0x0000000000007918 */ /* 0x000fc60000000000 */
[----:B------:R-:W2:Y:S04]  /*97c50*/  LDL.LU R28, [R1+0x2b0] ;  /* 0x0002b000011c7983 */ /* 0x000ea80000300800 */
[----:B0-----:R0:W-:Y:S04]  /*97c60*/  STL.64 [R1+0x290], R4 ;  /* 0x0002900401007387 */ /* 0x0011e80000100a00 */
[----:B------:R1:W-:Y:S04]  /*97c70*/  STL.64 [R1+0x298], R6 ;  /* 0x0002980601007387 */ /* 0x0003e80000100a00 */
[----:B------:R-:W2:Y:S04]  /*97c80*/  LDL.LU R29, [R1+0x2b4] ;  /* 0x0002b400011d7983 */ /* 0x000ea80000300800 */
[----:B------:R-:W2:Y:S04]  /*97c90*/  LDL.LU R30, [R1+0x2b8] ;  /* 0x0002b800011e7983 */ /* 0x000ea80000300800 */
[----:B------:R-:W2:Y:S04]  /*97ca0*/  LDL.LU R31, [R1+0x2bc] ;  /* 0x0002bc00011f7983 */ /* 0x000ea80000300800 */
        /* <DEDUP_REMOVED lines=9> */
[----:B------:R-:W4:Y:S04]  /*97d40*/  LDL.LU R53, [R1+0x2e4] ;  /* 0x0002e40001357983 */ /* 0x000f280000300800 */
[----:B------:R-:W4:Y:S04]  /*97d50*/  LDL.LU R54, [R1+0x2e8] ;  /* 0x0002e80001367983 */ /* 0x000f280000300800 */
[----:B------:R-:W4:Y:S04]  /*97d60*/  LDL.LU R55, [R1+0x2ec] ;  /* 0x0002ec0001377983 */ /* 0x000f280000300800 */
[----:B---3--:R-:W-:Y:S01]  /*97d70*/  STSM.16.M88.4 [R58], R44 ;  /* 0x0000002c3a007844 */ /* 0x008fe20000000200 */
[----:B------:R-:W-:-:S03]  /*97d80*/  NOP ;  /* 0x0000000000007918 */ /* 0x000fc60000000000 */
[----:B------:R-:W0:Y:S01]  /*97d90*/  LDS.128 R16, [R58] ;  /* 0x000000003a107984 */ /* 0x000e220000000c00 */
[----:B------:R-:W-:-:S03]  /*97da0*/  NOP ;  /* 0x0000000000007918 */ /* 0x000fc60000000000 */
[----:B0-----:R-:W-:Y:S04]  /*97db0*/  STL [R1+0x2a4], R17 ;  /* 0x0002a41101007387 */ /* 0x001fe80000100800 */
[----:B------:R-:W-:Y:S04]  /*97dc0*/  STL.64 [R1+0x2a8], R18 ;  /* 0x0002a81201007387 */ /* 0x000fe80000100a00 */
        /* <DEDUP_REMOVED lines=12> */
[----:B------:R-:W-:-:S03]  /*97e90*/  IMAD.MOV.U32 R51, RZ, RZ, R16 ;  /* 0x000000ffff337224 */ /* 0x000fc600078e0010 */
[----:B--2---:R-:W-:Y:S01]  /*97ea0*/  STSM.16.M88.4 [R58], R28 ;  /* 0x0000001c3a007844 */ /* 0x004fe20000000200 */
        /* <DEDUP_REMOVED lines=13> */
[----:B------:R-:W-:Y:S04]  /*97f80*/  STSM.16.M88.4 [R58], R52 ;  /* 0x000000343a007844 */ /* 0x000fe80000000200 */
[----:B0-----:R-:W-:Y:S04]  /*97f90*/  STL.64 [R1+0x2c0], R16 ;  /* 0x0002c01001007387 */ /* 0x001fe80000100a00 */
[----:B------:R-:W-:Y:S01]  /*97fa0*/  STL.64 [R1+0x2c8], R18 ;  /* 0x0002c81201007387 */ /* 0x000fe20000100a00 */
[----:B------:R-:W-:-:S03]  /*97fb0*/  NOP ;  /* 0x0000000000007918 */ /* 0x000fc60000000000 */
[----:B-1----:R-:W-:Y:S04]  /*97fc0*/  STL.64 [R1+0x2d0], R4 ;  /* 0x0002d00401007387 */ /* 0x002fe80000100a00 */
[----:B------:R-:W-:Y:S04]  /*97fd0*/  STL.64 [R1+0x2d8], R6 ;  /* 0x0002d80601007387 */ /* 0x000fe80000100a00 */
[----:B------:R-:W0:Y:S01]  /*97fe0*/  LDS.128 R4, [R58] ;  /* 0x000000003a047984 */ /* 0x000e220000000c00 */
[----:B------:R-:W-:-:S03]  /*97ff0*/  NOP ;  /* 0x0000000000007918 */ /* 0x000fc60000000000 */
[----:B---3--:R-:W-:Y:S01]  /*98000*/  STSM.16.M88.4 [R58], R40 ;  /* 0x000000283a007844 */ /* 0x008fe20000000200 */
[----:B------:R-:W-:-:S03]  /*98010*/  NOP ;  /* 0x0000000000007918 */ /* 0x000fc60000000000 */
[----:B------:R-:W1:Y:S01]  /*98020*/  LDS.128 R16, [R58] ;  /* 0x000000003a107984 */ /* 0x000e620000000c00 */
[----:B0-----:R-:W-:Y:S01]  /*98030*/  IMAD.MOV.U32 R52, RZ, RZ, R5 ;  /* 0x000000ffff347224 */ /* 0x001fe200078e0005 */
[----:B------:R-:W-:Y:S02]  /*98040*/  NOP ;  /* 0x0000000000007918 */ /* 0x000fe40000000000 */
[----:B------:R0:W-:Y:S04]  /*98050*/  STL [R1+0x2e0], R4 ;  /* 0x0002e00401007387 */ /* 0x0001e80000100800 */
[----:B------:R2:W-:Y:S04]  /*98060*/  STL.64 [R1+0x2e8], R6 ;  /* 0x0002e80601007387 */ /* 0x0005e80000100a00 */
[----:B0-----:R-:W3:Y:S04]  /*98070*/  LDL.LU R4, [R1+0x320] ;  /* 0x0003200001047983 */ /* 0x001ee80000300800 */
[----:B------:R-:W3:Y:S04]  /*98080*/  LDL.LU R5, [R1+0x324] ;  /* 0x0003240001057983 */ /* 0x000ee80000300800 */
[----:B--2---:R-:W3:Y:S04]  /*98090*/  LDL.LU R6, [R1+0x328] ;  /* 0x0003280001067983 */ /* 0x004ee80000300800 */
[----:B------:R-:W3:Y:S04]  /*980a0*/  LDL.LU R7, [R1+0x32c] ;  /* 0x00032c0001077983 */ /* 0x000ee80000300800 */
[----:B------:R-:W-:Y:S04]  /*980b0*/  STSM.16.M88.4 [R58], R36 ;  /* 0x000000243a007844 */ /* 0x000fe80000000200 */
[----:B-1----:R-:W-:Y:S04]  /*980c0*/  STL.64 [R1+0x2f0], R16 ;  /* 0x0002f01001007387 */ /* 0x002fe80000100a00 */
        /* <DEDUP_REMOVED lines=10> */
[----:B0-----:R-:W-:Y:S04]  /*98170*/  STL.64 [R1+0x310], R16 ;  /* 0x0003101001007387 */ /* 0x001fe80000100a00 */
[----:B------:R-:W-:Y:S04]  /*98180*/  STL [R1+0x318], R18 ;  /* 0x0003181201007387 */ /* 0x000fe80000100800 */
[----:B------:R-:W2:Y:S04]  /*98190*/  LDL.LU R24, [R1+0x330] ;  /* 0x0003300001187983 */ /* 0x000ea80000300800 */
[----:B------:R-:W2:Y:S04]  /*981a0*/  LDL.LU R25, [R1+0x334] ;  /* 0x0003340001197983 */ /* 0x000ea80000300800 */
[----:B------:R-:W2:Y:S04]  /*981b0*/  LDL.LU R26, [R1+0x338] ;  /* 0x00033800011a7983 */ /* 0x000ea80000300800 */
[----:B------:R-:W2:Y:S04]  /*981c0*/  LDL.LU R27, [R1+0x33c] ;  /* 0x00033c00011b7983 */ /* 0x000ea80000300800 */
        /* <DEDUP_REMOVED lines=22> */
[----:B---3--:R0:W-:Y:S01]  /*98330*/  STSM.16.M88.4 [R58], R4 ;  /* 0x000000043a007844 */ /* 0x0081e20000000200 */
[----:B------:R-:W-:-:S03]  /*98340*/  NOP ;  /* 0x0000000000007918 */ /* 0x000fc60000000000 */
[----:B------:R-:W1:Y:S01]  /*98350*/  LDS.128 R16, [R58] ;  /* 0x000000003a107984 */ /* 0x000e620000000c00 */
[----:B------:R-:W-:-:S03]  /*98360*/  NOP ;  /* 0x0000000000007918 */ /* 0x000fc60000000000 */
[----:B0-----:R-:W3:Y:S04]  /*98370*/  LDL.LU R4, [R1+0x420] ;  /* 0x0004200001047983 */ /* 0x001ee80000300800 */
[----:B------:R-:W3:Y:S04]  /*98380*/  LDL.LU R5, [R1+0x424] ;  /* 0x0004240001057983 */ /* 0x000ee80000300800 */
[----:B------:R-:W3:Y:S04]  /*98390*/  LDL.LU R6, [R1+0x428] ;  /* 0x0004280001067983 */ /* 0x000ee80000300800 */
[----:B------:R-:W3:Y:S04]  /*983a0*/  LDL.LU R7, [R1+0x42c] ;  /* 0x00042c0001077983 */ /* 0x000ee80000300800 */
[----:B-1----:R-:W-:Y:S01]  /*983b0*/  STL [R1+0x320], R16 ;  /* 0x0003201001007387 */ /* 0x002fe20000100800 */
[----:B------:R-:W-:-:S03]  /*983c0*/  IMAD.MOV.U32 R12, RZ, RZ, R17 ;  /* 0x000000ffff0c7224 */ /* 0x000fc600078e0011 */
[----:B------:R-:W-:Y:S04]  /*983d0*/  STL.64 [R1+0x328], R18 ;  /* 0x0003281201007387 */ /* 0x000fe80000100a00 */
        /* <DEDUP_REMOVED lines=16> */
[----:B------:R-:W-:Y:S04]  /*984e0*/  STSM.16.M88.4 [R58], R40 ;  /* 0x000000283a007844 */ /* 0x000fe80000000200 */
[----:B0-----:R-:W-:Y:S01]  /*984f0*/  STL [R1+0x3e4], R17 ;  /* 0x0003e41101007387 */ /* 0x001fe20000100800 */
[----:B------:R-:W-:-:S03]  /*98500*/  IMAD.MOV.U32 R53, RZ, RZ, R16 ;  /* 0x000000ffff357224 */ /* 0x000fc600078e0010 */
        /* <DEDUP_REMOVED lines=18> */
[----:B------:R-:W-:Y:S04]  /*98630*/  STL.64 [R1+0x408], R18 ;  /* 0x0004081201007387 */ /* 0x000fe80000100a00 */
        /* <DEDUP_REMOVED lines=12> */
[----:B---3--:R-:W-:Y:S01]  /*98700*/  STSM.16.M88.4 [R58], R4 ;  /* 0x000000043a007844 */ /* 0x008fe20000000200 */
[----:B------:R-:W-:-:S03]  /*98710*/  NOP ;  /* 0x0000000000007918 */ /* 0x000fc60000000000 */
[----:B------:R-:W3:Y:S04]  /*98720*/  LDL.LU R32, [R1+0x460] ;  /* 0x0004600001207983 */ /* 0x000ee80000300800 */
[----:B------:R-:W3:Y:S04]  /*98730*/  LDL.LU R33, [R1+0x464] ;  /* 0x0004640001217983 */ /* 0x000ee80000300800 */
[----:B------:R-:W0:Y:S01]  /*98740*/  LDS.128 R4, [R58] ;  /* 0x000000003a047984 */ /* 0x000e220000000c00 */
[----:B------:R-:W-:-:S03]  /*98750*/  NOP ;  /* 0x0000000000007918 */ /* 0x000fc60000000000 */
[----:B------:R-:W3:Y:S04]  /*98760*/  LDL.LU R34, [R1+0x468] ;  /* 0x0004680001227983 */ /* 0x000ee80000300800 */
[----:B------:R-:W3:Y:S04]  /*98770*/  LDL.LU R35, [R1+0x46c] ;  /* 0x00046c0001237983 */ /* 0x000ee80000300800 */
[----:B------:R-:W3:Y:S04]  /*98780*/  LDL.LU R40, [R1+0x470] ;  /* 0x0004700001287983 */ /* 0x000ee80000300800 */
[----:B0-----:R0:W-:Y:S04]  /*98790*/  STL.64 [R1+0x410], R4 ;  /* 0x0004100401007387 */ /* 0x0011e80000100a00 */
        /* <DEDUP_REMOVED lines=32> */
[----:B---3--:R-:W-:Y:S04]  /*989a0*/  STSM.16.M88.4 [R58], R32 ;  /* 0x000000203a007844 */ /* 0x008fe80000000200 */
        /* <DEDUP_REMOVED lines=55> */
[----:B------:R0:W-:Y:S01]  /*98d20*/  STSM.16.M88.4 [R58], R4 ;  /* 0x000000043a007844 */ /* 0x0001e20000000200 */
[----:B------:R-:W-:-:S03]  /*98d30*/  NOP ;  /* 0x0000000000007918 */ /* 0x000fc60000000000 */
[----:B------:R-:W1:Y:S01]  /*98d40*/  LDS.128 R16, [R58] ;  /* 0x000000003a107984 */ /* 0x000e620000000c00 */
[----:B------:R-:W-:-:S03]  /*98d50*/  NOP ;  /* 0x0000000000007918 */ /* 0x000fc60000000000 */
[----:B0-----:R-:W4:Y:S04]  /*98d60*/  LDL.LU R4, [R1+0x520] ;  /* 0x0005200001047983 */ /* 0x001f280000300800 */
[----:B------:R-:W4:Y:S04]  /*98d70*/  LDL.LU R5, [R1+0x524] ;  /* 0x0005240001057983 */ /* 0x000f280000300800 */
[----:B------:R-:W4:Y:S04]  /*98d80*/  LDL.LU R6, [R1+0x528] ;  /* 0x0005280001067983 */ /* 0x000f280000300800 */
[----:B------:R-:W4:Y:S04]  /*98d90*/  LDL.LU R7, [R1+0x52c] ;  /* 0x00052c0001077983 */ /* 0x000f280000300800 */
[----:B-1----:R-:W-:Y:S04]  /*98da0*/  STL.64 [R1+0x4a0], R16 ;  /* 0x0004a01001007387 */ /* 0x002fe80000100a00 */
[----:B------:R-:W-:Y:S04]  /*98db0*/  STL.64 [R1+0x4a8], R18 ;  /* 0x0004a81201007387 */ /* 0x000fe80000100a00 */
[----:B--2---:R-:W-:Y:S01]  /*98dc0*/  STSM.16.M88.4 [R58], R20 ;  /* 0x000000143a007844 */ /* 0x004fe20000000200 */
        /* <DEDUP_REMOVED lines=227> */
[----:B------:R-:W4:Y:S04]  /*99c00*/  LDL.LU R39, [R1+0xf8c] ;  /* 0x000f8c0001277983 */ /* 0x000f280000300800 */
[----:B------:R-:W1:Y:S01]  /*99c10*/  LDS.128 R16, [R58] ;  /* 0x000000003a107984 */ /* 0x000e620000000c00 */
[----:B------:R-:W-:-:S03]  /*99c20*/  NOP ;  /* 0x0000000000007918 */ /* 0x000fc60000000000 */
[----:B------:R-:W4:Y:S04]  /*99c30*/  LDL.LU R44, [R1+0xf90] ;  /* 0x000f9000012c7983 */ /* 0x000f280000300800 */
[----:B------:R-:W4:Y:S04]  /*99c40*/  LDL.LU R45, [R1+0xf94] ;  /* 0x000f9400012d7983 */ /* 0x000f280000300800 */
[----:B------:R-:W4:Y:S04]  /*99c50*/  LDL.LU R46, [R1+0xf98] ;  /* 0x000f9800012e7983 */ /* 0x000f280000300800 */
[----:B------:R-:W4:Y:S04]  /*99c60*/  LDL.LU R47, [R1+0xf9c] ;  /* 0x000f9c00012f7983 */ /* 0x000f280000300800 */
[----:B0-----:R-:W4:Y:S04]  /*99c70*/  LDL.LU R4, [R1+0xfa0] ;  /* 0x000fa00001047983 */ /* 0x001f280000300800 */
[----:B-1----:R-:W-:Y:S04]  /*99c80*/  STL.64 [R1+0x650], R16 ;  /* 0x0006501001007387 */ /* 0x002fe80000100a00 */
[----:B------:R-:W-:Y:S04]  /*99c90*/  STL.64 [R1+0x658], R18 ;  /* 0x0006581201007387 */ /* 0x000fe80000100a00 */
[----:B------:R-:W4:Y:S04]  /*99ca0*/  LDL.LU R5, [R1+0xfa4] ;  /* 0x000fa40001057983 */ /* 0x000f280000300800 */
[----:B------:R-:W4:Y:S04]  /*99cb0*/  LDL.LU R6, [R1+0xfa8] ;  /* 0x000fa80001067983 */ /* 0x000f280000300800 */
        /* <DEDUP_REMOVED lines=43> */
[----:B------:R-:W1:Y:S04]  /*99f70*/  LDS.128 R4, [R58] ;  /* 0x000000003a047984 */ /* 0x000e680000000c00 */
[----:B0-----:R-:W-:Y:S04]  /*99f80*/  STL.64 [R1+0x6d0], R16 ;  /* 0x0006d01001007387 */ /* 0x001fe80000100a00 */
[----:B------:R-:W-:Y:S04]  /*99f90*/  STL [R1+0x6d8], R18 ;  /* 0x0006d81201007387 */ /* 0x000fe80000100800 */
[----:B-1----:R0:W-:Y:S04]  /*99fa0*/  STL.64 [R1+0x6b0], R4 ;  /* 0x0006b00401007387 */ /* 0x0021e80000100a00 */
[----:B------:R1:W-:Y:S04]  /*99fb0*/  STL [R1+0x6b8], R6 ;  /* 0x0006b80601007387 */ /* 0x0003e80000100800 */
[----:B------:R-:W2:Y:S04]  /*99fc0*/  LDL.LU R20, [R1+0xfb0] ;  /* 0x000fb00001147983 */ /* 0x000ea80000300800 */
[----:B------:R-:W2:Y:S04]  /*99fd0*/  LDL.LU R21, [R1+0xfb4] ;  /* 0x000fb40001157983 */ /* 0x000ea80000300800 */
[----:B------:R-:W2:Y:S04]  /*99fe0*/  LDL.LU R22, [R1+0xfb8] ;  /* 0x000fb80001167983 */ /* 0x000ea80000300800 */
[----:B------:R-:W2:Y:S01]  /*99ff0*/  LDL.LU R23, [R1+0xfbc] ;  /* 0x000fbc0001177983 */ /* 0x000ea20000300800 */
[----:B------:R-:W-:-:S03]  /*9a000*/  NOP ;  /* 0x0000000000007918 */ /* 0x000fc60000000000 */
        /* <DEDUP_REMOVED lines=24> */
[----:B------:R-:W-:Y:S01]  /*9a190*/  ISETP.LT.AND P2, PT, R0, UR4, !P5 ;  /* 0x0000000400007c0c */ /* 0x000fe2000ef41270 */
[----:B------:R-:W-:Y:S01]  /*9a1a0*/  IMAD.MOV.U32 R0, RZ, RZ, R19 ;  /* 0x000000ffff007224 */ /* 0x000fe200078e0013 */
[----:B------:R-:W2:Y:S01]  /*9a1b0*/  LDCU UR4, c[0x0][0x398] ;  /* 0x00007300ff0477ac */ /* 0x000ea20008000800 */
[----:B------:R-:W-:Y:S01]  /*9a1c0*/  IMAD.MOV.U32 R15, RZ, RZ, R7 ;  /* 0x000000ffff0f7224 */ /* 0x000fe200078e0007 */
[----:B0-----:R-:W4:Y:S04]  /*9a1d0*/  LDL.LU R4, [R1+0x1190] ;  /* 0x0011900001047983 */ /* 0x001f280000300800 */
[----:B------:R-:W4:Y:S04]  /*9a1e0*/  LDL.LU R5, [R1+0x1194] ;  /* 0x0011940001057983 */ /* 0x000f280000300800 */
[----:B-1----:R-:W4:Y:S04]  /*9a1f0*/  LDL.LU R6, [R1+0x1198] ;  /* 0x0011980001067983 */ /* 0x002f280000300800 */
[----:B------:R-:W4:Y:S04]  /*9a200*/  LDL.LU R7, [R1+0x119c] ;  /* 0x00119c0001077983 */ /* 0x000f280000300800 */
[----:B------:R-:W-:Y:S04]  /*9a210*/  STL [R1+0x2734], R15 ;  /* 0x0027340f01007387 */ /* 0x000fe80000100800 */
[----:B--2---:R-:W-:Y:S01]  /*9a220*/  STSM.16.M88.4 [R58], R20 ;  /* 0x000000143a007844 */ /* 0x004fe20000000200 */
[----:B------:R-:W-:-:S03]  /*9a230*/  NOP ;  /* 0x0000000000007918 */ /* 0x000fc60000000000 */
[----:B------:R-:W0:Y:S01]  /*9a240*/  LDS.128 R16, [R58] ;  /* 0x000000003a107984 */ /* 0x000e220000000c00 */
[----:B------:R-:W-:-:S03]  /*9a250*/  NOP ;  /* 0x0000000000007918 */ /* 0x000fc60000000000 */
[----:B---3--:R-:W-:Y:S04]  /*9a260*/  STSM.16.M88.4 [R58], R24 ;  /* 0x000000183a007844 */ /* 0x008fe80000000200 */
[----:B0-----:R-:W-:Y:S01]  /*9a270*/  STL [R1+0x6f0], R16 ;  /* 0x0006f01001007387 */ /* 0x001fe20000100800 */
[----:B------:R-:W-:-:S03]  /*9a280*/  IMAD.MOV.U32 R15, RZ, RZ, R17 ;  /* 0x000000ffff0f7224 */ /* 0x000fc600078e0011 */
        /* <DEDUP_REMOVED lines=12> */
[----:B0-----:R-:W-:Y:S04]  /*9a350*/  STL.64 [R1+0x710], R16 ;  /* 0x0007101001007387 */ /* 0x001fe80000100a00 */
[----:B------:R-:W-:Y:S04]  /*9a360*/  STL.64 [R1+0x718], R18 ;  /* 0x0007181201007387 */ /* 0x000fe80000100a00 */
        /* <DEDUP_REMOVED lines=20> */
[----:B0-----:R0:W-:Y:S04]  /*9a4b0*/  STL.64 [R1+0x750], R16 ;  /* 0x0007501001007387 */ /* 0x0011e80000100a00 */
[----:B------:R1:W-:Y:S04]  /*9a4c0*/  STL.64 [R1+0x758], R18 ;  /* 0x0007581201007387 */ /* 0x0003e80000100a00 */
[----:B------:R-:W2:Y:S04]  /*9a4d0*/  LDL.LU R44, [R1+0x11a0] ;  /* 0x0011a000012c7983 */ /* 0x000ea80000300800 */
[----:B------:R-:W2:Y:S04]  /*9a4e0*/  LDL.LU R45, [R1+0x11a4] ;  /* 0x0011a400012d7983 */ /* 0x000ea80000300800 */
[----:B------:R-:W2:Y:S04]  /*9a4f0*/  LDL.LU R46, [R1+0x11a8] ;  /* 0x0011a800012e7983 */ /* 0x000ea80000300800 */
[----:B------:R-:W2:Y:S04]  /*9a500*/  LDL.LU R47, [R1+0x11ac] ;  /* 0x0011ac00012f7983 */ /* 0x000ea80000300800 */
[----:B0-----:R-:W3:Y:S04]  /*9a510*/  LDL.LU R16, [R1+0x1350] ;  /* 0x0013500001107983 */ /* 0x001ee80000300800 */
[----:B------:R-:W3:Y:S04]  /*9a520*/  LDL.LU R17, [R1+0x1354] ;  /* 0x0013540001117983 */ /* 0x000ee80000300800 */
[----:B-1----:R-:W3:Y:S04]  /*9a530*/  LDL.LU R18, [R1+0x1358] ;  /* 0x0013580001127983 */ /* 0x002ee80000300800 */
        /* <DEDUP_REMOVED lines=29> */
[----:B-1----:R0:W-:Y:S04]  /*9a710*/  STL.64 [R1+0x740], R32 ;  /* 0x0007402001007387 */ /* 0x0021e80000100a00 */
[----:B------:R-:W-:Y:S04]  /*9a720*/  STL.64 [R1+0x748], R34 ;  /* 0x0007482201007387 */ /* 0x000fe80000100a00 */
[----:B0-----:R-:W4:Y:S04]  /*9a730*/  LDL.LU.64 R32, [R1+0x2848] ;  /* 0x0028480001207983 */ /* 0x001f280000300a00 */
[----:B--2---:R-:W-:Y:S01]  /*9a740*/  STSM.16.M88.4 [R58], R44 ;  /* 0x0000002c3a007844 */ /* 0x004fe20000000200 */
[----:B------:R-:W-:-:S03]  /*9a750*/  NOP ;  /* 0x0000000000007918 */ /* 0x000fc60000000000 */
[----:B------:R-:W0:Y:S01]  /*9a760*/  LDS.128 R44, [R58] ;  /* 0x000000003a2c7984 */ /* 0x000e220000000c00 */
[----:B------:R-:W-:-:S03]  /*9a770*/  NOP ;  /* 0x0000000000007918 */ /* 0x000fc60000000000 */
[----:B---3--:R-:W-:Y:S01]  /*9a780*/  STSM.16.M88.4 [R58], R16 ;  /* 0x000000103a007844 */ /* 0x008fe20000000200 */
[----:B------:R-:W-:-:S03]  /*9a790*/  NOP ;  /* 0x0000000000007918 */ /* 0x000fc60000000000 */
[----:B------:R-:W1:Y:S01]  /*9a7a0*/  LDS.128 R16, [R58] ;  /* 0x000000003a107984 */ /* 0x000e620000000c00 */
[----:B------:R-:W-:-:S03]  /*9a7b0*/  NOP ;  /* 0x0000000000007918 */ /* 0x000fc60000000000 */
[----:B----4-:R-:W-:Y:S04]  /*9a7c0*/  STSM.16.M88.4 [R58], R20 ;  /* 0x000000143a007844 */ /* 0x010fe80000000200 */
[----:B0-----:R0:W-:Y:S04]  /*9a7d0*/  STL.64 [R1+0x770], R44 ;  /* 0x0007702c01007387 */ /* 0x0011e80000100a00 */
[----:B------:R-:W-:Y:S04]  /*9a7e0*/  STL.64 [R1+0x778], R46 ;  /* 0x0007782e01007387 */ /* 0x000fe80000100a00 */
[----:B0-----:R-:W2:Y:S04]  /*9a7f0*/  LDL.LU R44, [R1+0x2840] ;  /* 0x00284000012c7983 */ /* 0x001ea80000300800 */
        /* <DEDUP_REMOVED lines=33> */
[----:B------:R-:W0:Y:S04]  /*9aa10*/  LDS.128 R16, [R58] ;  /* 0x000000003a107984 */ /* 0x000e280000000c00 */
[----:B-1----:R-:W3:Y:S04]  /*9aa20*/  LDL.LU R4, [R1+0x13c0] ;  /* 0x0013c00001047983 */ /* 0x002ee80000300800 */
[----:B------:R-:W3:Y:S04]  /*9aa30*/  LDL.LU R5, [R1+0x13c4] ;  /* 0x0013c40001057983 */ /* 0x000ee80000300800 */
[----:B------:R-:W3:Y:S04]  /*9aa40*/  LDL.LU R6, [R1+0x13c8] ;  /* 0x0013c80001067983 */ /* 0x000ee80000300800 */
[----:B------:R-:W3:Y:S01]  /*9aa50*/  LDL.LU R7, [R1+0x13cc] ;  /* 0x0013cc0001077983 */ /* 0x000ee20000300800 */
[----:B------:R-:W-:-:S03]  /*9aa60*/  NOP ;  /* 0x0000000000007918 */ /* 0x000fc60000000000 */
[----:B------:R-:W4:Y:S04]  /*9aa70*/  LDL.LU R20, [R1+0x13d0] ;  /* 0x0013d00001147983 */ /* 0x000f280000300800 */
[----:B------:R-:W4:Y:S04]  /*9aa80*/  LDL.LU R21, [R1+0x13d4] ;  /* 0x0013d40001157983 */ /* 0x000f280000300800 */
        /* <DEDUP_REMOVED lines=16> */
[----:B--2---:R-:W-:-:S03]  /*9ab90*/  IMAD.MOV.U32 R40, RZ, RZ, R44 ;  /* 0x000000ffff287224 */ /* 0x004fc600078e002c */
[----:B0-----:R-:W2:Y:S04]  /*9aba0*/  LDL.LU R16, [R1+0x1410] ;  /* 0x0014100001107983 */ /* 0x001ea80000300800 */
[----:B------:R-:W2:Y:S04]  /*9abb0*/  LDL.LU R17, [R1+0x1414] ;  /* 0x0014140001117983 */ /* 0x000ea80000300800 */
[----:B-1----:R-:W2:Y:S04]  /*9abc0*/  LDL.LU R18, [R1+0x1418] ;  /* 0x0014180001127983 */ /* 0x002ea80000300800 */
[----:B------:R-:W2:Y:S04]  /*9abd0*/  LDL.LU R19, [R1+0x141c] ;  /* 0x00141c0001137983 */ /* 0x000ea80000300800 */
[----:B------:R-:W2:Y:S04]  /*9abe0*/  LDL.LU R44, [R1+0x1420] ;  /* 0x00142000012c7983 */ /* 0x000ea80000300800 */
[----:B------:R-:W2:Y:S04]  /*9abf0*/  LDL.LU R45, [R1+0x1424] ;  /* 0x00142400012d7983 */ /* 0x000ea80000300800 */
[----:B------:R-:W2:Y:S04]  /*9ac00*/  LDL.LU R46, [R1+0x1428] ;  /* 0x00142800012e7983 */ /* 0x000ea80000300800 */
[----:B------:R-:W2:Y:S04]  /*9ac10*/  LDL.LU R47, [R1+0x142c] ;  /* 0x00142c00012f7983 */ /* 0x000ea80000300800 */
[----:B------:R-:W2:Y:S04]  /*9ac20*/  LDL.LU.64 R34, [R1+0x7b8] ;  /* 0x0007b80001227983 */ /* 0x000ea80000300a00 */
[----:B------:R-:W2:Y:S04]  /*9ac30*/  LDL.LU R42, [R1+0x1b0] ;  /* 0x0001b000012a7983 */ /* 0x000ea80000300800 */
[----:B---3--:R-:W-:Y:S01]  /*9ac40*/  STSM.16.M88.4 [R58], R4 ;  /* 0x000000043a007844 */ /* 0x008fe20000000200 */
[----:B------:R-:W-:-:S03]  /*9ac50*/  NOP ;  /* 0x0000000000007918 */ /* 0x000fc60000000000 */
[----:B------:R-:W0:Y:S01]  /*9ac60*/  LDS.128 R4, [R58] ;  /* 0x000000003a047984 */ /* 0x000e220000000c00 */
[----:B------:R-:W-:-:S03]  /*9ac70*/  NOP ;  /* 0x0000000000007918 */ /* 0x000fc60000000000 */
[----:B----4-:R-:W-:Y:S01]  /*9ac80*/  STSM.16.M88.4 [R58], R20 ;  /* 0x000000143a007844 */ /* 0x010fe20000000200 */
[----:B------:R-:W-:-:S03]  /*9ac90*/  NOP ;  /* 0x0000000000007918 */ /* 0x000fc60000000000 */
[----:B------:R-:W1:Y:S01]  /*9aca0*/  LDS.128 R20, [R58] ;  /* 0x000000003a147984 */ /* 0x000e620000000c00 */
        /* <DEDUP_REMOVED lines=9> */
[----:B------:R-:W-:Y:S01]  /*9ad40*/  STSM.16.M88.4 [R58], R36 ;  /* 0x000000243a007844 */ /* 0x000fe20000000200 */
[----:B------:R-:W-:-:S03]  /*9ad50*/  NOP ;  /* 0x0000000000007918 */ /* 0x000fc60000000000 */
[----:B------:R-:W2:Y:S01]  /*9ad60*/  LDS.128 R36, [R58] ;  /* 0x000000003a247984 */ /* 0x000ea20000000c00 */
[----:B------:R-:W-:-:S03]  /*9ad70*/  NOP ;  /* 0x0000000000007918 */ /* 0x000fc60000000000 */
[----:B0-----:R-:W-:Y:S04]  /*9ad80*/  STL.64 [R1+0x350], R4 ;  /* 0x0003500401007387 */ /* 0x001fe80000100a00 */
[----:B------:R0:W-:Y:S04]  /*9ad90*/  STL.64 [R1+0x358], R6 ;  /* 0x0003580601007387 */ /* 0x0001e80000100a00 */
[----:B0-----:R-:W4:Y:S04]  /*9ada0*/  LDL.LU.64 R6, [R1+0x2838] ;  /* 0x0028380001067983 */ /* 0x001f280000300a00 */
[----:B------:R-:W4:Y:S04]  /*9adb0*/  LDL.LU R5, [R1+0x2830] ;  /* 0x0028300001057983 */ /* 0x000f280000300800 */
[----:B------:R-:W4:Y:S04]  /*9adc0*/  LDL.LU R4, [R1+0xad4] ;  /* 0x000ad40001047983 */ /* 0x000f280000300800 */
[----:B-1----:R-:W-:Y:S04]  /*9add0*/  STL.64 [R1+0x2b0], R20 ;  /* 0x0002b01401007387 */ /* 0x002fe80000100a00 */
[----:B------:R0:W-:Y:S04]  /*9ade0*/  STL.64 [R1+0x2b8], R22 ;  /* 0x0002b81601007387 */ /* 0x0001e80000100a00 */
[----:B0-----:R-:W4:Y:S04]  /*9adf0*/  LDL.LU.64 R22, [R1+0x2828] ;  /* 0x0028280001167983 */ /* 0x001f280000300a00 */
[----:B------:R-:W4:Y:S04]  /*9ae00*/  LDL.LU.64 R20, [R1+0x2820] ;  /* 0x0028200001147983 */ /* 0x000f280000300a00 */
[----:B------:R-:W4:Y:S04]  /*9ae10*/  LDL.LU R48, [R1+0x8a0] ;  /* 0x0008a00001307983 */ /* 0x000f280000300800 */
[----:B---3--:R-:W-:Y:S04]  /*9ae20*/  STL.64 [R1+0x230], R24 ;  /* 0x0002301801007387 */ /* 0x008fe80000100a00 */
[----:B------:R0:W-:Y:S04]  /*9ae30*/  STL.64 [R1+0x238], R26 ;  /* 0x0002381a01007387 */ /* 0x0001e80000100a00 */
[----:B--2---:R-:W-:Y:S01]  /*9ae40*/  STSM.16.M88.4 [R58], R16 ;  /* 0x000000103a007844 */ /* 0x004fe20000000200 */
[----:B------:R-:W-:-:S03]  /*9ae50*/  NOP ;  /* 0x0000000000007918 */ /* 0x000fc60000000000 */
[----:B------:R-:W1:Y:S01]  /*9ae60*/  LDS.128 R16, [R58] ;  /* 0x000000003a107984 */ /* 0x000e620000000c00 */
[----:B------:R-:W-:-:S03]  /*9ae70*/  NOP ;  /* 0x0000000000007918 */ /* 0x000fc60000000000 */
[----:B0-----:R-:W2:Y:S04]  /*9ae80*/  LDL.LU.64 R26, [R1+0x2818] ;  /* 0x00281800011a7983 */ /* 0x001ea80000300a00 */
[----:B------:R-:W3:Y:S04]  /*9ae90*/  LDL.LU.64 R24, [R1+0x2810] ;  /* 0x0028100001187983 */ /* 0x000ee80000300a00 */
[----:B----4-:R-:W-:Y:S04]  /*9aea0*/  STL.64 [R1+0x1d0], R28 ;  /* 0x0001d01c01007387 */ /* 0x010fe80000100a00 */
[----:B------:R0:W-:Y:S04]  /*9aeb0*/  STL.64 [R1+0x1d8], R30 ;  /* 0x0001d81e01007387 */ /* 0x0001e80000100a00 */
[----:B------:R-:W-:Y:S01]  /*9aec0*/  STSM.16.M88.4 [R58], R44 ;  /* 0x0000002c3a007844 */ /* 0x000fe20000000200 */
[----:B------:R-:W-:Y:S01]  /*9aed0*/  LOP3.LUT P5, RZ, R3, 0x4, RZ, 0xc0, !PT ;  /* 0x0000000403ff7812 */ /* 0x000fe200078ac0ff */
[----:B------:R-:W-:-:S02]  /*9aee0*/  NOP ;  /* 0x0000000000007918 */ /* 0x000fc40000000000 */
[----:B0-----:R-:W4:Y:S04]  /*9aef0*/  LDL.LU.64 R30, [R1+0x2808] ;  /* 0x00280800011e7983 */ /* 0x001f280000300a00 */
[----:B------:R-:W2:Y:S04]  /*9af00*/  LDL.LU.64 R28, [R1+0x2800] ;  /* 0x00280000011c7983 */ /* 0x000ea80000300a00 */
[----:B------:R-:W2:Y:S04]  /*9af10*/  LDL.LU R41, [R1+0x820] ;  /* 0x0008200001297983 */ /* 0x000ea80000300800 */
[----:B------:R-:W-:Y:S04]  /*9af20*/  STL.64 [R1+0x1c0], R36 ;  /* 0x0001c02401007387 */ /* 0x000fe80000100a00 */
[----:B------:R0:W-:Y:S04]  /*9af30*/  STL.64 [R1+0x1c8], R38 ;  /* 0x0001c82601007387 */ /* 0x0001e80000100a00 */
[----:B0-----:R-:W2:Y:S04]  /*9af40*/  LDL.LU.64 R38, [R1+0x27f8] ;  /* 0x0027f80001267983 */ /* 0x001ea80000300a00 */
[----:B------:R-:W2:Y:S04]  /*9af50*/  LDL.LU.64 R36, [R1+0x27f0] ;  /* 0x0027f00001247983 */ /* 0x000ea80000300a00 */
[----:B------:R-:W2:Y:S04]  /*9af60*/  LDL.LU.64 R46, [R1+0x27e8] ;  /* 0x0027e800012e7983 */ /* 0x000ea80000300a00 */
[----:B------:R-:W2:Y:S01]  /*9af70*/  LDL.LU.64 R44, [R1+0x27e0] ;  /* 0x0027e000012c7983 */ /* 0x000ea20000300a00 */
[----:B------:R-:W-:-:S03]  /*9af80*/  PRMT R13, R42, 0x7632, R13 ;  /* 0x000076322a0d7816 */ /* 0x000fc6000000000d */
[----:B------:R-:W-:Y:S01]  /*9af90*/  @P2 STG.E.U16 desc[UR76][R34.64], R42 ;  /* 0x0000002a22002986 */ /* 0x000fe2000c10154c */
[----:B------:R-:W-:Y:S02]  /*9afa0*/  LOP3.LUT P3, RZ, R3, 0x2, RZ, 0xc0, !PT ;  /* 0x0000000203ff7812 */ /* 0x000fe4000786c0ff */
[----:B------:R-:W-:Y:S01]  /*9afb0*/  ISETP.LT.AND P0, PT, R6, UR4, !P5 ;  /* 0x0000000406007c0c */ /* 0x000fe2000ef01270 */
[----:B--2---:R-:W-:Y:S02]  /*9afc0*/  IMAD.WIDE R10, R4, 0x2, R44 ;  /* 0x00000002040a7825 */ /* 0x004fe400078e022c */
[----:B------:R-:W2:Y:S10]  /*9afd0*/  LDL.LU R4, [R1+0x1a4] ;  /* 0x0001a40001047983 */ /* 0x000eb40000300800 */
[----:B------:R0:W-:Y:S01]  /*9afe0*/  @P0 STG.E.U16 desc[UR76][R10.64], R13 ;  /* 0x0000000d0a000986 */ /* 0x0001e2000c10154c */
[----:B------:R-:W-:Y:S01]  /*9aff0*/  ISETP.LT.AND P0, PT, R5, UR5, !P6 ;  /* 0x0000000505007c0c */ /* 0x000fe2000f701270 */
[----:B------:R-:W1:Y:S01]  /*9b000*/  LDCU UR5, c[0x0][0x398] ;  /* 0x00007300ff0577ac */ /* 0x000e620008000800 */
[----:B0-----:R-:W-:Y:S01]  /*9b010*/  IMAD.WIDE R10, R48, 0x2, R46 ;  /* 0x00000002300a7825 */ /* 0x001fe200078e022e */
[----:B------:R-:W-:-:S10]  /*9b020*/  PRMT R13, R60, 0x7632, R13 ;  /* 0x000076323c0d7816 */ /* 0x000fd4000000000d */
[----:B------:R0:W-:Y:S04]  /*9b030*/  @P0 STG.E.U16 desc[UR76][R10.64], R60 ;  /* 0x0000003c0a000986 */ /* 0x0001e8000c10154c */
[----:B0-----:R-:W2:Y:S01]  /*9b040*/  LDL.LU R60, [R1+0x27d8] ;  /* 0x0027d800013c7983 */ /* 0x001ea20000300800 */
[----:B-1----:R-:W-:Y:S01]  /*9b050*/  ISETP.LT.AND P6, PT, R6, UR5, !P6 ;  /* 0x0000000506007c0c */ /* 0x002fe2000f7c1270 */
[----:B------:R-:W0:Y:S01]  /*9b060*/  LDCU UR5, c[0x0][0x398] ;  /* 0x00007300ff0577ac */ /* 0x000e220008000800 */
[----:B------:R-:W-:Y:S01]  /*9b070*/  IMAD.WIDE R10, R48, 0x2, R44 ;  /* 0x00000002300a7825 */ /* 0x000fe200078e022c */
[----:B------:R-:W3:Y:S04]  /*9b080*/  LDL.LU R14, [R1+0x1b8] ;  /* 0x0001b800010e7983 */ /* 0x000ee80000300800 */
[----:B------:R-:W3:Y:S06]  /*9b090*/  LDL.LU R48, [R1+0x7a0] ;  /* 0x0007a00001307983 */ /* 0x000eec0000300800 */
[----:B------:R1:W-:Y:S01]  /*9b0a0*/  @P6 STG.E.U16 desc[UR76][R10.64], R13 ;  /* 0x0000000d0a006986 */ /* 0x0003e2000c10154c */
[----:B0-----:R-:W-:Y:S01]  /*9b0b0*/  ISETP.LT.AND P6, PT, R5, UR5, !P3 ;  /* 0x0000000505007c0c */ /* 0x001fe2000dfc1270 */
[----:B------:R-:W0:Y:S01]  /*9b0c0*/  LDCU UR5, c[0x0][0x398] ;  /* 0x00007300ff0577ac */ /* 0x000e220008000800 */
[----:B-1----:R-:W-:Y:S01]  /*9b0d0*/  IMAD.WIDE R10, R41, 0x2, R46 ;  /* 0x00000002290a7825 */ /* 0x002fe200078e022e */
[----:B------:R-:W-:-:S10]  /*9b0e0*/  PRMT R13, R61, 0x7632, R13 ;  /* 0x000076323d0d7816 */ /* 0x000fd4000000000d */
[----:B------:R1:W-:Y:S04]  /*9b0f0*/  @P6 STG.E.U16 desc[UR76][R10.64], R61 ;  /* 0x0000003d0a006986 */ /* 0x0003e8000c10154c */
[----:B-1----:R-:W3:Y:S04]  /*9b100*/  LDL.LU R61, [R1+0x27d4] ;  /* 0x0027d400013d7983 */ /* 0x002ee80000300800 */
[----:B------:R-:W4:Y:S01]  /*9b110*/  LDL.LU R34, [R1+0x1a8] ;  /* 0x0001a80001227983 */ /* 0x000f220000300800 */
[----:B0-----:R-:W-:Y:S01]  /*9b120*/  ISETP.LT.AND P6, PT, R6, UR5, !P3 ;  /* 0x0000000506007c0c */ /* 0x001fe2000dfc1270 */
[----:B------:R-:W0:Y:S01]  /*9b130*/  LDCU UR5, c[0x0][0x398] ;  /* 0x00007300ff0577ac */ /* 0x000e220008000800 */
[----:B------:R-:W-:Y:S01]  /*9b140*/  IMAD.WIDE R10, R41, 0x2, R44 ;  /* 0x00000002290a7825 */ /* 0x000fe200078e022c */
[----:B------:R-:W-:Y:S01]  /*9b150*/  LOP3.LUT P4, RZ, R3, 0x8, RZ, 0xc0, !PT ;  /* 0x0000000803ff7812 */ /* 0x000fe2000788c0ff */
[----:B------:R-:W4:Y:S04]  /*9b160*/  LDL.LU R43, [R1+0x7a4] ;  /* 0x0007a400012b7983 */ /* 0x000f280000300800 */
[----:B------:R-:W4:Y:S04]  /*9b170*/  LDL.LU R35, [R1+0x1ac] ;  /* 0x0001ac0001237983 */ /* 0x000f280000300800 */
[----:B------:R-:W4:Y:S04]  /*9b180*/  LDL.LU R41, [R1+0x7a8] ;  /* 0x0007a80001297983 */ /* 0x000f280000300800 */
[----:B------:R2:W-:Y:S01]  /*9b190*/  @P6 STG.E.U16 desc[UR76][R10.64], R13 ;  /* 0x0000000d0a006986 */ /* 0x0005e2000c10154c */
[----:B0-----:R-:W-:Y:S01]  /*9b1a0*/  ISETP.LT.AND P6, PT, R5, UR5, !P4 ;  /* 0x0000000505007c0c */ /* 0x001fe2000e7c1270 */
[----:B------:R-:W0:Y:S02]  /*9b1b0*/  LDCU UR5, c[0x0][0x398] ;  /* 0x00007300ff0577ac */ /* 0x000e240008000800 */
[----:B------:R-:W4:Y:S01]  /*9b1c0*/  LDL.LU R42, [R1+0x7ac] ;  /* 0x0007ac00012a7983 */ /* 0x000f220000300800 */
[----:B------:R-:W-:-:S02]  /*9b1d0*/  LOP3.LUT P5, RZ, R3, 0x10, RZ, 0xc0, !PT ;  /* 0x0000001003ff7812 */ /* 0x000fc400078ac0ff */
[----:B------:R-:W-:Y:S01]  /*9b1e0*/  LOP3.LUT P2, RZ, R3, 0x20, RZ, 0xc0, !PT ;  /* 0x0000002003ff7812 */ /* 0x000fe2000784c0ff */
[----:B--2---:R-:W-:-:S06]  /*9b1f0*/  IMAD.WIDE R10, R60, 0x2, R46 ;  /* 0x000000023c0a7825 */ /* 0x004fcc00078e022e */
[----:B------:R1:W-:Y:S01]  /*9b200*/  @P6 STG.E.U16 desc[UR76][R10.64], R4 ;  /* 0x000000040a006986 */ /* 0x0003e2000c10154c */
[----:B0-----:R-:W-:Y:S01]  /*9b210*/  ISETP.LT.AND P6, PT, R6, UR5, !P4 ;  /* 0x0000000506007c0c */ /* 0x001fe2000e7c1270 */
[----:B------:R-:W0:Y:S01]  /*9b220*/  LDCU UR5, c[0x0][0x398] ;  /* 0x00007300ff0577ac */ /* 0x000e220008000800 */
[----:B-1----:R-:W-:Y:S02]  /*9b230*/  IMAD.MOV.U32 R11, RZ, RZ, R4 ;  /* 0x000000ffff0b7224 */ /* 0x002fe400078e0004 */
[----:B------:R-:W2:Y:S03]  /*9b240*/  LDL.LU R4, [R1+0x27d0] ;  /* 0x0027d00001047983 */ /* 0x000ea60000300800 */
[----:B------:R-:W-:Y:S01]  /*9b250*/  PRMT R13, R11, 0x7632, R13 ;  /* 0x000076320b0d7816 */ /* 0x000fe2000000000d */
[----:B------:R-:W-:Y:S02]  /*9b260*/  IMAD.WIDE R10, R60, 0x2, R44 ;  /* 0x000000023c0a7825 */ /* 0x000fe400078e022c */
[----:B------:R-:W2:Y:S04]  /*9b270*/  LDL.LU R60, [R1+0x1bc] ;  /* 0x0001bc00013c7983 */ /* 0x000ea80000300800 */
[----:B------:R3:W-:Y:S01]  /*9b280*/  @P6 STG.E.U16 desc[UR76][R10.64], R13 ;  /* 0x0000000d0a006986 */ /* 0x0007e2000c10154c */
[----:B0-----:R-:W-:Y:S01]  /*9b290*/  ISETP.LT.AND P6, PT, R5, UR5, !P5 ;  /* 0x0000000505007c0c */ /* 0x001fe2000efc1270 */
[----:B------:R-:W0:Y:S01]  /*9b2a0*/  LDCU UR5, c[0x0][0x398] ;  /* 0x00007300ff0577ac */ /* 0x000e220008000800 */
[----:B---3--:R-:W-:-:S11]  /*9b2b0*/  IMAD.WIDE R10, R61, 0x2, R46 ;  /* 0x000000023d0a7825 */ /* 0x008fd600078e022e */
[----:B------:R1:W-:Y:S01]  /*9b2c0*/  @P6 STG.E.U16 desc[UR76][R10.64], R14 ;  /* 0x0000000e0a006986 */ /* 0x0003e2000c10154c */
[----:B0-----:R-:W-:Y:S01]  /*9b2d0*/  ISETP.LT.AND P6, PT, R6, UR5, !P5 ;  /* 0x0000000506007c0c */ /* 0x001fe2000efc1270 */
[----:B------:R-:W0:Y:S01]  /*9b2e0*/  LDCU UR5, c[0x0][0x398] ;  /* 0x00007300ff0577ac */ /* 0x000e220008000800 */
[----:B------:R-:W-:Y:S01]  /*9b2f0*/  PRMT R13, R14, 0x7632, R13 ;  /* 0x000076320e0d7816 */ /* 0x000fe2000000000d */
[----:B-1----:R-:W-:-:S10]  /*9b300*/  IMAD.WIDE R10, R61, 0x2, R44 ;  /* 0x000000023d0a7825 */ /* 0x002fd400078e022c */
[----:B------:R1:W-:Y:S01]  /*9b310*/  @P6 STG.E.U16 desc[UR76][R10.64], R13 ;  /* 0x0000000d0a006986 */ /* 0x0003e2000c10154c */
[----:B0-----:R-:W-:Y:S01]  /*9b320*/  ISETP.LT.AND P6, PT, R5, UR5, !P2 ;  /* 0x0000000505007c0c */ /* 0x001fe2000d7c1270 */
[----:B------:R-:W0:Y:S01]  /*9b330*/  LDCU UR5, c[0x0][0x398] ;  /* 0x00007300ff0577ac */ /* 0x000e220008000800 */
[----:B-1----:R-:W-:Y:S01]  /*9b340*/  IMAD.WIDE R10, R48, 0x2, R46 ;  /* 0x00000002300a7825 */ /* 0x002fe200078e022e */
[----:B----4-:R-:W-:-:S10]  /*9b350*/  PRMT R13, R34, 0x7632, R13 ;  /* 0x00007632220d7816 */ /* 0x010fd4000000000d */
[----:B------:R1:W-:Y:S04]  /*9b360*/  @P6 STG.E.U16 desc[UR76][R10.64], R34 ;  /* 0x000000220a006986 */ /* 0x0003e8000c10154c */
[----:B-1----:R-:W3:Y:S01]  /*9b370*/  LDL.LU R34, [R1+0x190] ;  /* 0x0001900001227983 */ /* 0x002ee20000300800 */
[----:B0-----:R-:W-:Y:S01]  /*9b380*/  ISETP.LT.AND P6, PT, R6, UR5, !P2 ;  /* 0x0000000506007c0c */ /* 0x001fe2000d7c1270 */
[----:B------:R-:W-:Y:S01]  /*9b390*/  IMAD.WIDE R10, R48, 0x2, R44 ;  /* 0x00000002300a7825 */ /* 0x000fe200078e022c */
[----:B------:R-:W-:Y:S01]  /*9b3a0*/  LOP3.LUT P3, RZ, R3, 0x40, RZ, 0xc0, !PT ;  /* 0x0000004003ff7812 */ /* 0x000fe2000786c0ff */
[----:B------:R-:W4:Y:S10]  /*9b3b0*/  LDL.LU R48, [R1+0x7b0] ;  /* 0x0007b00001307983 */ /* 0x000f340000300800 */
[----:B------:R0:W-:Y:S01]  /*9b3c0*/  @P6 STG.E.U16 desc[UR76][R10.64], R13 ;  /* 0x0000000d0a006986 */ /* 0x0001e2000c10154c */
[----:B------:R-:W-:Y:S01]  /*9b3d0*/  ISETP.LT.AND P6, PT, R5, UR12, !P3 ;  /* 0x0000000c05007c0c */ /* 0x000fe2000dfc1270 */
[----:B0-----:R-:W-:Y:S01]  /*9b3e0*/  IMAD.WIDE R10, R43, 0x2, R46 ;  /* 0x000000022b0a7825 */ /* 0x001fe200078e022e */
[----:B------:R-:W-:-:S02]  /*9b3f0*/  LOP3.LUT P4, RZ, R3, 0x80, RZ, 0xc0, !PT ;  /* 0x0000008003ff7812 */ /* 0x000fc4000788c0ff */
[----:B------:R-:W-:-:S09]  /*9b400*/  LOP3.LUT P5, RZ, R3, 0x100, RZ, 0xc0, !PT ;  /* 0x0000010003ff7812 */ /* 0x000fd200078ac0ff */
[----:B--2---:R0:W-:Y:S01]  /*9b410*/  @P6 STG.E.U16 desc[UR76][R10.64], R60 ;  /* 0x0000003c0a006986 */ /* 0x0041e2000c10154c */
[----:B------:R-:W-:-:S03]  /*9b420*/  PRMT R13, R60, 0x7632, R13 ;  /* 0x000076323c0d7816 */ /* 0x000fc6000000000d */
[----:B0-----:R-:W2:Y:S01]  /*9b430*/  LDL.LU R60, [R1+0x180] ;  /* 0x00018000013c7983 */ /* 0x001ea20000300800 */
[----:B------:R-:W-:Y:S01]  /*9b440*/  ISETP.LT.AND P6, PT, R6, UR74, !P3 ;  /* 0x0000004a06007c0c */ /* 0x000fe2000dfc1270 */
[----:B------:R-:W-:Y:S02]  /*9b450*/  IMAD.WIDE R10, R43, 0x2, R44 ;  /* 0x000000022b0a7825 */ /* 0x000fe400078e022c */
[----:B------:R-:W2:Y:S10]  /*9b460*/  LDL.LU R43, [R1+0x7b4] ;  /* 0x0007b400012b7983 */ /* 0x000eb40000300800 */
[----:B------:R0:W-:Y:S01]  /*9b470*/  @P6 STG.E.U16 desc[UR76][R10.64], R13 ;  /* 0x0000000d0a006986 */ /* 0x0001e2000c10154c */
[----:B------:R-:W-:Y:S01]  /*9b480*/  ISETP.LT.AND P6, PT, R5, UR6, !P4 ;  /* 0x0000000605007c0c */ /* 0x000fe2000e7c1270 */
[----:B0-----:R-:W-:Y:S01]  /*9b490*/  IMAD.WIDE R10, R41, 0x2, R46 ;  /* 0x00000002290a7825 */ /* 0x001fe200078e022e */
[----:B------:R-:W-:-:S11]  /*9b4a0*/  PRMT R13, R35, 0x7632, R13 ;  /* 0x00007632230d7816 */ /* 0x000fd6000000000d */
[----:B------:R0:W-:Y:S01]  /*9b4b0*/  @P6 STG.E.U16 desc[UR76][R10.64], R35 ;  /* 0x000000230a006986 */ /* 0x0001e2000c10154c */
[----:B------:R-:W-:-:S03]  /*9b4c0*/  ISETP.LT.AND P6, PT, R6, UR10, !P4 ;  /* 0x0000000a06007c0c */ /* 0x000fc6000e7c1270 */
[----:B0-----:R-:W2:Y:S01]  /*9b4d0*/  LDL.LU R35, [R1+0x194] ;  /* 0x0001940001237983 */ /* 0x001ea20000300800 */
[----:B------:R-:W-:-:S03]  /*9b4e0*/  IMAD.WIDE R10, R41, 0x2, R44 ;  /* 0x00000002290a7825 */ /* 0x000fc600078e022c */
[----:B------:R-:W2:Y:S06]  /*9b4f0*/  LDL.LU R41, [R1+0x7c0] ;  /* 0x0007c00001297983 */ /* 0x000eac0000300800 */
[----:B------:R0:W-:Y:S01]  /*9b500*/  @P6 STG.E.U16 desc[UR76][R10.64], R13 ;  /* 0x0000000d0a006986 */ /* 0x0001e2000c10154c */
[----:B------:R-:W-:Y:S01]  /*9b510*/  ISETP.LT.AND P6, PT, R5, UR8, !P5 ;  /* 0x0000000805007c0c */ /* 0x000fe2000efc1270 */
[----:B0-----:R-:W-:Y:S01]  /*9b520*/  IMAD.WIDE R10, R42, 0x2, R46 ;  /* 0x000000022a0a7825 */ /* 0x001fe200078e022e */
[----:B---3--:R-:W-:-:S11]  /*9b530*/  PRMT R13, R34, 0x7632, R13 ;  /* 0x00007632220d7816 */ /* 0x008fd6000000000d */
[----:B------:R0:W-:Y:S04]  /*9b540*/  @P6 STG.E.U16 desc[UR76][R10.64], R34 ;  /* 0x000000220a006986 */ /* 0x0001e8000c10154c */
[----:B0-----:R-:W3:Y:S01]  /*9b550*/  LDL.LU R34, [R1+0x184] ;  /* 0x0001840001227983 */ /* 0x001ee20000300800 */
[----:B------:R-:W-:Y:S01]  /*9b560*/  ISETP.LT.AND P6, PT, R6, UR16, !P5 ;  /* 0x0000001006007c0c */ /* 0x000fe2000efc1270 */
[----:B------:R-:W-:Y:S02]  /*9b570*/  IMAD.WIDE R10, R42, 0x2, R44 ;  /* 0x000000022a0a7825 */ /* 0x000fe400078e022c */
[----:B------:R-:W3:Y:S04]  /*9b580*/  LDL.LU R42, [R1+0x7c4] ;  /* 0x0007c400012a7983 */ /* 0x000ee80000300800 */
[----:B------:R-:W3:Y:S01]  /*9b590*/  LDL.LU R61, [R1+0x198] ;  /* 0x00019800013d7983 */ /* 0x000ee20000300800 */
[----:B------:R-:W-:-:S05]  /*9b5a0*/  LOP3.LUT P2, RZ, R3, 0x200, RZ, 0xc0, !PT ;  /* 0x0000020003ff7812 */ /* 0x000fca000784c0ff */
[----:B------:R4:W-:Y:S01]  /*9b5b0*/  @P6 STG.E.U16 desc[UR76][R10.64], R13 ;  /* 0x0000000d0a006986 */ /* 0x0009e2000c10154c */
[----:B------:R-:W-:Y:S01]  /*9b5c0*/  ISETP.LT.AND P6, PT, R5, UR14, !P2 ;  /* 0x0000000e05007c0c */ /* 0x000fe2000d7c1270 */
[----:B----4-:R-:W-:Y:S01]  /*9b5d0*/  IMAD.WIDE R10, R48, 0x2, R46 ;  /* 0x00000002300a7825 */ /* 0x010fe200078e022e */
[C---:B------:R-:W-:Y:S02]  /*9b5e0*/  LOP3.LUT P3, RZ, R3.reuse, 0x400, RZ, 0xc0, !PT ;  /* 0x0000040003ff7812 */ /* 0x040fe4000786c0ff */
[----:B------:R-:W-:-:S09]  /*9b5f0*/  LOP3.LUT P4, RZ, R3, 0x800, RZ, 0xc0, !PT ;  /* 0x0000080003ff7812 */ /* 0x000fd2000788c0ff */
[----:B--2---:R0:W-:Y:S01]  /*9b600*/  @P6 STG.E.U16 desc[UR76][R10.64], R60 ;  /* 0x0000003c0a006986 */ /* 0x0041e2000c10154c */
[----:B------:R-:W-:Y:S01]  /*9b610*/  PRMT R13, R60, 0x7632, R13 ;  /* 0x000076323c0d7816 */ /* 0x000fe2000000000d */
[----:B0-----:R-:W-:Y:S02]  /*9b620*/  IMAD.WIDE R10, R48, 0x2, R44 ;  /* 0x00000002300a7825 */ /* 0x001fe400078e022c */
[----:B------:R-:W2:Y:S04]  /*9b630*/  LDL.LU R48, [R1+0x7c8] ;  /* 0x0007c80001307983 */ /* 0x000ea80000300800 */
[----:B------:R-:W4:Y:S01]  /*9b640*/  LDL.LU R60, [R1+0x188] ;  /* 0x00018800013c7983 */ /* 0x000f220000300800 */
[----:B------:R-:W-:-:S13]  /*9b650*/  ISETP.LT.AND P6, PT, R6, UR72, !P2 ;  /* 0x0000004806007c0c */ /* 0x000fda000d7c1270 */
[----:B------:R0:W-:Y:S01]  /*9b660*/  @P6 STG.E.U16 desc[UR76][R10.64], R13 ;  /* 0x0000000d0a006986 */ /* 0x0001e2000c10154c */
[----:B------:R-:W-:Y:S01]  /*9b670*/  ISETP.LT.AND P6, PT, R5, UR18, !P3 ;  /* 0x0000001205007c0c */ /* 0x000fe2000dfc1270 */
[----:B0-----:R-:W-:-:S12]  /*9b680*/  IMAD.WIDE R10, R43, 0x2, R46 ;  /* 0x000000022b0a7825 */ /* 0x001fd800078e022e */
[----:B------:R0:W-:Y:S01]  /*9b690*/  @P6 STG.E.U16 desc[UR76][R10.64], R35 ;  /* 0x000000230a006986 */ /* 0x0001e2000c10154c */
[----:B------:R-:W-:Y:S02]  /*9b6a0*/  ISETP.LT.AND P6, PT, R6, UR22, !P3 ;  /* 0x0000001606007c0c */ /* 0x000fe4000dfc1270 */
[----:B------:R-:W-:Y:S01]  /*9b6b0*/  PRMT R13, R35, 0x7632, R13 ;  /* 0x00007632230d7816 */ /* 0x000fe2000000000d */
[----:B0-----:R-:W-:Y:S02]  /*9b6c0*/  IMAD.WIDE R10, R43, 0x2, R44 ;  /* 0x000000022b0a7825 */ /* 0x001fe400078e022c */
[----:B------:R-:W4:Y:S04]  /*9b6d0*/  LDL.LU R43, [R1+0x7cc] ;  /* 0x0007cc00012b7983 */ /* 0x000f280000300800 */
[----:B------:R-:W4:Y:S04]  /*9b6e0*/  LDL.LU R35, [R1+0x19c] ;  /* 0x00019c0001237983 */ /* 0x000f280000300800 */
[----:B------:R0:W-:Y:S01]  /*9b6f0*/  @P6 STG.E.U16 desc[UR76][R10.64], R13 ;  /* 0x0000000d0a006986 */ /* 0x0001e2000c10154c */
[----:B------:R-:W-:Y:S01]  /*9b700*/  ISETP.LT.AND P6, PT, R5, UR20, !P4 ;  /* 0x0000001405007c0c */ /* 0x000fe2000e7c1270 */
[----:B0-----:R-:W-:Y:S01]  /*9b710*/  IMAD.WIDE R10, R41, 0x2, R46 ;  /* 0x00000002290a7825 */ /* 0x001fe200078e022e */
[----:B---3--:R-:W-:-:S11]  /*9b720*/  PRMT R13, R34, 0x7632, R13 ;  /* 0x00007632220d7816 */ /* 0x008fd6000000000d */
[----:B------:R0:W-:Y:S02]  /*9b730*/  @P6 STG.E.U16 desc[UR76][R10.64], R34 ;  /* 0x000000220a006986 */ /* 0x0001e4000c10154c */
[----:B0-----:R-:W-:Y:S02]  /*9b740*/  IMAD.WIDE R10, R41, 0x2, R44 ;  /* 0x00000002290a7825 */ /* 0x001fe400078e022c */
[----:B------:R-:W3:Y:S04]  /*9b750*/  LDL.LU R34, [R1+0x18c] ;  /* 0x00018c0001227983 */ /* 0x000ee80000300800 */
[----:B------:R-:W3:Y:S01]  /*9b760*/  LDL.LU R41, [R1+0x7d0] ;  /* 0x0007d00001297983 */ /* 0x000ee20000300800 */
[----:B------:R-:W-:Y:S02]  /*9b770*/  ISETP.LT.AND P6, PT, R6, UR24, !P4 ;  /* 0x0000001806007c0c */ /* 0x000fe4000e7c1270 */
[----:B------:R-:W-:-:S11]  /*9b780*/  LOP3.LUT P5, RZ, R3, 0x1000, RZ, 0xc0, !PT ;  /* 0x0000100003ff7812 */ /* 0x000fd600078ac0ff */
[----:B------:R0:W-:Y:S01]  /*9b790*/  @P6 STG.E.U16 desc[UR76][R10.64], R13 ;  /* 0x0000000d0a006986 */ /* 0x0001e2000c10154c */
[----:B------:R-:W-:Y:S01]  /*9b7a0*/  ISETP.LT.AND P6, PT, R5, UR26, !P5 ;  /* 0x0000001a05007c0c */ /* 0x000fe2000efc1270 */
[----:B0-----:R-:W-:-:S12]  /*9b7b0*/  IMAD.WIDE R10, R42, 0x2, R46 ;  /* 0x000000022a0a7825 */ /* 0x001fd800078e022e */
[----:B------:R0:W-:Y:S01]  /*9b7c0*/  @P6 STG.E.U16 desc[UR76][R10.64], R61 ;  /* 0x0000003d0a006986 */ /* 0x0001e2000c10154c */
[----:B------:R-:W-:Y:S02]  /*9b7d0*/  ISETP.LT.AND P6, PT, R6, UR28, !P5 ;  /* 0x0000001c06007c0c */ /* 0x000fe4000efc1270 */
[----:B------:R-:W-:Y:S02]  /*9b7e0*/  PRMT R13, R61, 0x7632, R13 ;  /* 0x000076323d0d7816 */ /* 0x000fe4000000000d */
[----:B------:R-:W-:Y:S01]  /*9b7f0*/  LOP3.LUT P2, RZ, R3, 0x2000, RZ, 0xc0, !PT ;  /* 0x0000200003ff7812 */ /* 0x000fe2000784c0ff */
[----:B0-----:R-:W-:Y:S02]  /*9b800*/  IMAD.WIDE R10, R42, 0x2, R44 ;  /* 0x000000022a0a7825 */ /* 0x001fe400078e022c */
[----:B------:R-:W3:Y:S06]  /*9b810*/  LDL.LU R42, [R1+0x7d4] ;  /* 0x0007d400012a7983 */ /* 0x000eec0000300800 */
[----:B------:R2:W-:Y:S01]  /*9b820*/  @P6 STG.E.U16 desc[UR76][R10.64], R13 ;  /* 0x0000000d0a006986 */ /* 0x0005e2000c10154c */
[----:B------:R-:W-:-:S02]  /*9b830*/  ISETP.LT.AND P6, PT, R5, UR30, !P2 ;  /* 0x0000001e05007c0c */ /* 0x000fc4000d7c1270 */
[C---:B------:R-:W-:Y:S02]  /*9b840*/  LOP3.LUT P3, RZ, R3.reuse, 0x4000, RZ, 0xc0, !PT ;  /* 0x0000400003ff7812 */ /* 0x040fe4000786c0ff */
[----:B------:R-:W-:Y:S01]  /*9b850*/  LOP3.LUT P4, RZ, R3, 0x8000, RZ, 0xc0, !PT ;  /* 0x0000800003ff7812 */ /* 0x000fe2000788c0ff */
[----:B--2---:R-:W-:Y:S01]  /*9b860*/  IMAD.WIDE R10, R48, 0x2, R46 ;  /* 0x00000002300a7825 */ /* 0x004fe200078e022e */
[----:B----4-:R-:W-:-:S07]  /*9b870*/  PRMT R13, R60, 0x7632, R13 ;  /* 0x000076323c0d7816 */ /* 0x010fce000000000d */
[----:B------:R0:W-:Y:S04]  /*9b880*/  @P6 STG.E.U16 desc[UR76][R10.64], R60 ;  /* 0x0000003c0a006986 */ /* 0x0001e8000c10154c */
[----:B0-----:R-:W2:Y:S01]  /*9b890*/  LDL.LU R60, [R1+0x170] ;  /* 0x00017000013c7983 */ /* 0x001ea20000300800 */
[----:B------:R-:W-:Y:S01]  /*9b8a0*/  ISETP.LT.AND P6, PT, R6, UR32, !P2 ;  /* 0x0000002006007c0c */ /* 0x000fe2000d7c1270 */
[----:B------:R-:W-:Y:S02]  /*9b8b0*/  IMAD.WIDE R10, R48, 0x2, R44 ;  /* 0x00000002300a7825 */ /* 0x000fe400078e022c */
[----:B------:R-:W4:Y:S10]  /*9b8c0*/  LDL.LU R48, [R1+0x7d8] ;  /* 0x0007d80001307983 */ /* 0x000f340000300800 */
[----:B------:R0:W-:Y:S01]  /*9b8d0*/  @P6 STG.E.U16 desc[UR76][R10.64], R13 ;  /* 0x0000000d0a006986 */ /* 0x0001e2000c10154c */
[----:B------:R-:W-:Y:S01]  /*9b8e0*/  ISETP.LT.AND P6, PT, R5, UR34, !P3 ;  /* 0x0000002205007c0c */ /* 0x000fe2000dfc1270 */
[----:B0-----:R-:W-:-:S12]  /*9b8f0*/  IMAD.WIDE R10, R43, 0x2, R46 ;  /* 0x000000022b0a7825 */ /* 0x001fd800078e022e */
[----:B------:R0:W-:Y:S01]  /*9b900*/  @P6 STG.E.U16 desc[UR76][R10.64], R35 ;  /* 0x000000230a006986 */ /* 0x0001e2000c10154c */
[----:B------:R-:W-:Y:S02]  /*9b910*/  ISETP.LT.AND P6, PT, R6, UR38, !P3 ;  /* 0x0000002606007c0c */ /* 0x000fe4000dfc1270 */
[----:B------:R-:W-:Y:S01]  /*9b920*/  PRMT R13, R35, 0x7632, R13 ;  /* 0x00007632230d7816 */ /* 0x000fe2000000000d */
[----:B0-----:R-:W-:Y:S02]  /*9b930*/  IMAD.WIDE R10, R43, 0x2, R44 ;  /* 0x000000022b0a7825 */ /* 0x001fe400078e022c */
[----:B------:R-:W4:Y:S08]  /*9b940*/  LDL.LU R43, [R1+0x160] ;  /* 0x00016000012b7983 */ /* 0x000f300000300800 */
[----:B------:R3:W-:Y:S01]  /*9b950*/  @P6 STG.E.U16 desc[UR76][R10.64], R13 ;  /* 0x0000000d0a006986 */ /* 0x0007e2000c10154c */
[----:B------:R-:W-:Y:S01]  /*9b960*/  ISETP.LT.AND P6, PT, R5, UR36, !P4 ;  /* 0x0000002405007c0c */ /* 0x000fe2000e7c1270 */
[----:B---3--:R-:W-:Y:S01]  /*9b970*/  IMAD.WIDE R10, R41, 0x2, R46 ;  /* 0x00000002290a7825 */ /* 0x008fe200078e022e */
[----:B------:R-:W-:-:S11]  /*9b980*/  PRMT R13, R34, 0x7632, R13 ;  /* 0x00007632220d7816 */ /* 0x000fd6000000000d */
[----:B------:R0:W-:Y:S04]  /*9b990*/  @P6 STG.E.U16 desc[UR76][R10.64], R34 ;  /* 0x000000220a006986 */ /* 0x0001e8000c10154c */
[----:B0-----:R-:W3:Y:S04]  /*9b9a0*/  LDL.LU R34, [R1+0x7dc] ;  /* 0x0007dc0001227983 */ /* 0x001ee80000300800 */
[----:B------:R-:W3:Y:S01]  /*9b9b0*/  LDL.LU R35, [R1+0x174] ;  /* 0x0001740001237983 */ /* 0x000ee20000300800 */
[----:B------:R-:W-:Y:S01]  /*9b9c0*/  ISETP.LT.AND P6, PT, R6, UR40, !P4 ;  /* 0x0000002806007c0c */ /* 0x000fe2000e7c1270 */
[----:B------:R-:W-:Y:S01]  /*9b9d0*/  IMAD.WIDE R10, R41, 0x2, R44 ;  /* 0x00000002290a7825 */ /* 0x000fe200078e022c */
[----:B------:R-:W-:Y:S01]  /*9b9e0*/  LOP3.LUT P5, RZ, R3, 0x10000, RZ, 0xc0, !PT ;  /* 0x0001000003ff7812 */ /* 0x000fe200078ac0ff */
[----:B------:R-:W3:Y:S10]  /*9b9f0*/  LDL.LU R41, [R1+0x7e0] ;  /* 0x0007e00001297983 */ /* 0x000ef40000300800 */
[----:B------:R0:W-:Y:S01]  /*9ba00*/  @P6 STG.E.U16 desc[UR76][R10.64], R13 ;  /* 0x0000000d0a006986 */ /* 0x0001e2000c10154c */
[----:B------:R-:W-:Y:S01]  /*9ba10*/  ISETP.LT.AND P6, PT, R5, UR42, !P5 ;  /* 0x0000002a05007c0c */ /* 0x000fe2000efc1270 */
[----:B0-----:R-:W-:Y:S01]  /*9ba20*/  IMAD.WIDE R10, R42, 0x2, R46 ;  /* 0x000000022a0a7825 */ /* 0x001fe200078e022e */
[----:B------:R-:W-:-:S02]  /*9ba30*/  LOP3.LUT P2, RZ, R3, 0x20000, RZ, 0xc0, !PT ;  /* 0x0002000003ff7812 */ /* 0x000fc4000784c0ff */
[----:B------:R-:W-:-:S09]  /*9ba40*/  LOP3.LUT P3, RZ, R3, 0x40000, RZ, 0xc0, !PT ;  /* 0x0004000003ff7812 */ /* 0x000fd2000786c0ff */
[----:B--2---:R0:W-:Y:S02]  /*9ba50*/  @P6 STG.E.U16 desc[UR76][R10.64], R60 ;  /* 0x0000003c0a006986 */ /* 0x0041e4000c10154c */
[----:B0-----:R-:W-:Y:S02]  /*9ba60*/  IMAD.WIDE R10, R42, 0x2, R44 ;  /* 0x000000022a0a7825 */ /* 0x001fe400078e022c */
[----:B------:R-:W2:Y:S01]  /*9ba70*/  LDL.LU R42, [R1+0x164] ;  /* 0x00016400012a7983 */ /* 0x000ea20000300800 */
[----:B------:R-:W-:Y:S02]  /*9ba80*/  ISETP.LT.AND P6, PT, R6, UR44, !P5 ;  /* 0x0000002c06007c0c */ /* 0x000fe4000efc1270 */
[----:B------:R-:W-:Y:S02]  /*9ba90*/  PRMT R13, R60, 0x7632, R13 ;  /* 0x000076323c0d7816 */ /* 0x000fe4000000000d */
[----:B------:R-:W2:Y:S04]  /*9baa0*/  LDL.LU R60, [R1+0x7e4] ;  /* 0x0007e400013c7983 */ /* 0x000ea80000300800 */
[----:B------:R-:W2:Y:S05]  /*9bab0*/  LDL.LU R61, [R1+0x178] ;  /* 0x00017800013d7983 */ /* 0x000eaa0000300800 */
[----:B------:R4:W-:Y:S01]  /*9bac0*/  @P6 STG.E.U16 desc[UR76][R10.64], R13 ;  /* 0x0000000d0a006986 */ /* 0x0009e2000c10154c */
[----:B------:R-:W-:Y:S01]  /*9bad0*/  ISETP.LT.AND P6, PT, R5, UR46, !P2 ;  /* 0x0000002e05007c0c */ /* 0x000fe2000d7c1270 */
[----:B----4-:R-:W-:-:S12]  /*9bae0*/  IMAD.WIDE R10, R48, 0x2, R46 ;  /* 0x00000002300a7825 */ /* 0x010fd800078e022e */
[----:B------:R0:W-:Y:S01]  /*9baf0*/  @P6 STG.E.U16 desc[UR76][R10.64], R43 ;  /* 0x0000002b0a006986 */ /* 0x0001e2000c10154c */
[----:B------:R-:W-:Y:S02]  /*9bb00*/  PRMT R13, R43, 0x7632, R13 ;  /* 0x000076322b0d7816 */ /* 0x000fe4000000000d */
[----:B------:R-:W-:Y:S01]  /*9bb10*/  ISETP.LT.AND P6, PT, R6, UR48, !P2 ;  /* 0x0000003006007c0c */ /* 0x000fe2000d7c1270 */
[----:B0-----:R-:W-:Y:S01]  /*9bb20*/  IMAD.WIDE R10, R48, 0x2, R44 ;  /* 0x00000002300a7825 */ /* 0x001fe200078e022c */
[----:B------:R-:W4:Y:S04]  /*9bb30*/  LDL.LU R43, [R1+0x168] ;  /* 0x00016800012b7983 */ /* 0x000f280000300800 */
[----:B------:R-:W4:Y:S07]  /*9bb40*/  LDL.LU R48, [R1+0x7e8] ;  /* 0x0007e80001307983 */ /* 0x000f2e0000300800 */
[----:B------:R3:W-:Y:S01]  /*9bb50*/  @P6 STG.E.U16 desc[UR76][R10.64], R13 ;  /* 0x0000000d0a006986 */ /* 0x0007e2000c10154c */
[----:B------:R-:W-:Y:S01]  /*9bb60*/  ISETP.LT.AND P6, PT, R5, UR50, !P3 ;  /* 0x0000003205007c0c */ /* 0x000fe2000dfc1270 */
[----:B---3--:R-:W-:Y:S01]  /*9bb70*/  IMAD.WIDE R10, R34, 0x2, R46 ;  /* 0x00000002220a7825 */ /* 0x008fe200078e022e */
[----:B------:R-:W-:-:S11]  /*9bb80*/  PRMT R13, R35, 0x7632, R13 ;  /* 0x00007632230d7816 */ /* 0x000fd6000000000d */
        /* <DEDUP_REMOVED lines=8> */
[----:B0-----:R-:W-:Y:S01]  /*9bc10*/  IMAD.WIDE R10, R41, 0x2, R46 ;  /* 0x00000002290a7825 */ /* 0x001fe200078e022e */
[C---:B------:R-:W-:Y:S02]  /*9bc20*/  LOP3.LUT P5, RZ, R3.reuse, 0x100000, RZ, 0xc0, !PT ;  /* 0x0010000003ff7812 */ /* 0x040fe400078ac0ff */
[C---:B------:R-:W-:Y:S02]  /*9bc30*/  LOP3.LUT P2, RZ, R3.reuse, 0x200000, RZ, 0xc0, !PT ;  /* 0x0020000003ff7812 */ /* 0x040fe4000784c0ff */
[----:B------:R-:W-:-:S07]  /*9bc40*/  LOP3.LUT P3, RZ, R3, 0x400000, RZ, 0xc0, !PT ;  /* 0x0040000003ff7812 */ /* 0x000fce000786c0ff */
[----:B--2---:R0:W-:Y:S01]  /*9bc50*/  @P6 STG.E.U16 desc[UR76][R10.64], R42 ;  /* 0x0000002a0a006986 */ /* 0x0041e2000c10154c */
[----:B------:R-:W-:Y:S02]  /*9bc60*/  ISETP.LT.AND P6, PT, R6, UR56, !P4 ;  /* 0x0000003806007c0c */ /* 0x000fe4000e7c1270 */
[----:B------:R-:W-:Y:S01]  /*9bc70*/  PRMT R13, R42, 0x7632, R13 ;  /* 0x000076322a0d7816 */ /* 0x000fe2000000000d */
[----:B0-----:R-:W-:Y:S01]  /*9bc80*/  IMAD.WIDE R10, R41, 0x2, R44 ;  /* 0x00000002290a7825 */ /* 0x001fe200078e022c */
[----:B------:R-:W2:Y:S09]  /*9bc90*/  LDL.LU R42, [R1+0x16c] ;  /* 0x00016c00012a7983 */ /* 0x000eb20000300800 */
[----:B------:R0:W-:Y:S01]  /*9bca0*/  @P6 STG.E.U16 desc[UR76][R10.64], R13 ;  /* 0x0000000d0a006986 */ /* 0x0001e2000c10154c */
[----:B------:R-:W-:-:S03]  /*9bcb0*/  ISETP.LT.AND P6, PT, R5, UR58, !P5 ;  /* 0x0000003a05007c0c */ /* 0x000fc6000efc1270 */
[----:B------:R-:W2:Y:S01]  /*9bcc0*/  LDL.LU R41, [R1+0x7f0] ;  /* 0x0007f00001297983 */ /* 0x000ea20000300800 */
[----:B0-----:R-:W-:-:S09]  /*9bcd0*/  IMAD.WIDE R10, R60, 0x2, R46 ;  /* 0x000000023c0a7825 */ /* 0x001fd200078e022e */
[----:B------:R0:W-:Y:S01]  /*9bce0*/  @P6 STG.E.U16 desc[UR76][R10.64], R61 ;  /* 0x0000003d0a006986 */ /* 0x0001e2000c10154c */
[----:B------:R-:W-:Y:S02]  /*9bcf0*/  ISETP.LT.AND P6, PT, R6, UR60, !P5 ;  /* 0x0000003c06007c0c */ /* 0x000fe4000efc1270 */
[----:B------:R-:W-:Y:S01]  /*9bd00*/  PRMT R13, R61, 0x7632, R13 ;  /* 0x000076323d0d7816 */ /* 0x000fe2000000000d */
[----:B0-----:R-:W-:-:S10]  /*9bd10*/  IMAD.WIDE R10, R60, 0x2, R44 ;  /* 0x000000023c0a7825 */ /* 0x001fd400078e022c */
[----:B------:R4:W-:Y:S01]  /*9bd20*/  @P6 STG.E.U16 desc[UR76][R10.64], R13 ;  /* 0x0000000d0a006986 */ /* 0x0009e2000c10154c */
[----:B------:R-:W-:Y:S01]  /*9bd30*/  ISETP.LT.AND P6, PT, R5, UR62, !P2 ;  /* 0x0000003e05007c0c */ /* 0x000fe2000d7c1270 */
[----:B----4-:R-:W-:Y:S01]  /*9bd40*/  IMAD.WIDE R10, R48, 0x2, R46 ;  /* 0x00000002300a7825 */ /* 0x010fe200078e022e */
[----:B------:R-:W-:-:S11]  /*9bd50*/  PRMT R13, R43, 0x7632, R13 ;  /* 0x000076322b0d7816 */ /* 0x000fd6000000000d */
[----:B------:R0:W-:Y:S01]  /*9bd60*/  @P6 STG.E.U16 desc[UR76][R10.64], R43 ;  /* 0x0000002b0a006986 */ /* 0x0001e2000c10154c */
[----:B------:R-:W-:Y:S01]  /*9bd70*/  ISETP.LT.AND P6, PT, R6, UR64, !P2 ;  /* 0x0000004006007c0c */ /* 0x000fe2000d7c1270 */
[----:B0-----:R-:W-:Y:S02]  /*9bd80*/  IMAD.WIDE R10, R48, 0x2, R44 ;  /* 0x00000002300a7825 */ /* 0x001fe400078e022c */
[----:B------:R-:W4:Y:S04]  /*9bd90*/  LDL.LU R43, [R1+0x150] ;  /* 0x00015000012b7983 */ /* 0x000f280000300800 */
[----:B------:R-:W4:Y:S06]  /*9bda0*/  LDL.LU R48, [R1+0x7f4] ;  /* 0x0007f40001307983 */ /* 0x000f2c0000300800 */
[----:B------:R3:W-:Y:S01]  /*9bdb0*/  @P6 STG.E.U16 desc[UR76][R10.64], R13 ;  /* 0x0000000d0a006986 */ /* 0x0007e2000c10154c */
[----:B------:R-:W-:Y:S01]  /*9bdc0*/  ISETP.LT.AND P6, PT, R5, UR66, !P3 ;  /* 0x0000004205007c0c */ /* 0x000fe2000dfc1270 */
[----:B---3--:R-:W-:-:S12]  /*9bdd0*/  IMAD.WIDE R10, R34, 0x2, R46 ;  /* 0x00000002220a7825 */ /* 0x008fd800078e022e */
[----:B------:R0:W-:Y:S02]  /*9bde0*/  @P6 STG.E.U16 desc[UR76][R10.64], R35 ;  /* 0x000000230a006986 */ /* 0x0001e4000c10154c */
[----:B0-----:R-:W-:Y:S02]  /*9bdf0*/  IMAD.WIDE R10, R34, 0x2, R44 ;  /* 0x00000002220a7825 */ /* 0x001fe400078e022c */
[----:B------:R-:W3:Y:S01]  /*9be00*/  LDL.LU R34, [R1+0x7f8] ;  /* 0x0007f80001227983 */ /* 0x000ee20000300800 */
[----:B------:R-:W-:Y:S01]  /*9be10*/  MOV.SPILL R14, UR75 ;  /* 0x0000004b000e7c02 */ /* 0x000fe20009000f00 */
[----:B------:R-:W0:Y:S01]  /*9be20*/  LDCU.64 UR74, c[0x0][0x398] ;  /* 0x00007300ff4a77ac */ /* 0x000e220008000a00 */
[----:B------:R-:W-:Y:S02]  /*9be30*/  ISETP.LT.AND P6, PT, R6, UR70, !P3 ;  /* 0x0000004606007c0c */ /* 0x000fe4000dfc1270 */
[----:B------:R-:W-:Y:S02]  /*9be40*/  PRMT R13, R35, 0x7632, R13 ;  /* 0x00007632230d7816 */ /* 0x000fe4000000000d */
[----:B------:R-:W-:-:S09]  /*9be50*/  LOP3.LUT P4, RZ, R3, 0x800000, RZ, 0xc0, !PT ;  /* 0x0080000003ff7812 */ /* 0x000fd2000788c0ff */
[----:B------:R2:W-:Y:S01]  /*9be60*/  @P6 STG.E.U16 desc[UR76][R10.64], R13 ;  /* 0x0000000d0a006986 */ /* 0x0005e2000c10154c */
[----:B------:R-:W-:Y:S01]  /*9be70*/  ISETP.LT.AND P6, PT, R5, UR68, !P4 ;  /* 0x0000004405007c0c */ /* 0x000fe2000e7c1270 */
[----:B0-----:R-:W-:Y:S01]  /*9be80*/  UMOV UR6, UR74 ;  /* 0x0000004a00067c82 */ /* 0x001fe20008000000 */
[----:B------:R-:W-:Y:S01]  /*9be90*/  UMOV UR5, UR75 ;  /* 0x0000004b00057c82 */ /* 0x000fe20008000000 */
[----:B------:R-:W0:Y:S01]  /*9bea0*/  LDCU.64 UR74, c[0x0][0x398] ;  /* 0x00007300ff4a77ac */ /* 0x000e220008000a00 */
[C---:B------:R-:W-:Y:S01]  /*9beb0*/  LOP3.LUT P5, RZ, R3.reuse, 0x1000000, RZ, 0xc0, !PT ;  /* 0x0100000003ff7812 */ /* 0x040fe200078ac0ff */
[----:B0-----:R-:W-:Y:S01]  /*9bec0*/  UMOV UR8, UR74 ;  /* 0x0000004a00087c82 */ /* 0x001fe20008000000 */
[----:B------:R-:W-:Y:S02]  /*9bed0*/  LOP3.LUT P3, RZ, R3, 0x2000000, RZ, 0xc0, !PT ;  /* 0x0200000003ff7812 */ /* 0x000fe4000786c0ff */
[----:B--2---:R-:W-:Y:S01]  /*9bee0*/  PRMT R13, R42, 0x7632, R13 ;  /* 0x000076322a0d7816 */ /* 0x004fe2000000000d */
[----:B------:R-:W-:-:S05]  /*9bef0*/  IMAD.WIDE R10, R41, 0x2, R46 ;  /* 0x00000002290a7825 */ /* 0x000fca00078e022e */
[----:B------:R0:W-:Y:S01]  /*9bf00*/  @P6 STG.E.U16 desc[UR76][R10.64], R42 ;  /* 0x0000002a0a006986 */ /* 0x0001e2000c10154c */
[----:B------:R-:W-:Y:S01]  /*9bf10*/  ISETP.LT.AND P6, PT, R6, UR6, !P4 ;  /* 0x0000000606007c0c */ /* 0x000fe2000e7c1270 */
[----:B------:R-:W-:Y:S01]  /*9bf20*/  UMOV UR6, UR75 ;  /* 0x0000004b00067c82 */ /* 0x000fe20008000000 */
[----:B------:R-:W1:Y:S01]  /*9bf30*/  LDCU.64 UR74, c[0x0][0x398] ;  /* 0x00007300ff4a77ac */ /* 0x000e620008000a00 */
[----:B0-----:R-:W-:Y:S01]  /*9bf40*/  IMAD.WIDE R10, R41, 0x2, R44 ;  /* 0x00000002290a7825 */ /* 0x001fe200078e022c */
[----:B------:R-:W2:Y:S04]  /*9bf50*/  LDL.LU R42, [R1+0x154] ;  /* 0x00015400012a7983 */ /* 0x000ea80000300800 */
[----:B------:R-:W2:Y:S05]  /*9bf60*/  LDL.LU R41, [R1+0x7fc] ;  /* 0x0007fc0001297983 */ /* 0x000eaa0000300800 */
[----:B------:R4:W-:Y:S01]  /*9bf70*/  @P6 STG.E.U16 desc[UR76][R10.64], R13 ;  /* 0x0000000d0a006986 */ /* 0x0009e2000c10154c */
[----:B------:R-:W-:Y:S01]  /*9bf80*/  ISETP.LT.AND P6, PT, R5, UR8, !P5 ;  /* 0x0000000805007c0c */ /* 0x000fe2000efc1270 */
[----:B-1----:R-:W-:Y:S01]  /*9bf90*/  UMOV UR10, UR74 ;  /* 0x0000004a000a7c82 */ /* 0x002fe20008000000 */
[----:B------:R-:W-:Y:S01]  /*9bfa0*/  UMOV UR8, UR75 ;  /* 0x0000004b00087c82 */ /* 0x000fe20008000000 */
[----:B------:R-:W0:Y:S01]  /*9bfb0*/  LDCU.64 UR74, c[0x0][0x398] ;  /* 0x00007300ff4a77ac */ /* 0x000e220008000a00 */
[----:B----4-:R-:W-:Y:S01]  /*9bfc0*/  IMAD.WIDE R10, R48, 0x2, R46 ;  /* 0x00000002300a7825 */ /* 0x010fe200078e022e */
[----:B------:R-:W-:-:S08]  /*9bfd0*/  PRMT R13, R43, 0x7632, R13 ;  /* 0x000076322b0d7816 */ /* 0x000fd0000000000d */
[----:B------:R1:W-:Y:S01]  /*9bfe0*/  @P6 STG.E.U16 desc[UR76][R10.64], R43 ;  /* 0x0000002b0a006986 */ /* 0x0003e2000c10154c */
[----:B------:R-:W-:Y:S01]  /*9bff0*/  ISETP.LT.AND P6, PT, R6, UR10, !P5 ;  /* 0x0000000a06007c0c */ /* 0x000fe2000efc1270 */
[----:B-1----:R-:W-:Y:S02]  /*9c000*/  IMAD.WIDE R10, R48, 0x2, R44 ;  /* 0x00000002300a7825 */ /* 0x002fe400078e022c */
[----:B------:R-:W4:Y:S04]  /*9c010*/  LDL.LU R43, [R1+0x144] ;  /* 0x00014400012b7983 */ /* 0x000f280000300800 */
[----:B------:R-:W4:Y:S01]  /*9c020*/  LDL.LU R48, [R1+0x800] ;  /* 0x0008000001307983 */ /* 0x000f220000300800 */
[----:B0-----:R-:W-:-:S05]  /*9c030*/  UMOV UR12, UR74 ;  /* 0x0000004a000c7c82 */ /* 0x001fca0008000000 */
[----:B------:R3:W-:Y:S01]  /*9c040*/  @P6 STG.E.U16 desc[UR76][R10.64], R13 ;  /* 0x0000000d0a006986 */ /* 0x0007e2000c10154c */
[----:B------:R-:W-:Y:S01]  /*9c050*/  ISETP.LT.AND P6, PT, R5, UR12, !P3 ;  /* 0x0000000c05007c0c */ /* 0x000fe2000dfc1270 */
[----:B---3--:R-:W-:Y:S01]  /*9c060*/  IMAD.WIDE R10, R34, 0x2, R46 ;  /* 0x00000002220a7825 */ /* 0x008fe200078e022e */
[----:B------:R-:W-:-:S11]  /*9c070*/  PRMT R13, R4, 0x7632, R13 ;  /* 0x00007632040d7816 */ /* 0x000fd6000000000d */
[----:B------:R0:W-:Y:S04]  /*9c080*/  @P6 STG.E.U16 desc[UR76][R10.64], R4 ;  /* 0x000000040a006986 */ /* 0x0001e8000c10154c */
[----:B0-----:R-:W3:Y:S01]  /*9c090*/  LDL.LU R4, [R1+0x27cc] ;  /* 0x0027cc0001047983 */ /* 0x001ee20000300800 */
[----:B------:R-:W-:-:S03]  /*9c0a0*/  IMAD.WIDE R10, R34, 0x2, R44 ;  /* 0x00000002220a7825 */ /* 0x000fc600078e022c */
[----:B------:R-:W3:Y:S01]  /*9c0b0*/  LDL.LU R34, [R1+0x804] ;  /* 0x0008040001227983 */ /* 0x000ee20000300800 */
[----:B------:R-:W-:Y:S01]  /*9c0c0*/  UMOV UR10, UR75 ;  /* 0x0000004b000a7c82 */ /* 0x000fe20008000000 */
[----:B------:R-:W0:Y:S02]  /*9c0d0*/  LDCU.64 UR74, c[0x0][0x398] ;  /* 0x00007300ff4a77ac */ /* 0x000e240008000a00 */
[----:B0-----:R-:W-:Y:S01]  /*9c0e0*/  UMOV UR14, UR74 ;  /* 0x0000004a000e7c82 */ /* 0x001fe20008000000 */
[----:B------:R-:W-:Y:S01]  /*9c0f0*/  UMOV UR12, UR75 ;  /* 0x0000004b000c7c82 */ /* 0x000fe20008000000 */
[----:B------:R-:W0:Y:S01]  /*9c100*/  LDCU.64 UR74, c[0x0][0x398] ;  /* 0x00007300ff4a77ac */ /* 0x000e220008000a00 */
[----:B------:R-:W-:Y:S02]  /*9c110*/  ISETP.LT.AND P6, PT, R6, UR14, !P3 ;  /* 0x0000000e06007c0c */ /* 0x000fe4000dfc1270 */
[----:B------:R-:W-:Y:S01]  /*9c120*/  LOP3.LUT P4, RZ, R3, 0x4000000, RZ, 0xc0, !PT ;  /* 0x0400000003ff7812 */ /* 0x000fe2000788c0ff */
[----:B0-----:R-:W-:Y:S01]  /*9c130*/  UMOV UR16, UR74 ;  /* 0x0000004a00107c82 */ /* 0x001fe20008000000 */
[----:B------:R-:W-:Y:S01]  /*9c140*/  UMOV UR14, UR75 ;  /* 0x0000004b000e7c82 */ /* 0x000fe20008000000 */
[----:B------:R-:W0:Y:S08]  /*9c150*/  LDCU.64 UR74, c[0x0][0x398] ;  /* 0x00007300ff4a77ac */ /* 0x000e300008000a00 */
[----:B------:R2:W-:Y:S01]  /*9c160*/  @P6 STG.E.U16 desc[UR76][R10.64], R13 ;  /* 0x0000000d0a006986 */ /* 0x0005e2000c10154c */
[----:B------:R-:W-:Y:S01]  /*9c170*/  ISETP.LT.AND P6, PT, R5, UR16, !P4 ;  /* 0x0000001005007c0c */ /* 0x000fe2000e7c1270 */
[----:B0-----:R-:W-:Y:S01]  /*9c180*/  UMOV UR16, UR74 ;  /* 0x0000004a00107c82 */ /* 0x001fe20008000000 */
[----:B------:R-:W-:Y:S01]  /*9c190*/  UMOV UR18, UR75 ;  /* 0x0000004b00127c82 */ /* 0x000fe20008000000 */
[----:B------:R-:W0:Y:S01]  /*9c1a0*/  LDCU.64 UR74, c[0x0][0x398] ;  /* 0x00007300ff4a77ac */ /* 0x000e220008000a00 */
[C---:B------:R-:W-:Y:S01]  /*9c1b0*/  LOP3.LUT P5, RZ, R3.reuse, 0x8000000, RZ, 0xc0, !PT ;  /* 0x0800000003ff7812 */ /* 0x040fe200078ac0ff */
[----:B0-----:R-:W-:Y:S01]  /*9c1c0*/  UMOV UR20, UR74 ;  /* 0x0000004a00147c82 */ /* 0x001fe20008000000 */
[----:B------:R-:W-:Y:S01]  /*9c1d0*/  LOP3.LUT P3, RZ, R3, 0x10000000, RZ, 0xc0, !PT ;  /* 0x1000000003ff7812 */ /* 0x000fe2000786c0ff */
[----:B--2---:R-:W-:Y:S01]  /*9c1e0*/  IMAD.WIDE R10, R41, 0x2, R46 ;  /* 0x00000002290a7825 */ /* 0x004fe200078e022e */
[----:B------:R-:W-:-:S05]  /*9c1f0*/  PRMT R13, R42, 0x7632, R13 ;  /* 0x000076322a0d7816 */ /* 0x000fca000000000d */
        /* <DEDUP_REMOVED lines=27> */
[----:B------:R-:W3:Y:S04]  /*9c3b0*/  LDL.LU R35, [R1+0x14c] ;  /* 0x00014c0001237983 */ /* 0x000ee80000300800 */
[----:B------:R-:W3:Y:S01]  /*9c3c0*/  LDL.LU R34, [R1+0x810] ;  /* 0x0008100001227983 */ /* 0x000ee20000300800 */
[----:B------:R-:W-:Y:S01]  /*9c3d0*/  UMOV UR22, UR75 ;  /* 0x0000004b00167c82 */ /* 0x000fe20008000000 */
[----:B------:R-:W0:Y:S02]  /*9c3e0*/  LDCU.64 UR74, c[0x0][0x398] ;  /* 0x00007300ff4a77ac */ /* 0x000e240008000a00 */
[----:B0-----:R-:W-:Y:S01]  /*9c3f0*/  UMOV UR26, UR74 ;  /* 0x0000004a001a7c82 */ /* 0x001fe20008000000 */
[----:B------:R-:W-:Y:S01]  /*9c400*/  UMOV UR24, UR75 ;  /* 0x0000004b00187c82 */ /* 0x000fe20008000000 */
[----:B------:R-:W0:Y:S01]  /*9c410*/  LDCU.64 UR74, c[0x0][0x398] ;  /* 0x00007300ff4a77ac */ /* 0x000e220008000a00 */
[----:B------:R-:W-:-:S02]  /*9c420*/  ISETP.LT.AND P6, PT, R6, UR26, !P3 ;  /* 0x0000001a06007c0c */ /* 0x000fc4000dfc1270 */
        /* <DEDUP_REMOVED lines=36> */
[----:B---3--:R-:W-:-:S12]  /*9c670*/  IMAD.WIDE R10, R34, 0x2, R46 ;  /* 0x00000002220a7825 */ /* 0x008fd800078e022e */
[----:B------:R0:W-:Y:S02]  /*9c680*/  @P6 STG.E.U16 desc[UR76][R10.64], R35 ;  /* 0x000000230a006986 */ /* 0x0001e4000c10154c */
[----:B0-----:R-:W-:Y:S02]  /*9c690*/  IMAD.WIDE R10, R34, 0x2, R44 ;  /* 0x00000002220a7825 */ /* 0x001fe400078e022c */
[----:B------:R-:W3:Y:S01]  /*9c6a0*/  LDL.LU R34, [R1+0x81c] ;  /* 0x00081c0001227983 */ /* 0x000ee20000300800 */
[----:B------:R-:W-:Y:S01]  /*9c6b0*/  UMOV UR32, UR75 ;  /* 0x0000004b00207c82 */ /* 0x000fe20008000000 */
[----:B------:R-:W0:Y:S02]  /*9c6c0*/  LDCU.64 UR74, c[0x0][0x398] ;  /* 0x00007300ff4a77ac */ /* 0x000e240008000a00 */
[----:B0-----:R-:W-:Y:S01]  /*9c6d0*/  UMOV UR38, UR74 ;  /* 0x0000004a00267c82 */ /* 0x001fe20008000000 */
[----:B------:R-:W-:Y:S01]  /*9c6e0*/  UMOV UR36, UR75 ;  /* 0x0000004b00247c82 */ /* 0x000fe20008000000 */
[----:B------:R-:W0:Y:S01]  /*9c6f0*/  LDCU.64 UR74, c[0x0][0x398] ;  /* 0x00007300ff4a77ac */ /* 0x000e220008000a00 */
[----:B------:R-:W-:-:S02]  /*9c700*/  ISETP.LT.AND P6, PT, R6, UR38, !P3 ;  /* 0x0000002606007c0c */ /* 0x000fc4000dfc1270 */
[----:B------:R-:W-:Y:S01]  /*9c710*/  PRMT R13, R35, 0x7632, R13 ;  /* 0x00007632230d7816 */ /* 0x000fe2000000000d */
[----:B0-----:R-:W-:Y:S01]  /*9c720*/  UMOV UR40, UR74 ;  /* 0x0000004a00287c82 */ /* 0x001fe20008000000 */
[----:B------:R-:W-:Y:S01]  /*9c730*/  UMOV UR38, UR75 ;  /* 0x0000004b00267c82 */ /* 0x000fe20008000000 */
[----:B------:R-:W0:Y:S01]  /*9c740*/  LDCU.64 UR74, c[0x0][0x398] ;  /* 0x00007300ff4a77ac */ /* 0x000e220008000a00 */
[----:B------:R-:W-:-:S07]  /*9c750*/  LOP3.LUT P4, RZ, R4, 0x1, RZ, 0xc0, !PT ;  /* 0x0000000104ff7812 */ /* 0x000fce000788c0ff */
        /* <DEDUP_REMOVED lines=35> */
[----:B0-----:R-:W3:Y:S04]  /*9c990*/  LDL.LU R7, [R1+0x27c4] ;  /* 0x0027c40001077983 */ /* 0x001ee80000300800 */
[----:B------:R-:W3:Y:S04]  /*9c9a0*/  LDL.LU R35, [R1+0x82c] ;  /* 0x00082c0001237983 */ /* 0x000ee80000300800 */
[----:B------:R-:W3:Y:S01]  /*9c9b0*/  LDL.LU R60, [R1+0x128] ;  /* 0x00012800013c7983 */ /* 0x000ee20000300800 */
[----:B------:R-:W-:Y:S01]  /*9c9c0*/  UMOV UR46, UR75 ;  /* 0x0000004b002e7c82 */ /* 0x000fe20008000000 */
[----:B------:R-:W0:Y:S01]  /*9c9d0*/  LDCU.64 UR74, c[0x0][0x398] ;  /* 0x00007300ff4a77ac */ /* 0x000e220008000a00 */
[----:B------:R-:W-:Y:S01]  /*9c9e0*/  IMAD.WIDE R10, R34, 0x2, R44 ;  /* 0x00000002220a7825 */ /* 0x000fe200078e022c */
[----:B------:R-:W-:Y:S01]  /*9c9f0*/  LOP3.LUT P4, RZ, R4, 0x80, RZ, 0xc0, !PT ;  /* 0x0000008004ff7812 */ /* 0x000fe2000788c0ff */
[----:B------:R-:W3:Y:S01]  /*9ca00*/  LDL.LU R61, [R1+0x10cc] ;  /* 0x0010cc00013d7983 */ /* 0x000ee20000300800 */
[----:B0-----:R-:W-:Y:S01]  /*9ca10*/  UMOV UR48, UR74 ;  /* 0x0000004a00307c82 */ /* 0x001fe20008000000 */
[----:B------:R-:W-:Y:S01]  /*9ca20*/  UMOV UR50, UR75 ;  /* 0x0000004b00327c82 */ /* 0x000fe20008000000 */
[----:B------:R-:W0:Y:S01]  /*9ca30*/  LDCU.64 UR74, c[0x0][0x398] ;  /* 0x00007300ff4a77ac */ /* 0x000e220008000a00 */
[----:B------:R-:W-:Y:S01]  /*9ca40*/  ISETP.LT.AND P6, PT, R6, UR48, !P3 ;  /* 0x0000003006007c0c */ /* 0x000fe2000dfc1270 */
[----:B0-----:R-:W-:Y:S01]  /*9ca50*/  UMOV UR52, UR74 ;  /* 0x0000004a00347c82 */ /* 0x001fe20008000000 */
[----:B------:R-:W-:Y:S01]  /*9ca60*/  UMOV UR48, UR75 ;  /* 0x0000004b00307c82 */ /* 0x000fe20008000000 */
[----:B------:R-:W0:Y:S10]  /*9ca70*/  LDCU.64 UR74, c[0x0][0x398] ;  /* 0x00007300ff4a77ac */ /* 0x000e340008000a00 */
        /* <DEDUP_REMOVED lines=8> */
[----:B--2---:R-:W-:-:S06]  /*9cb00*/  IMAD.WIDE R10, R41, 0x2, R46 ;  /* 0x00000002290a7825 */ /* 0x004fcc00078e022e */
[----:B------:R0:W-:Y:S01]  /*9cb10*/  @P6 STG.E.U16 desc[UR76][R10.64], R42 ;  /* 0x0000002a0a006986 */ /* 0x0001e2000c10154c */
[----:B------:R-:W-:Y:S01]  /*9cb20*/  ISETP.LT.AND P6, PT, R6, UR54, !P4 ;  /* 0x0000003606007c0c */ /* 0x000fe2000e7c1270 */
[----:B------:R-:W-:Y:S01]  /*9cb30*/  UMOV UR54, UR75 ;  /* 0x0000004b00367c82 */ /* 0x000fe20008000000 */
[----:B------:R-:W1:Y:S01]  /*9cb40*/  LDCU.64 UR74, c[0x0][0x398] ;  /* 0x00007300ff4a77ac */ /* 0x000e620008000a00 */
[----:B------:R-:W-:Y:S01]  /*9cb50*/  PRMT R13, R42, 0x7632, R13 ;  /* 0x000076322a0d7816 */ /* 0x000fe2000000000d */
[----:B0-----:R-:W-:Y:S01]  /*9cb60*/  IMAD.WIDE R10, R41, 0x2, R44 ;  /* 0x00000002290a7825 */ /* 0x001fe200078e022c */
[----:B------:R-:W2:Y:S08]  /*9cb70*/  LDL.LU R42, [R1+0x830] ;  /* 0x00083000012a7983 */ /* 0x000eb00000300800 */
[----:B------:R4:W-:Y:S01]  /*9cb80*/  @P6 STG.E.U16 desc[UR76][R10.64], R13 ;  /* 0x0000000d0a006986 */ /* 0x0009e2000c10154c */
[----:B------:R-:W-:Y:S01]  /*9cb90*/  ISETP.LT.AND P6, PT, R5, UR56, !P5 ;  /* 0x0000003805007c0c */ /* 0x000fe2000efc1270 */
[----:B-1----:R-:W-:Y:S01]  /*9cba0*/  UMOV UR58, UR74 ;  /* 0x0000004a003a7c82 */ /* 0x002fe20008000000 */
[----:B------:R-:W-:Y:S01]  /*9cbb0*/  UMOV UR56, UR75 ;  /* 0x0000004b00387c82 */ /* 0x000fe20008000000 */
[----:B------:R-:W0:Y:S01]  /*9cbc0*/  LDCU.64 UR74, c[0x0][0x398] ;  /* 0x00007300ff4a77ac */ /* 0x000e220008000a00 */
[----:B------:R-:W2:Y:S01]  /*9cbd0*/  LDL.LU R41, [R1+0x13c] ;  /* 0x00013c0001297983 */ /* 0x000ea20000300800 */
[----:B0-----:R-:W-:Y:S01]  /*9cbe0*/  UMOV UR60, UR74 ;  /* 0x0000004a003c7c82 */ /* 0x001fe20008000000 */
[----:B----4-:R-:W-:-:S07]  /*9cbf0*/  IMAD.WIDE R10, R48, 0x2, R46 ;  /* 0x00000002300a7825 */ /* 0x010fce00078e022e */
[----:B------:R0:W-:Y:S01]  /*9cc00*/  @P6 STG.E.U16 desc[UR76][R10.64], R43 ;  /* 0x0000002b0a006986 */ /* 0x0001e2000c10154c */
[----:B------:R-:W-:Y:S02]  /*9cc10*/  ISETP.LT.AND P6, PT, R6, UR58, !P5 ;  /* 0x0000003a06007c0c */ /* 0x000fe4000efc1270 */
[----:B------:R-:W-:Y:S01]  /*9cc20*/  PRMT R13, R43, 0x7632, R13 ;  /* 0x000076322b0d7816 */ /* 0x000fe2000000000d */
[----:B0-----:R-:W-:-:S10]  /*9cc30*/  IMAD.WIDE R10, R48, 0x2, R44 ;  /* 0x00000002300a7825 */ /* 0x001fd400078e022c */
[----:B------:R3:W-:Y:S01]  /*9cc40*/  @P6 STG.E.U16 desc[UR76][R10.64], R13 ;  /* 0x0000000d0a006986 */ /* 0x0007e2000c10154c */
[----:B------:R-:W-:Y:S01]  /*9cc50*/  ISETP.LT.AND P6, PT, R5, UR60, !P1 ;  /* 0x0000003c05007c0c */ /* 0x000fe2000cfc1270 */
[----:B------:R-:W-:Y:S02]  /*9cc60*/  IMAD.MOV.U32 R43, RZ, RZ, R40 ;  /* 0x000000ffff2b7224 */ /* 0x000fe400078e0028 */
[----:B------:R-:W4:Y:S04]  /*9cc70*/  LDL.LU R40, [R1+0x834] ;  /* 0x0008340001287983 */ /* 0x000f280000300800 */
[----:B------:R-:W2:Y:S04]  /*9cc80*/  LDL.LU R34, [R1+0x838] ;  /* 0x0008380001227983 */ /* 0x000ea80000300800 */
[----:B------:R-:W2:Y:S01]  /*9cc90*/  LDL.LU R48, [R1+0x110] ;  /* 0x0001100001307983 */ /* 0x000ea20000300800 */
[----:B---3--:R-:W-:-:S05]  /*9cca0*/  IMAD.WIDE R10, R35, 0x2, R46 ;  /* 0x00000002230a7825 */ /* 0x008fca00078e022e */
[----:B------:R0:W-:Y:S04]  /*9ccb0*/  @P6 STG.E.U16 desc[UR76][R10.64], R60 ;  /* 0x0000003c0a006986 */ /* 0x0001e8000c10154c */
[----:B0-----:R-:W3:Y:S04]  /*9ccc0*/  LDL.LU R10, [R1+0x10d8] ;  /* 0x0010d800010a7983 */ /* 0x001ee80000300800 */
[----:B------:R-:W2:Y:S01]  /*9ccd0*/  LDL.LU R11, [R1+0x10d4] ;  /* 0x0010d400010b7983 */ /* 0x000ea20000300800 */
[----:B------:R-:W-:Y:S01]  /*9cce0*/  UMOV UR58, UR75 ;  /* 0x0000004b003a7c82 */ /* 0x000fe20008000000 */
[----:B------:R-:W0:Y:S02]  /*9ccf0*/  LDCU.64 UR74, c[0x0][0x398] ;  /* 0x00007300ff4a77ac */ /* 0x000e240008000a00 */
[----:B0-----:R-:W-:Y:S01]  /*9cd00*/  UMOV UR60, UR75 ;  /* 0x0000004b003c7c82 */ /* 0x001fe20008000000 */
[----:B------:R-:W-:-:S02]  /*9cd10*/  R2UR.FILL UR75, R14 ;  /* 0x000000000e4b72ca */ /* 0x000fc400004e0000 */
[----:B------:R-:W4:Y:S01]  /*9cd20*/  LDL.LU R14, [R1+0x10e0] ;  /* 0x0010e000010e7983 */ /* 0x000f220000300800 */
[----:B------:R-:W-:Y:S02]  /*9cd30*/  UMOV UR62, UR74 ;  /* 0x0000004a003e7c82 */ /* 0x000fe40008000000 */
[----:B------:R-:W-:Y:S02]  /*9cd40*/  ISETP.LT.AND P6, PT, R6, UR62, !P1 ;  /* 0x0000003e06007c0c */ /* 0x000fe4000cfc1270 */
[C---:B------:R-:W-:Y:S02]  /*9cd50*/  LOP3.LUT P3, RZ, R7.reuse, 0x8, RZ, 0xc0, !PT ;  /* 0x0000000807ff7812 */ /* 0x040fe4000786c0ff */
[----:B------:R-:W-:Y:S02]  /*9cd60*/  PRMT R13, R60, 0x7632, R13 ;  /* 0x000076323c0d7816 */ /* 0x000fe4000000000d */
[C---:B------:R-:W-:Y:S02]  /*9cd70*/  LOP3.LUT P2, RZ, R7.reuse, 0x10, RZ, 0xc0, !PT ;  /* 0x0000001007ff7812 */ /* 0x040fe4000784c0ff */
[----:B------:R-:W-:-:S02]  /*9cd80*/  LOP3.LUT P4, RZ, R7, 0x20, RZ, 0xc0, !PT ;  /* 0x0000002007ff7812 */ /* 0x000fc4000788c0ff */
[----:B---3--:R-:W-:Y:S02]  /*9cd90*/  R2UR UR66, R10 ;  /* 0x000000000a4272ca */ /* 0x008fe400000e0000 */
[----:B--2---:R-:W-:Y:S01]  /*9cda0*/  R2UR UR64, R11 ;  /* 0x000000000b4072ca */ /* 0x004fe200000e0000 */
[----:B------:R-:W-:-:S05]  /*9cdb0*/  IMAD.WIDE R10, R35, 0x2, R44 ;  /* 0x00000002230a7825 */ /* 0x000fca00078e022c */
[----:B------:R0:W-:Y:S02]  /*9cdc0*/  @P6 STG.E.U16 desc[UR76][R10.64], R13 ;  /* 0x0000000d0a006986 */ /* 0x0001e4000c10154c */
[----:B0-----:R-:W-:Y:S01]  /*9cdd0*/  IMAD.WIDE R10, R42, 0x2, R46 ;  /* 0x000000022a0a7825 */ /* 0x001fe200078e022e */
[----:B------:R-:W-:-:S04]  /*9cde0*/  PRMT R13, R41, 0x7632, R13 ;  /* 0x00007632290d7816 */ /* 0x000fc8000000000d */
[----:B------:R0:W-:Y:S02]  /*9cdf0*/  @P3 STG.E.U16 desc[UR76][R10.64], R41 ;  /* 0x000000290a003986 */ /* 0x0001e4000c10154c */
[----:B0-----:R-:W-:Y:S02]  /*9ce00*/  IMAD.WIDE R10, R42, 0x2, R44 ;  /* 0x000000022a0a7825 */ /* 0x001fe400078e022c */
[----:B------:R-:W2:Y:S04]  /*9ce10*/  LDL.LU R41, [R1+0x83c] ;  /* 0x00083c0001297983 */ /* 0x000ea80000300800 */
[----:B------:R-:W3:Y:S04]  /*9ce20*/  LDL.LU R42, [R1+0x100] ;  /* 0x00010000012a7983 */ /* 0x000ee80000300800 */
[----:B------:R4:W-:Y:S02]  /*9ce30*/  @P2 STG.E.U16 desc[UR76][R10.64], R13 ;  /* 0x0000000d0a002986 */ /* 0x0009e4000c10154c */
[----:B----4-:R-:W-:Y:S01]  /*9ce40*/  IMAD.WIDE R10, R40, 0x2, R46 ;  /* 0x00000002280a7825 */ /* 0x010fe200078e022e */
[----:B------:R-:W-:-:S04]  /*9ce50*/  PRMT R13, R59, 0x7632, R13 ;  /* 0x000076323b0d7816 */ /* 0x000fc8000000000d */
[----:B------:R0:W-:Y:S02]  /*9ce60*/  @P4 STG.E.U16 desc[UR76][R10.64], R59 ;  /* 0x0000003b0a004986 */ /* 0x0001e4000c10154c */
[----:B0-----:R-:W-:Y:S02]  /*9ce70*/  IMAD.WIDE R10, R40, 0x2, R44 ;  /* 0x00000002280a7825 */ /* 0x001fe400078e022c */
[----:B------:R-:W4:Y:S04]  /*9ce80*/  LDL.LU R59, [R1+0x27c0] ;  /* 0x0027c000013b7983 */ /* 0x000f280000300800 */
[----:B------:R-:W4:Y:S01]  /*9ce90*/  LDL.LU R40, [R1+0x840] ;  /* 0x0008400001287983 */ /* 0x000f220000300800 */
[----:B------:R-:W-:-:S03]  /*9cea0*/  IMAD.MOV.U32 R35, RZ, RZ, R43 ;  /* 0x000000ffff237224 */ /* 0x000fc600078e002b */
[----:B------:R-:W4:Y:S01]  /*9ceb0*/  LDL.LU R43, [R1+0x844] ;  /* 0x00084400012b7983 */ /* 0x000f220000300800 */
[----:B------:R-:W-:-:S03]  /*9cec0*/  R2UR UR68, R14 ;  /* 0x000000000e4472ca */ /* 0x000fc600000e0000 */
[----:B------:R-:W4:Y:S01]  /*9ced0*/  LDL.LU R14, [R1+0x848] ;  /* 0x00084800010e7983 */ /* 0x000f220000300800 */
[----:B------:R-:W-:-:S03]  /*9cee0*/  R2UR UR62, R61 ;  /* 0x000000003d3e72ca */ /* 0x000fc600000e0000 */
[----:B------:R-:W4:Y:S01]  /*9cef0*/  LDL.LU R61, [R1+0x118] ;  /* 0x00011800013d7983 */ /* 0x000f220000300800 */
[C---:B------:R-:W-:Y:S02]  /*9cf00*/  LOP3.LUT P0, RZ, R7.reuse, 0x80, RZ, 0xc0, !PT ;  /* 0x0000008007ff7812 */ /* 0x040fe4000780c0ff */
[C---:B------:R-:W-:Y:S01]  /*9cf10*/  LOP3.LUT P5, RZ, R7.reuse, 0x200, RZ, 0xc0, !PT ;  /* 0x0000020007ff7812 */ /* 0x040fe200078ac0ff */
[----:B------:R-:W4:Y:S01]  /*9cf20*/  LDL.LU R60, [R1+0x84c] ;  /* 0x00084c00013c7983 */ /* 0x000f220000300800 */
[C---:B------:R-:W-:Y:S02]  /*9cf30*/  LOP3.LUT P3, RZ, R7.reuse, 0x400, RZ, 0xc0, !PT ;  /* 0x0000040007ff7812 */ /* 0x040fe4000786c0ff */
[----:B------:R-:W-:-:S07]  /*9cf40*/  LOP3.LUT P1, RZ, R7, 0x800, RZ, 0xc0, !PT ;  /* 0x0000080007ff7812 */ /* 0x000fce000782c0ff */
[----:B------:R0:W-:Y:S01]  /*9cf50*/  @P0 STG.E.U16 desc[UR76][R10.64], R13 ;  /* 0x0000000d0a000986 */ /* 0x0001e2000c10154c */
[----:B------:R-:W-:Y:S01]  /*9cf60*/  LOP3.LUT P4, RZ, R7, 0x4000, RZ, 0xc0, !PT ;  /* 0x0000400007ff7812 */ /* 0x000fe2000788c0ff */
[----:B0-----:R-:W-:Y:S01]  /*9cf70*/  IMAD.WIDE R10, R34, 0x2, R46 ;  /* 0x00000002220a7825 */ /* 0x001fe200078e022e */
[----:B------:R-:W-:-:S04]  /*9cf80*/  PRMT R13, R48, 0x7632, R13 ;  /* 0x00007632300d7816 */ /* 0x000fc8000000000d */
[----:B------:R0:W-:Y:S01]  /*9cf90*/  @P5 STG.E.U16 desc[UR76][R10.64], R48 ;  /* 0x000000300a005986 */ /* 0x0001e2000c10154c */
[C---:B------:R-:W-:Y:S01]  /*9cfa0*/  LOP3.LUT P2, RZ, R7.reuse, 0x10000, RZ, 0xc0, !PT ;  /* 0x0001000007ff7812 */ /* 0x040fe2000784c0ff */
[----:B0-----:R-:W-:Y:S02]  /*9cfb0*/  IMAD.WIDE R10, R34, 0x2, R44 ;  /* 0x00000002220a7825 */ /* 0x001fe400078e022c */
[----:B------:R-:W4:Y:S04]  /*9cfc0*/  LDL.LU R34, [R1+0x108] ;  /* 0x0001080001227983 */ /* 0x000f280000300800 */
[----:B------:R2:W-:Y:S04]  /*9cfd0*/  @P3 STG.E.U16 desc[UR76][R10.64], R13 ;  /* 0x0000000d0a003986 */ /* 0x0005e8000c10154c */
[----:B------:R-:W4:Y:S01]  /*9cfe0*/  LDL.LU R48, [R1+0x850] ;  /* 0x0008500001307983 */ /* 0x000f220000300800 */
[----:B------:R-:W-:-:S02]  /*9cff0*/  LOP3.LUT P6, RZ, R7, 0x2000000, RZ, 0xc0, !PT ;  /* 0x0200000007ff7812 */ /* 0x000fc400078cc0ff */
[----:B------:R-:W-:Y:S01]  /*9d000*/  LOP3.LUT R3, R3, 0xdfffffff, RZ, 0xc0, !PT ;  /* 0xdfffffff03037812 */ /* 0x000fe200078ec0ff */
[----:B--2---:R-:W-:-:S05]  /*9d010*/  IMAD.WIDE R10, R41, 0x2, R46 ;  /* 0x00000002290a7825 */ /* 0x004fca00078e022e */
[----:B---3--:R0:W-:Y:S01]  /*9d020*/  @P1 STG.E.U16 desc[UR76][R10.64], R42 ;  /* 0x0000002a0a001986 */ /* 0x0081e2000c10154c */
[----:B------:R-:W-:Y:S01]  /*9d030*/  PRMT R13, R42, 0x7632, R13 ;  /* 0x000076322a0d7816 */ /* 0x000fe2000000000d */
[----:B0-----:R-:W-:Y:S02]  /*9d040*/  IMAD.WIDE R10, R41, 0x2, R44 ;  /* 0x00000002290a7825 */ /* 0x001fe400078e022c */
[----:B------:R-:W2:Y:S04]  /*9d050*/  LDL.LU R41, [R1+0x11c] ;  /* 0x00011c0001297983 */ /* 0x000ea80000300800 */
[----:B------:R4:W-:Y:S04]  /*9d060*/  @P4 STG.E.U16 desc[UR76][R10.64], R13 ;  /* 0x0000000d0a004986 */ /* 0x0009e8000c10154c */
[----:B------:R-:W3:Y:S01]  /*9d070*/  LDL.LU R42, [R1+0x854] ;  /* 0x00085400012a7983 */ /* 0x000ee20000300800 */
[----:B----4-:R-:W-:-:S05]  /*9d080*/  IMAD.WIDE R10, R40, 0x2, R46 ;  /* 0x00000002280a7825 */ /* 0x010fca00078e022e */
[----:B------:R0:W-:Y:S02]  /*9d090*/  @P2 STG.E.U16 desc[UR76][R10.64], R36 ;  /* 0x000000240a002986 */ /* 0x0001e4000c10154c */
[----:B0-----:R-:W-:Y:S02]  /*9d0a0*/  IMAD.WIDE R10, R40, 0x2, R44 ;  /* 0x00000002280a7825 */ /* 0x001fe400078e022c */
[----:B------:R-:W4:Y:S01]  /*9d0b0*/  LDL.LU R40, [R1+0x10c] ;  /* 0x00010c0001287983 */ /* 0x000f220000300800 */
[----:B------:R-:W-:Y:S02]  /*9d0c0*/  @P6 LOP3.LUT R3, R3, 0x20000000, RZ, 0xfc, !PT ;  /* 0x2000000003036812 */ /* 0x000fe400078efcff */
[----:B------:R-:W-:Y:S02]  /*9d0d0*/  LOP3.LUT P6, RZ, R7, 0x1000000, RZ, 0xc0, !PT ;  /* 0x0100000007ff7812 */ /* 0x000fe400078cc0ff */
[----:B------:R-:W-:-:S11]  /*9d0e0*/  LOP3.LUT R3, R3, 0xbfffffff, RZ, 0xc0, !PT ;  /* 0xbfffffff03037812 */ /* 0x000fd600078ec0ff */
[----:B------:R-:W-:Y:S02]  /*9d0f0*/  @P6 LOP3.LUT R3, R3, 0x40000000, RZ, 0xfc, !PT ;  /* 0x4000000003036812 */ /* 0x000fe400078efcff */
[----:B------:R-:W-:Y:S02]  /*9d100*/  LOP3.LUT P6, RZ, R7, 0x800000, RZ, 0xc0, !PT ;  /* 0x0080000007ff7812 */ /* 0x000fe400078cc0ff */
[----:B------:R-:W-:Y:S02]  /*9d110*/  LOP3.LUT R3, R3, 0x7fffffff, RZ, 0xc0, !PT ;  /* 0x7fffffff03037812 */ /* 0x000fe400078ec0ff */
[----:B------:R-:W-:-:S09]  /*9d120*/  LOP3.LUT P5, RZ, R7, 0x80000, RZ, 0xc0, !PT ;  /* 0x0008000007ff7812 */ /* 0x000fd200078ac0ff */
[----:B------:R-:W-:Y:S02]  /*9d130*/  @P6 LOP3.LUT R3, R3, 0x80000000, RZ, 0xfc, !PT ;  /* 0x8000000003036812 */ /* 0x000fe400078efcff */
[----:B------:R-:W-:Y:S02]  /*9d140*/  LOP3.LUT P6, RZ, R7, 0x400000, RZ, 0xc0, !PT ;  /* 0x0040000007ff7812 */ /* 0x000fe400078cc0ff */
[----:B------:R-:W-:Y:S02]  /*9d150*/  LOP3.LUT R59, R59, 0xfffffffe, RZ, 0xc0, !PT ;  /* 0xfffffffe3b3b7812 */ /* 0x000fe400078ec0ff */
[----:B------:R-:W-:Y:S02]  /*9d160*/  PRMT R13, R36, 0x7632, R13 ;  /* 0x00007632240d7816 */ /* 0x000fe4000000000d */
[----:B------:R-:W4:Y:S07]  /*9d170*/  LDL.LU R36, [R1+0x27bc] ;  /* 0x0027bc0001247983 */ /* 0x000f2e0000300800 */
[----:B------:R-:W-:-:S02]  /*9d180*/  @P6 LOP3.LUT R59, R59, 0x1, RZ, 0xfc, !PT ;  /* 0x000000013b3b6812 */ /* 0x000fc400078efcff */
[----:B------:R-:W-:Y:S01]  /*9d190*/  LOP3.LUT P6, RZ, R7, 0x100000, RZ, 0xc0, !PT ;  /* 0x0010000007ff7812 */ /* 0x000fe200078cc0ff */
[----:B------:R0:W-:Y:S02]  /*9d1a0*/  @P5 STG.E.U16 desc[UR76][R10.64], R13 ;  /* 0x0000000d0a005986 */ /* 0x0001e4000c10154c */
[----:B0-----:R-:W-:-:S10]  /*9d1b0*/  IMAD.WIDE R10, R43, 0x2, R46 ;  /* 0x000000022b0a7825 */ /* 0x001fd400078e022e */
[----:B------:R0:W-:Y:S01]  /*9d1c0*/  @P6 STG.E.U16 desc[UR76][R10.64], R35 ;  /* 0x000000230a006986 */ /* 0x0001e2000c10154c */
[----:B------:R-:W-:Y:S01]  /*9d1d0*/  LOP3.LUT P6, RZ, R59, 0x1, RZ, 0xc0, !PT ;  /* 0x000000013bff7812 */ /* 0x000fe200078cc0ff */
[----:B------:R-:W-:-:S05]  /*9d1e0*/  IMAD.MOV.U32 R59, RZ, RZ, R35 ;  /* 0x000000ffff3b7224 */ /* 0x000fca00078e0023 */
[----:B------:R-:W-:Y:S01]  /*9d1f0*/  PRMT R13, R59, 0x7632, R13 ;  /* 0x000076323b0d7816 */ /* 0x000fe2000000000d */
[----:B0-----:R-:W-:Y:S01]  /*9d200*/  IMAD.WIDE R10, R43, 0x2, R44 ;  /* 0x000000022b0a7825 */ /* 0x001fe200078e022c */
[----:B------:R-:W-:Y:S01]  /*9d210*/  LOP3.LUT P0, RZ, R7, 0x4000000, RZ, 0xc0, !PT ;  /* 0x0400000007ff7812 */ /* 0x000fe2000780c0ff */
[----:B------:R-:W4:Y:S04]  /*9d220*/  LDL.LU R35, [R1+0x858] ;  /* 0x0008580001237983 */ /* 0x000f280000300800 */
[----:B------:R0:W-:Y:S01]  /*9d230*/  @P6 STG.E.U16 desc[UR76][R10.64], R13 ;  /* 0x0000000d0a006986 */ /* 0x0001e2000c10154c */
[----:B------:R-:W-:Y:S02]  /*9d240*/  LOP3.LUT P6, RZ, R3, 0x80000000, RZ, 0xc0, !PT ;  /* 0x8000000003ff7812 */ /* 0x000fe400078cc0ff */
[----:B------:R-:W-:Y:S01]  /*9d250*/  LOP3.LUT P3, RZ, R7, 0x8000000, RZ, 0xc0, !PT ;  /* 0x0800000007ff7812 */ /* 0x000fe2000786c0ff */
[----:B------:R-:W4:Y:S01]  /*9d260*/  LDL.LU R43, [R1+0xf0] ;  /* 0x0000f000012b7983 */ /* 0x000f220000300800 */
[----:B0-----:R-:W-:-:S09]  /*9d270*/  IMAD.WIDE R10, R14, 0x2, R46 ;  /* 0x000000020e0a7825 */ /* 0x001fd200078e022e */
[----:B------:R0:W-:Y:S01]  /*9d280*/  @P6 STG.E.U16 desc[UR76][R10.64], R61 ;  /* 0x0000003d0a006986 */ /* 0x0001e2000c10154c */
[----:B------:R-:W-:Y:S02]  /*9d290*/  LOP3.LUT P6, RZ, R3, 0x40000000, RZ, 0xc0, !PT ;  /* 0x4000000003ff7812 */ /* 0x000fe400078cc0ff */
[----:B------:R-:W-:Y:S01]  /*9d2a0*/  PRMT R13, R61, 0x7632, R13 ;  /* 0x000076323d0d7816 */ /* 0x000fe2000000000d */
[----:B0-----:R-:W-:-:S10]  /*9d2b0*/  IMAD.WIDE R10, R14, 0x2, R44 ;  /* 0x000000020e0a7825 */ /* 0x001fd400078e022c */
[----:B------:R0:W-:Y:S01]  /*9d2c0*/  @P6 STG.E.U16 desc[UR76][R10.64], R13 ;  /* 0x0000000d0a006986 */ /* 0x0001e2000c10154c */
[----:B------:R-:W-:Y:S01]  /*9d2d0*/  LOP3.LUT P6, RZ, R3, 0x20000000, RZ, 0xc0, !PT ;  /* 0x2000000003ff7812 */ /* 0x000fe200078cc0ff */
[----:B0-----:R-:W-:Y:S01]  /*9d2e0*/  IMAD.WIDE R10, R60, 0x2, R46 ;  /* 0x000000023c0a7825 */ /* 0x001fe200078e022e */
[----:B------:R-:W-:-:S11]  /*9d2f0*/  PRMT R13, R34, 0x7632, R13 ;  /* 0x00007632220d7816 */ /* 0x000fd6000000000d */
[----:B------:R0:W-:Y:S01]  /*9d300*/  @P6 STG.E.U16 desc[UR76][R10.64], R34 ;  /* 0x000000220a006986 */ /* 0x0001e2000c10154c */
[----:B------:R-:W-:Y:S01]  /*9d310*/  LOP3.LUT P1, RZ, R7, 0x10000000, RZ, 0xc0, !PT ;  /* 0x1000000007ff7812 */ /* 0x000fe2000782c0ff */
[----:B0-----:R-:W-:-:S05]  /*9d320*/  IMAD.WIDE R10, R60, 0x2, R44 ;  /* 0x000000023c0a7825 */ /* 0x001fca00078e022c */
[----:B------:R0:W-:Y:S01]  /*9d330*/  @P0 STG.E.U16 desc[UR76][R10.64], R13 ;  /* 0x0000000d0a000986 */ /* 0x0001e2000c10154c */
[----:B------:R-:W-:Y:S01]  /*9d340*/  LOP3.LUT P4, RZ, R7, 0x20000000, RZ, 0xc0, !PT ;  /* 0x2000000007ff7812 */ /* 0x000fe2000788c0ff */
[----:B0-----:R-:W-:-:S05]  /*9d350*/  IMAD.WIDE R10, R48, 0x2, R46 ;  /* 0x00000002300a7825 */ /* 0x001fca00078e022e */
[----:B--2---:R0:W-:Y:S01]  /*9d360*/  @P3 STG.E.U16 desc[UR76][R10.64], R41 ;  /* 0x000000290a003986 */ /* 0x0041e2000c10154c */
[----:B------:R-:W-:Y:S01]  /*9d370*/  PRMT R13, R41, 0x7632, R13 ;  /* 0x00007632290d7816 */ /* 0x000fe2000000000d */
[----:B0-----:R-:W-:Y:S02]  /*9d380*/  IMAD.WIDE R10, R48, 0x2, R44 ;  /* 0x00000002300a7825 */ /* 0x001fe400078e022c */
[----:B------:R-:W2:Y:S04]  /*9d390*/  LDL.LU R48, [R1+0x85c] ;  /* 0x00085c0001307983 */ /* 0x000ea80000300800 */
[----:B------:R-:W2:Y:S04]  /*9d3a0*/  LDL.LU R41, [R1+0xe0] ;  /* 0x0000e00001297983 */ /* 0x000ea80000300800 */
[----:B------:R3:W-:Y:S02]  /*9d3b0*/  @P1 STG.E.U16 desc[UR76][R10.64], R13 ;  /* 0x0000000d0a001986 */ /* 0x0007e4000c10154c */
[----:B---3--:R-:W-:-:S05]  /*9d3c0*/  IMAD.WIDE R10, R42, 0x2, R46 ;  /* 0x000000022a0a7825 */ /* 0x008fca00078e022e */
[----:B----4-:R0:W-:Y:S01]  /*9d3d0*/  @P4 STG.E.U16 desc[UR76][R10.64], R40 ;  /* 0x000000280a004986 */ /* 0x0101e2000c10154c */
[----:B------:R-:W-:-:S03]  /*9d3e0*/  PRMT R13, R40, 0x7632, R13 ;  /* 0x00007632280d7816 */ /* 0x000fc6000000000d */
[----:B0-----:R-:W3:Y:S04]  /*9d3f0*/  LDL.LU R40, [R1+0x860] ;  /* 0x0008600001287983 */ /* 0x001ee80000300800 */
[----:B------:R-:W4:Y:S01]  /*9d400*/  LDL.LU R34, [R1+0xf4] ;  /* 0x0000f40001227983 */ /* 0x000f220000300800 */
[----:B------:R-:W-:-:S03]  /*9d410*/  IMAD.WIDE R10, R42, 0x2, R44 ;  /* 0x000000022a0a7825 */ /* 0x000fc600078e022c */
[----:B------:R-:W4:Y:S01]  /*9d420*/  LDL.LU R42, [R1+0x864] ;  /* 0x00086400012a7983 */ /* 0x000f220000300800 */
[----:B------:R-:W-:Y:S02]  /*9d430*/  LOP3.LUT R3, R3, 0xfdffffff, RZ, 0xc0, !PT ;  /* 0xfdffffff03037812 */ /* 0x000fe400078ec0ff */
[C---:B------:R-:W-:Y:S01]  /*9d440*/  LOP3.LUT P2, RZ, R7.reuse, 0x40000000, RZ, 0xc0, !PT ;  /* 0x4000000007ff7812 */ /* 0x040fe2000784c0ff */
[----:B------:R-:W4:Y:S01]  /*9d450*/  LDL.LU R61, [R1+0x868] ;  /* 0x00086800013d7983 */ /* 0x000f220000300800 */
[----:B------:R-:W-:-:S03]  /*9d460*/  LOP3.LUT P5, RZ, R7, 0x80000000, RZ, 0xc0, !PT ;  /* 0x8000000007ff7812 */ /* 0x000fc600078ac0ff */
[----:B------:R-:W4:Y:S01]  /*9d470*/  LDL.LU R60, [R1+0xf8] ;  /* 0x0000f800013c7983 */ /* 0x000f220000300800 */
[----:B------:R-:W-:-:S13]  /*9d480*/  LOP3.LUT P6, RZ, R36, 0x200, RZ, 0xc0, !PT ;  /* 0x0000020024ff7812 */ /* 0x000fda00078cc0ff */
[----:B------:R-:W-:Y:S02]  /*9d490*/  @P6 LOP3.LUT R3, R3, 0x2000000, RZ, 0xfc, !PT ;  /* 0x0200000003036812 */ /* 0x000fe400078efcff */
[C---:B------:R-:W-:Y:S02]  /*9d4a0*/  LOP3.LUT P6, RZ, R36.reuse, 0x100, RZ, 0xc0, !PT ;  /* 0x0000010024ff7812 */ /* 0x040fe400078cc0ff */
[----:B------:R-:W-:Y:S01]  /*9d4b0*/  LOP3.LUT R3, R3, 0xfbffffff, RZ, 0xc0, !PT ;  /* 0xfbffffff03037812 */ /* 0x000fe200078ec0ff */
[----:B------:R0:W-:Y:S01]  /*9d4c0*/  @P2 STG.E.U16 desc[UR76][R10.64], R13 ;  /* 0x0000000d0a002986 */ /* 0x0001e2000c10154c */
[C---:B------:R-:W-:Y:S02]  /*9d4d0*/  LOP3.LUT P3, RZ, R36.reuse, 0x1, RZ, 0xc0, !PT ;  /* 0x0000000124ff7812 */ /* 0x040fe4000786c0ff */
[----:B------:R-:W-:-:S07]  /*9d4e0*/  LOP3.LUT P0, RZ, R36, 0x2, RZ, 0xc0, !PT ;  /* 0x0000000224ff7812 */ /* 0x000fce000780c0ff */
[----:B------:R-:W-:Y:S02]  /*9d4f0*/  @P6 LOP3.LUT R3, R3, 0x4000000, RZ, 0xfc, !PT ;  /* 0x0400000003036812 */ /* 0x000fe400078efcff */
[C---:B------:R-:W-:Y:S02]  /*9d500*/  LOP3.LUT P6, RZ, R36.reuse, 0x80, RZ, 0xc0, !PT ;  /* 0x0000008024ff7812 */ /* 0x040fe400078cc0ff */
[----:B------:R-:W-:Y:S01]  /*9d510*/  LOP3.LUT R3, R3, 0xf7ffffff, RZ, 0xc0, !PT ;  /* 0xf7ffffff03037812 */ /* 0x000fe200078ec0ff */
[----:B0-----:R-:W-:Y:S01]  /*9d520*/  IMAD.WIDE R10, R35, 0x2, R46 ;  /* 0x00000002230a7825 */ /* 0x001fe200078e022e */
[----:B------:R-:W-:-:S04]  /*9d530*/  LOP3.LUT P4, RZ, R36, 0x4, RZ, 0xc0, !PT ;  /* 0x0000000424ff7812 */ /* 0x000fc8000788c0ff */
[----:B------:R0:W-:Y:S01]  /*9d540*/  @P5 STG.E.U16 desc[UR76][R10.64], R43 ;  /* 0x0000002b0a005986 */ /* 0x0001e2000c10154c */
[----:B------:R-:W-:-:S04]  /*9d550*/  PRMT R13, R43, 0x7632, R13 ;  /* 0x000076322b0d7816 */ /* 0x000fc8000000000d */
[----:B------:R-:W-:Y:S01]  /*9d560*/  @P6 LOP3.LUT R3, R3, 0x8000000, RZ, 0xfc, !PT ;  /* 0x0800000003036812 */ /* 0x000fe200078efcff */
[----:B0-----:R-:W-:Y:S01]  /*9d570*/  IMAD.WIDE R10, R35, 0x2, R44 ;  /* 0x00000002230a7825 */ /* 0x001fe200078e022c */
[C---:B------:R-:W-:Y:S01]  /*9d580*/  LOP3.LUT P6, RZ, R36.reuse, 0x40, RZ, 0xc0, !PT ;  /* 0x0000004024ff7812 */ /* 0x040fe200078cc0ff */
[----:B------:R-:W4:Y:S04]  /*9d590*/  LDL.LU R35, [R1+0x86c] ;  /* 0x00086c0001237983 */ /* 0x000f280000300800 */
[----:B------:R2:W-:Y:S01]  /*9d5a0*/  @P3 STG.E.U16 desc[UR76][R10.64], R13 ;  /* 0x0000000d0a003986 */ /* 0x0005e2000c10154c */
[C---:B------:R-:W-:Y:S02]  /*9d5b0*/  LOP3.LUT P1, RZ, R36.reuse, 0x8, RZ, 0xc0, !PT ;  /* 0x0000000824ff7812 */ /* 0x040fe4000782c0ff */
[----:B------:R-:W-:Y:S01]  /*9d5c0*/  LOP3.LUT P5, RZ, R36, 0x10, RZ, 0xc0, !PT ;  /* 0x0000001024ff7812 */ /* 0x000fe200078ac0ff */
[----:B------:R-:W4:Y:S01]  /*9d5d0*/  LDL.LU R43, [R1+0xe8] ;  /* 0x0000e800012b7983 */ /* 0x000f220000300800 */
[----:B------:R-:W-:-:S04]  /*9d5e0*/  LOP3.LUT R3, R3, 0xefffffff, RZ, 0xc0, !PT ;  /* 0xefffffff03037812 */ /* 0x000fc800078ec0ff */
[----:B------:R-:W-:Y:S02]  /*9d5f0*/  @P6 LOP3.LUT R3, R3, 0x10000000, RZ, 0xfc, !PT ;  /* 0x1000000003036812 */ /* 0x000fe400078efcff */
[----:B------:R-:W-:Y:S01]  /*9d600*/  LOP3.LUT P6, RZ, R36, 0x20, RZ, 0xc0, !PT ;  /* 0x0000002024ff7812 */ /* 0x000fe200078cc0ff */
[----:B--2---:R-:W-:Y:S01]  /*9d610*/  IMAD.WIDE R10, R48, 0x2, R46 ;  /* 0x00000002300a7825 */ /* 0x004fe200078e022e */
[----:B------:R-:W-:-:S04]  /*9d620*/  PRMT R13, R41, 0x7632, R13 ;  /* 0x00007632290d7816 */ /* 0x000fc8000000000d */
[----:B------:R0:W-:Y:S02]  /*9d630*/  @P0 STG.E.U16 desc[UR76][R10.64], R41 ;  /* 0x000000290a000986 */ /* 0x0001e4000c10154c */
[----:B0-----:R-:W-:Y:S02]  /*9d640*/  IMAD.WIDE R10, R48, 0x2, R44 ;  /* 0x00000002300a7825 */ /* 0x001fe400078e022c */
[----:B------:R-:W2:Y:S04]  /*9d650*/  LDL.LU R48, [R1+0x870] ;  /* 0x0008700001307983 */ /* 0x000ea80000300800 */
[----:B------:R3:W-:Y:S04]  /*9d660*/  @P4 STG.E.U16 desc[UR76][R10.64], R13 ;  /* 0x0000000d0a004986 */ /* 0x0007e8000c10154c */
[----:B------:R-:W2:Y:S01]  /*9d670*/  LDL.LU R41, [R1+0x874] ;  /* 0x0008740001297983 */ /* 0x000ea20000300800 */
[----:B---3--:R-:W-:Y:S01]  /*9d680*/  IMAD.WIDE R10, R40, 0x2, R46 ;  /* 0x00000002280a7825 */ /* 0x008fe200078e022e */
[----:B----4-:R-:W-:-:S04]  /*9d690*/  PRMT R13, R34, 0x7632, R13 ;  /* 0x00007632220d7816 */ /* 0x010fc8000000000d */
[----:B------:R0:W-:Y:S02]  /*9d6a0*/  @P1 STG.E.U16 desc[UR76][R10.64], R34 ;  /* 0x000000220a001986 */ /* 0x0001e4000c10154c */
[----:B0-----:R-:W-:Y:S02]  /*9d6b0*/  IMAD.WIDE R10, R40, 0x2, R44 ;  /* 0x00000002280a7825 */ /* 0x001fe400078e022c */
[----:B------:R-:W3:Y:S04]  /*9d6c0*/  LDL.LU R40, [R1+0xec] ;  /* 0x0000ec0001287983 */ /* 0x000ee80000300800 */
[----:B------:R0:W-:Y:S04]  /*9d6d0*/  @P5 STG.E.U16 desc[UR76][R10.64], R13 ;  /* 0x0000000d0a005986 */ /* 0x0001e8000c10154c */
[----:B------:R-:W4:Y:S01]  /*9d6e0*/  LDL.LU R34, [R1+0x878] ;  /* 0x0008780001227983 */ /* 0x000f220000300800 */
[----:B0-----:R-:W-:Y:S01]  /*9d6f0*/  IMAD.WIDE R10, R42, 0x2, R46 ;  /* 0x000000022a0a7825 */ /* 0x001fe200078e022e */
[----:B------:R-:W-:-:S04]  /*9d700*/  PRMT R13, R37, 0x7632, R13 ;  /* 0x00007632250d7816 */ /* 0x000fc8000000000d */
[----:B------:R0:W-:Y:S02]  /*9d710*/  @P6 STG.E.U16 desc[UR76][R10.64], R37 ;  /* 0x000000250a006986 */ /* 0x0001e4000c10154c */
[----:B0-----:R-:W-:Y:S02]  /*9d720*/  IMAD.WIDE R10, R42, 0x2, R44 ;  /* 0x000000022a0a7825 */ /* 0x001fe400078e022c */
[----:B------:R-:W3:Y:S04]  /*9d730*/  LDL.LU R42, [R1+0xd0] ;  /* 0x0000d000012a7983 */ /* 0x000ee80000300800 */
[----:B------:R-:W3:Y:S01]  /*9d740*/  LDL.LU R37, [R1+0x27b8] ;  /* 0x0027b80001257983 */ /* 0x000ee20000300800 */
[----:B------:R-:W-:-:S13]  /*9d750*/  LOP3.LUT P6, RZ, R3, 0x10000000, RZ, 0xc0, !PT ;  /* 0x1000000003ff7812 */ /* 0x000fda00078cc0ff */
[----:B------:R0:W-:Y:S01]  /*9d760*/  @P6 STG.E.U16 desc[UR76][R10.64], R13 ;  /* 0x0000000d0a006986 */ /* 0x0001e2000c10154c */
[----:B------:R-:W-:Y:S01]  /*9d770*/  LOP3.LUT P6, RZ, R3, 0x8000000, RZ, 0xc0, !PT ;  /* 0x0800000003ff7812 */ /* 0x000fe200078cc0ff */
[----:B0-----:R-:W-:-:S12]  /*9d780*/  IMAD.WIDE R10, R61, 0x2, R46 ;  /* 0x000000023d0a7825 */ /* 0x001fd800078e022e */
[----:B------:R0:W-:Y:S01]  /*9d790*/  @P6 STG.E.U16 desc[UR76][R10.64], R60 ;  /* 0x0000003c0a006986 */ /* 0x0001e2000c10154c */
[----:B------:R-:W-:Y:S02]  /*9d7a0*/  LOP3.LUT P6, RZ, R3, 0x4000000, RZ, 0xc0, !PT ;  /* 0x0400000003ff7812 */ /* 0x000fe400078cc0ff */
[----:B------:R-:W-:Y:S01]  /*9d7b0*/  PRMT R13, R60, 0x7632, R13 ;  /* 0x000076323c0d7816 */ /* 0x000fe2000000000d */
[----:B0-----:R-:W-:-:S10]  /*9d7c0*/  IMAD.WIDE R10, R61, 0x2, R44 ;  /* 0x000000023d0a7825 */ /* 0x001fd400078e022c */
[----:B------:R0:W-:Y:S01]  /*9d7d0*/  @P6 STG.E.U16 desc[UR76][R10.64], R13 ;  /* 0x0000000d0a006986 */ /* 0x0001e2000c10154c */
[----:B------:R-:W-:Y:S02]  /*9d7e0*/  LOP3.LUT P6, RZ, R3, 0x2000000, RZ, 0xc0, !PT ;  /* 0x0200000003ff7812 */ /* 0x000fe400078cc0ff */
[C---:B------:R-:W-:Y:S02]  /*9d7f0*/  LOP3.LUT P2, RZ, R36.reuse, 0x400, RZ, 0xc0, !PT ;  /* 0x0000040024ff7812 */ /* 0x040fe4000784c0ff */
[----:B------:R-:W-:Y:S01]  /*9d800*/  LOP3.LUT P3, RZ, R36, 0x800, RZ, 0xc0, !PT ;  /* 0x0000080024ff7812 */ /* 0x000fe2000786c0ff */
[----:B0-----:R-:W-:Y:S01]  /*9d810*/  IMAD.WIDE R10, R35, 0x2, R46 ;  /* 0x00000002230a7825 */ /* 0x001fe200078e022e */
[----:B------:R-:W-:-:S07]  /*9d820*/  PRMT R13, R43, 0x7632, R13 ;  /* 0x000076322b0d7816 */ /* 0x000fce000000000d */
[----:B------:R0:W-:Y:S01]  /*9d830*/  @P6 STG.E.U16 desc[UR76][R10.64], R43 ;  /* 0x0000002b0a006986 */ /* 0x0001e2000c10154c */
[----:B------:R-:W-:Y:S01]  /*9d840*/  LOP3.LUT P0, RZ, R36, 0x1000, RZ, 0xc0, !PT ;  /* 0x0000100024ff7812 */ /* 0x000fe2000780c0ff */
[----:B0-----:R-:W-:-:S05]  /*9d850*/  IMAD.WIDE R10, R35, 0x2, R44 ;  /* 0x00000002230a7825 */ /* 0x001fca00078e022c */
[----:B------:R2:W-:Y:S01]  /*9d860*/  @P2 STG.E.U16 desc[UR76][R10.64], R13 ;  /* 0x0000000d0a002986 */ /* 0x0005e2000c10154c */
[----:B------:R-:W-:Y:S01]  /*9d870*/  LOP3.LUT P4, RZ, R36, 0x2000, RZ, 0xc0, !PT ;  /* 0x0000200024ff7812 */ /* 0x000fe2000788c0ff */
[----:B--2---:R-:W-:-:S05]  /*9d880*/  IMAD.WIDE R10, R48, 0x2, R46 ;  /* 0x00000002300a7825 */ /* 0x004fca00078e022e */
[----:B---3--:R0:W-:Y:S01]  /*9d890*/  @P3 STG.E.U16 desc[UR76][R10.64], R37 ;  /* 0x000000250a003986 */ /* 0x0081e2000c10154c */
[----:B------:R-:W-:Y:S01]  /*9d8a0*/  PRMT R13, R37, 0x7632, R13 ;  /* 0x00007632250d7816 */ /* 0x000fe2000000000d */
[----:B0-----:R-:W-:Y:S02]  /*9d8b0*/  IMAD.WIDE R10, R48, 0x2, R44 ;  /* 0x00000002300a7825 */ /* 0x001fe400078e022c */
[----:B------:R-:W2:Y:S04]  /*9d8c0*/  LDL.LU R37, [R1+0x27b4] ;  /* 0x0027b40001257983 */ /* 0x000ea80000300800 */
[----:B------:R0:W-:Y:S02]  /*9d8d0*/  @P0 STG.E.U16 desc[UR76][R10.64], R13 ;  /* 0x0000000d0a000986 */ /* 0x0001e4000c10154c */
[----:B0-----:R-:W-:-:S05]  /*9d8e0*/  IMAD.WIDE R10, R41, 0x2, R46 ;  /* 0x00000002290a7825 */ /* 0x001fca00078e022e */
[----:B------:R0:W-:Y:S02]  /*9d8f0*/  @P4 STG.E.U16 desc[UR76][R10.64], R40 ;  /* 0x000000280a004986 */ /* 0x0001e4000c10154c */
[----:B0-----:R-:W-:Y:S02]  /*9d900*/  IMAD.WIDE R10, R41, 0x2, R44 ;  /* 0x00000002290a7825 */ /* 0x001fe400078e022c */
[----:B------:R-:W3:Y:S04]  /*9d910*/  LDL.LU R41, [R1+0x87c] ;  /* 0x00087c0001297983 */ /* 0x000ee80000300800 */
[----:B------:R-:W2:Y:S01]  /*9d920*/  LDL.LU R59, [R1+0xc0] ;  /* 0x0000c000013b7983 */ /* 0x000ea20000300800 */
[----:B------:R-:W-:-:S03]  /*9d930*/  PRMT R13, R40, 0x7632, R13 ;  /* 0x00007632280d7816 */ /* 0x000fc6000000000d */
[----:B------:R-:W2:Y:S04]  /*9d940*/  LDL.LU R40, [R1+0x880] ;  /* 0x0008800001287983 */ /* 0x000ea80000300800 */
[----:B------:R-:W2:Y:S04]  /*9d950*/  LDL.LU R43, [R1+0xd4] ;  /* 0x0000d400012b7983 */ /* 0x000ea80000300800 */
[----:B------:R-:W2:Y:S04]  /*9d960*/  LDL.LU R48, [R1+0x884] ;  /* 0x0008840001307983 */ /* 0x000ea80000300800 */
[----:B------:R-:W2:Y:S04]  /*9d970*/  LDL.LU R14, [R1+0xc4] ;  /* 0x0000c400010e7983 */ /* 0x000ea80000300800 */
[----:B------:R-:W2:Y:S01]  /*9d980*/  LDL.LU R61, [R1+0x888] ;  /* 0x00088800013d7983 */ /* 0x000ea20000300800 */
[----:B------:R-:W-:-:S03]  /*9d990*/  LOP3.LUT P1, RZ, R36, 0x4000, RZ, 0xc0, !PT ;  /* 0x0000400024ff7812 */ /* 0x000fc6000782c0ff */
[----:B------:R-:W2:Y:S01]  /*9d9a0*/  LDL.LU R60, [R1+0xd8] ;  /* 0x0000d800013c7983 */ /* 0x000ea20000300800 */
[C---:B------:R-:W-:Y:S02]  /*9d9b0*/  LOP3.LUT P5, RZ, R36.reuse, 0x8000, RZ, 0xc0, !PT ;  /* 0x0000800024ff7812 */ /* 0x040fe400078ac0ff */
[C---:B------:R-:W-:Y:S01]  /*9d9c0*/  LOP3.LUT P3, RZ, R36.reuse, 0x10000, RZ, 0xc0, !PT ;  /* 0x0001000024ff7812 */ /* 0x040fe2000786c0ff */
[----:B------:R-:W2:Y:S01]  /*9d9d0*/  LDL.LU R35, [R1+0x88c] ;  /* 0x00088c0001237983 */ /* 0x000ea20000300800 */
[----:B------:R-:W-:-:S05]  /*9d9e0*/  LOP3.LUT P2, RZ, R36, 0x20000, RZ, 0xc0, !PT ;  /* 0x0002000024ff7812 */ /* 0x000fca000784c0ff */
[----:B------:R4:W-:Y:S01]  /*9d9f0*/  @P1 STG.E.U16 desc[UR76][R10.64], R13 ;  /* 0x0000000d0a001986 */ /* 0x0009e2000c10154c */
[----:B------:R-:W-:Y:S01]  /*9da00*/  LOP3.LUT P4, RZ, R36, 0x100000, RZ, 0xc0, !PT ;  /* 0x0010000024ff7812 */ /* 0x000fe2000788c0ff */
[----:B----4-:R-:W-:Y:S01]  /*9da10*/  IMAD.WIDE R10, R34, 0x2, R46 ;  /* 0x00000002220a7825 */ /* 0x010fe200078e022e */
[----:B------:R-:W-:-:S04]  /*9da20*/  PRMT R13, R42, 0x7632, R13 ;  /* 0x000076322a0d7816 */ /* 0x000fc8000000000d */
[----:B------:R0:W-:Y:S01]  /*9da30*/  @P5 STG.E.U16 desc[UR76][R10.64], R42 ;  /* 0x0000002a0a005986 */ /* 0x0001e2000c10154c */
[----:B------:R-:W-:Y:S01]  /*9da40*/  LOP3.LUT P0, RZ, R36, 0x200000, RZ, 0xc0, !PT ;  /* 0x0020000024ff7812 */ /* 0x000fe2000780c0ff */
[----:B0-----:R-:W-:Y:S02]  /*9da50*/  IMAD.WIDE R10, R34, 0x2, R44 ;  /* 0x00000002220a7825 */ /* 0x001fe400078e022c */
[----:B------:R-:W4:Y:S04]  /*9da60*/  LDL.LU R34, [R1+0xc8] ;  /* 0x0000c80001227983 */ /* 0x000f280000300800 */
[----:B------:R3:W-:Y:S04]  /*9da70*/  @P3 STG.E.U16 desc[UR76][R10.64], R13 ;  /* 0x0000000d0a003986 */ /* 0x0007e8000c10154c */
[----:B------:R-:W4:Y:S01]  /*9da80*/  LDL.LU R42, [R1+0x890] ;  /* 0x00089000012a7983 */ /* 0x000f220000300800 */
[----:B------:R-:W-:Y:S01]  /*9da90*/  LOP3.LUT R3, R3, 0xffdfffff, RZ, 0xc0, !PT ;  /* 0xffdfffff03037812 */ /* 0x000fe200078ec0ff */
[----:B---3--:R-:W-:Y:S01]  /*9daa0*/  IMAD.WIDE R10, R41, 0x2, R46 ;  /* 0x00000002290a7825 */ /* 0x008fe200078e022e */
[----:B--2---:R-:W-:-:S04]  /*9dab0*/  PRMT R13, R59, 0x7632, R13 ;  /* 0x000076323b0d7816 */ /* 0x004fc8000000000d */
[----:B------:R0:W-:Y:S02]  /*9dac0*/  @P2 STG.E.U16 desc[UR76][R10.64], R59 ;  /* 0x0000003b0a002986 */ /* 0x0001e4000c10154c */
[----:B0-----:R-:W-:Y:S02]  /*9dad0*/  IMAD.WIDE R10, R41, 0x2, R44 ;  /* 0x00000002290a7825 */ /* 0x001fe400078e022c */
[----:B------:R-:W2:Y:S04]  /*9dae0*/  LDL.LU R41, [R1+0xdc] ;  /* 0x0000dc0001297983 */ /* 0x000ea80000300800 */
[----:B------:R0:W-:Y:S02]  /*9daf0*/  @P4 STG.E.U16 desc[UR76][R10.64], R13 ;  /* 0x0000000d0a004986 */ /* 0x0001e4000c10154c */
[----:B0-----:R-:W-:-:S05]  /*9db00*/  IMAD.WIDE R10, R40, 0x2, R46 ;  /* 0x00000002280a7825 */ /* 0x001fca00078e022e */
[----:B------:R0:W-:Y:S02]  /*9db10*/  @P0 STG.E.U16 desc[UR76][R10.64], R43 ;  /* 0x0000002b0a000986 */ /* 0x0001e4000c10154c */
[----:B0-----:R-:W-:Y:S02]  /*9db20*/  IMAD.WIDE R10, R40, 0x2, R44 ;  /* 0x00000002280a7825 */ /* 0x001fe400078e022c */
[----:B------:R-:W3:Y:S01]  /*9db30*/  LDL.LU R40, [R1+0x894] ;  /* 0x0008940001287983 */ /* 0x000ee20000300800 */
[----:B------:R-:W-:-:S13]  /*9db40*/  LOP3.LUT P6, RZ, R37, 0x1, RZ, 0xc0, !PT ;  /* 0x0000000125ff7812 */ /* 0x000fda00078cc0ff */
[----:B------:R-:W-:Y:S02]  /*9db50*/  @P6 LOP3.LUT R3, R3, 0x200000, RZ, 0xfc, !PT ;  /* 0x0020000003036812 */ /* 0x000fe400078efcff */
[----:B------:R-:W-:Y:S02]  /*9db60*/  LOP3.LUT P6, RZ, R36, 0x80000000, RZ, 0xc0, !PT ;  /* 0x8000000024ff7812 */ /* 0x000fe400078cc0ff */
[----:B------:R-:W-:-:S11]  /*9db70*/  LOP3.LUT R3, R3, 0xffbfffff, RZ, 0xc0, !PT ;  /* 0xffbfffff03037812 */ /* 0x000fd600078ec0ff */
[----:B------:R-:W-:Y:S02]  /*9db80*/  @P6 LOP3.LUT R3, R3, 0x400000, RZ, 0xfc, !PT ;  /* 0x0040000003036812 */ /* 0x000fe400078efcff */
[C---:B------:R-:W-:Y:S02]  /*9db90*/  LOP3.LUT P6, RZ, R36.reuse, 0x10000000, RZ, 0xc0, !PT ;  /* 0x1000000024ff7812 */ /* 0x040fe400078cc0ff */
[----:B------:R-:W-:Y:S02]  /*9dba0*/  LOP3.LUT R3, R3, 0xff7fffff, RZ, 0xc0, !PT ;  /* 0xff7fffff03037812 */ /* 0x000fe400078ec0ff */
[----:B------:R-:W-:-:S09]  /*9dbb0*/  LOP3.LUT P5, RZ, R36, 0x800000, RZ, 0xc0, !PT ;  /* 0x0080000024ff7812 */ /* 0x000fd200078ac0ff */
[----:B------:R-:W-:Y:S02]  /*9dbc0*/  @P6 LOP3.LUT R3, R3, 0x800000, RZ, 0xfc, !PT ;  /* 0x0080000003036812 */ /* 0x000fe400078efcff */
[----:B------:R-:W-:Y:S02]  /*9dbd0*/  LOP3.LUT P6, RZ, R36, 0x8000000, RZ, 0xc0, !PT ;  /* 0x0800000024ff7812 */ /* 0x000fe400078cc0ff */
[----:B------:R-:W-:Y:S02]  /*9dbe0*/  LOP3.LUT R3, R3, 0xfeffffff, RZ, 0xc0, !PT ;  /* 0xfeffffff03037812 */ /* 0x000fe400078ec0ff */
[----:B------:R-:W-:Y:S02]  /*9dbf0*/  PRMT R13, R43, 0x7632, R13 ;  /* 0x000076322b0d7816 */ /* 0x000fe4000000000d */
[----:B------:R-:W-:Y:S01]  /*9dc00*/  LOP3.LUT P1, RZ, R37, 0x4, RZ, 0xc0, !PT ;  /* 0x0000000425ff7812 */ /* 0x000fe2000782c0ff */
[----:B------:R-:W3:Y:S06]  /*9dc10*/  LDL.LU R43, [R1+0x898] ;  /* 0x00089800012b7983 */ /* 0x000eec0000300800 */
[----:B------:R-:W-:-:S02]  /*9dc20*/  @P6 LOP3.LUT R3, R3, 0x1000000, RZ, 0xfc, !PT ;  /* 0x0100000003036812 */ /* 0x000fc400078efcff */
[----:B------:R-:W-:Y:S01]  /*9dc30*/  LOP3.LUT P6, RZ, R36, 0x2000000, RZ, 0xc0, !PT ;  /* 0x0200000024ff7812 */ /* 0x000fe200078cc0ff */
[----:B------:R0:W-:Y:S02]  /*9dc40*/  @P5 STG.E.U16 desc[UR76][R10.64], R13 ;  /* 0x0000000d0a005986 */ /* 0x0001e4000c10154c */
[----:B0-----:R-:W-:-:S10]  /*9dc50*/  IMAD.WIDE R10, R48, 0x2, R46 ;  /* 0x00000002300a7825 */ /* 0x001fd400078e022e */
[----:B------:R0:W-:Y:S01]  /*9dc60*/  @P6 STG.E.U16 desc[UR76][R10.64], R14 ;  /* 0x0000000e0a006986 */ /* 0x0001e2000c10154c */
[----:B------:R-:W-:Y:S02]  /*9dc70*/  LOP3.LUT P6, RZ, R3, 0x1000000, RZ, 0xc0, !PT ;  /* 0x0100000003ff7812 */ /* 0x000fe400078cc0ff */
[----:B------:R-:W-:Y:S01]  /*9dc80*/  PRMT R13, R14, 0x7632, R13 ;  /* 0x000076320e0d7816 */ /* 0x000fe2000000000d */
[----:B0-----:R-:W-:Y:S01]  /*9dc90*/  IMAD.WIDE R10, R48, 0x2, R44 ;  /* 0x00000002300a7825 */ /* 0x001fe200078e022c */
[----:B------:R-:W-:Y:S01]  /*9dca0*/  LOP3.LUT P3, RZ, R37, 0x10, RZ, 0xc0, !PT ;  /* 0x0000001025ff7812 */ /* 0x000fe2000786c0ff */
[----:B------:R-:W3:Y:S08]  /*9dcb0*/  LDL.LU R48, [R1+0xb0] ;  /* 0x0000b00001307983 */ /* 0x000ef00000300800 */
        /* <DEDUP_REMOVED lines=8> */
[----:B------:R-:W-:Y:S01]  /*9dd40*/  LOP3.LUT P6, RZ, R3, 0x200000, RZ, 0xc0, !PT ;  /* 0x0020000003ff7812 */ /* 0x000fe200078cc0ff */
[----:B0-----:R-:W-:Y:S01]  /*9dd50*/  IMAD.WIDE R10, R35, 0x2, R46 ;  /* 0x00000002230a7825 */ /* 0x001fe200078e022e */
[----:B----4-:R-:W-:-:S11]  /*9dd60*/  PRMT R13, R34, 0x7632, R13 ;  /* 0x00007632220d7816 */ /* 0x010fd6000000000d */
        /* <DEDUP_REMOVED lines=10> */
[----:B------:R0:W-:Y:S04]  /*9de10*/  @P2 STG.E.U16 desc[UR76][R10.64], R13 ;  /* 0x0000000d0a002986 */ /* 0x0001e8000c10154c */
[----:B------:R-:W4:Y:S01]  /*9de20*/  LDL.LU R59, [R1+0xa0] ;  /* 0x0000a000013b7983 */ /* 0x000f220000300800 */
[----:B0-----:R-:W-:Y:S01]  /*9de30*/  PRMT R13, R38, 0x7632, R13 ;  /* 0x00007632260d7816 */ /* 0x001fe2000000000d */
[----:B---3--:R-:W-:-:S05]  /*9de40*/  IMAD.WIDE R10, R40, 0x2, R46 ;  /* 0x00000002280a7825 */ /* 0x008fca00078e022e */
[----:B------:R0:W-:Y:S02]  /*9de50*/  @P4 STG.E.U16 desc[UR76][R10.64], R38 ;  /* 0x000000260a004986 */ /* 0x0001e4000c10154c */
[----:B0-----:R-:W-:Y:S02]  /*9de60*/  IMAD.WIDE R10, R40, 0x2, R44 ;  /* 0x00000002280a7825 */ /* 0x001fe400078e022c */
[----:B------:R-:W3:Y:S04]  /*9de70*/  LDL.LU R38, [R1+0x27b0] ;  /* 0x0027b00001267983 */ /* 0x000ee80000300800 */
[----:B------:R-:W3:Y:S04]  /*9de80*/  LDL.LU R40, [R1+0x8a4] ;  /* 0x0008a40001287983 */ /* 0x000ee80000300800 */
[----:B------:R-:W3:Y:S04]  /*9de90*/  LDL.LU R35, [R1+0xb4] ;  /* 0x0000b40001237983 */ /* 0x000ee80000300800 */
[----:B------:R-:W3:Y:S04]  /*9dea0*/  LDL.LU R42, [R1+0x8a8] ;  /* 0x0008a800012a7983 */ /* 0x000ee80000300800 */
[----:B------:R-:W3:Y:S04]  /*9deb0*/  LDL.LU R14, [R1+0xa4] ;  /* 0x0000a400010e7983 */ /* 0x000ee80000300800 */
[----:B------:R-:W3:Y:S01]  /*9dec0*/  LDL.LU R61, [R1+0x8ac] ;  /* 0x0008ac00013d7983 */ /* 0x000ee20000300800 */
[----:B------:R-:W-:-:S03]  /*9ded0*/  LOP3.LUT P0, RZ, R37, 0x400, RZ, 0xc0, !PT ;  /* 0x0000040025ff7812 */ /* 0x000fc6000780c0ff */
[----:B------:R-:W3:Y:S01]  /*9dee0*/  LDL.LU R60, [R1+0xb8] ;  /* 0x0000b800013c7983 */ /* 0x000ee20000300800 */
[C---:B------:R-:W-:Y:S02]  /*9def0*/  LOP3.LUT P5, RZ, R37.reuse, 0x800, RZ, 0xc0, !PT ;  /* 0x0000080025ff7812 */ /* 0x040fe400078ac0ff */
[C---:B------:R-:W-:Y:S01]  /*9df00*/  LOP3.LUT P3, RZ, R37.reuse, 0x2000, RZ, 0xc0, !PT ;  /* 0x0000200025ff7812 */ /* 0x040fe2000786c0ff */
[----:B------:R-:W3:Y:S01]  /*9df10*/  LDL.LU R34, [R1+0x8b0] ;  /* 0x0008b00001227983 */ /* 0x000ee20000300800 */
[----:B------:R-:W-:-:S05]  /*9df20*/  LOP3.LUT P1, RZ, R37, 0x8000, RZ, 0xc0, !PT ;  /* 0x0000800025ff7812 */ /* 0x000fca000782c0ff */
[----:B------:R0:W-:Y:S01]  /*9df30*/  @P0 STG.E.U16 desc[UR76][R10.64], R13 ;  /* 0x0000000d0a000986 */ /* 0x0001e2000c10154c */
[----:B------:R-:W-:Y:S01]  /*9df40*/  LOP3.LUT P4, RZ, R37, 0x20000, RZ, 0xc0, !PT ;  /* 0x0002000025ff7812 */ /* 0x000fe2000788c0ff */
[----:B0-----:R-:W-:Y:S01]  /*9df50*/  IMAD.WIDE R10, R43, 0x2, R46 ;  /* 0x000000022b0a7825 */ /* 0x001fe200078e022e */
[----:B------:R-:W-:-:S04]  /*9df60*/  LOP3.LUT P2, RZ, R37, 0x40000, RZ, 0xc0, !PT ;  /* 0x0004000025ff7812 */ /* 0x000fc8000784c0ff */
[----:B------:R0:W-:Y:S01]  /*9df70*/  @P5 STG.E.U16 desc[UR76][R10.64], R48 ;  /* 0x000000300a005986 */ /* 0x0001e2000c10154c */
[----:B------:R-:W-:Y:S01]  /*9df80*/  PRMT R13, R48, 0x7632, R13 ;  /* 0x00007632300d7816 */ /* 0x000fe2000000000d */
[----:B0-----:R-:W-:Y:S02]  /*9df90*/  IMAD.WIDE R10, R43, 0x2, R44 ;  /* 0x000000022b0a7825 */ /* 0x001fe400078e022c */
[----:B------:R-:W3:Y:S04]  /*9dfa0*/  LDL.LU R43, [R1+0xa8] ;  /* 0x0000a800012b7983 */ /* 0x000ee80000300800 */
[----:B------:R2:W-:Y:S04]  /*9dfb0*/  @P3 STG.E.U16 desc[UR76][R10.64], R13 ;  /* 0x0000000d0a003986 */ /* 0x0005e8000c10154c */
[----:B------:R-:W3:Y:S01]  /*9dfc0*/  LDL.LU R48, [R1+0x8b4] ;  /* 0x0008b40001307983 */ /* 0x000ee20000300800 */
[----:B--2---:R-:W-:-:S05]  /*9dfd0*/  IMAD.WIDE R10, R41, 0x2, R46 ;  /* 0x00000002290a7825 */ /* 0x004fca00078e022e */
[----:B----4-:R0:W-:Y:S01]  /*9dfe0*/  @P1 STG.E.U16 desc[UR76][R10.64], R59 ;  /* 0x0000003b0a001986 */ /* 0x0101e2000c10154c */
[----:B------:R-:W-:Y:S01]  /*9dff0*/  PRMT R13, R59, 0x7632, R13 ;  /* 0x000076323b0d7816 */ /* 0x000fe2000000000d */
[----:B0-----:R-:W-:Y:S02]  /*9e000*/  IMAD.WIDE R10, R41, 0x2, R44 ;  /* 0x00000002290a7825 */ /* 0x001fe400078e022c */
[----:B------:R-:W2:Y:S04]  /*9e010*/  LDL.LU R41, [R1+0xbc] ;  /* 0x0000bc0001297983 */ /* 0x000ea80000300800 */
[----:B------:R3:W-:Y:S02]  /*9e020*/  @P4 STG.E.U16 desc[UR76][R10.64], R13 ;  /* 0x0000000d0a004986 */ /* 0x0007e4000c10154c */
[----:B---3--:R-:W-:-:S05]  /*9e030*/  IMAD.WIDE R10, R40, 0x2, R46 ;  /* 0x00000002280a7825 */ /* 0x008fca00078e022e */
[----:B------:R0:W-:Y:S02]  /*9e040*/  @P2 STG.E.U16 desc[UR76][R10.64], R35 ;  /* 0x000000230a002986 */ /* 0x0001e4000c10154c */
[----:B0-----:R-:W-:Y:S02]  /*9e050*/  IMAD.WIDE R10, R40, 0x2, R44 ;  /* 0x00000002280a7825 */ /* 0x001fe400078e022c */
[----:B------:R-:W3:Y:S01]  /*9e060*/  LDL.LU R40, [R1+0x8b8] ;  /* 0x0008b80001287983 */ /* 0x000ee20000300800 */
[----:B------:R-:W-:Y:S02]  /*9e070*/  LOP3.LUT P6, RZ, R37, 0x20000000, RZ, 0xc0, !PT ;  /* 0x2000000025ff7812 */ /* 0x000fe400078cc0ff */
[----:B------:R-:W-:-:S11]  /*9e080*/  LOP3.LUT R3, R3, 0xfffdffff, RZ, 0xc0, !PT ;  /* 0xfffdffff03037812 */ /* 0x000fd600078ec0ff */
        /* <DEDUP_REMOVED lines=11> */
[----:B------:R-:W-:Y:S01]  /*9e140*/  LOP3.LUT P0, RZ, R38, 0x1, RZ, 0xc0, !PT ;  /* 0x0000000126ff7812 */ /* 0x000fe2000780c0ff */
[----:B------:R-:W4:Y:S06]  /*9e150*/  LDL.LU R35, [R1+0x8bc] ;  /* 0x0008bc0001237983 */ /* 0x000f2c0000300800 */
[----:B------:R-:W-:-:S02]  /*9e160*/  @P6 LOP3.LUT R3, R3, 0x100000, RZ, 0xfc, !PT ;  /* 0x0010000003036812 */ /* 0x000fc400078efcff */
[----:B------:R-:W-:Y:S01]  /*9e170*/  LOP3.LUT P6, RZ, R37, 0x400000, RZ, 0xc0, !PT ;  /* 0x0040000025ff7812 */ /* 0x000fe200078cc0ff */
[----:B------:R0:W-:Y:S02]  /*9e180*/  @P5 STG.E.U16 desc[UR76][R10.64], R13 ;  /* 0x0000000d0a005986 */ /* 0x0001e4000c10154c */
[----:B0-----:R-:W-:-:S10]  /*9e190*/  IMAD.WIDE R10, R42, 0x2, R46 ;  /* 0x000000022a0a7825 */ /* 0x001fd400078e022e */
[----:B------:R0:W-:Y:S01]  /*9e1a0*/  @P6 STG.E.U16 desc[UR76][R10.64], R14 ;  /* 0x0000000e0a006986 */ /* 0x0001e2000c10154c */
[C---:B------:R-:W-:Y:S02]  /*9e1b0*/  LOP3.LUT P6, RZ, R3.reuse, 0x100000, RZ, 0xc0, !PT ;  /* 0x0010000003ff7812 */ /* 0x040fe400078cc0ff */
[----:B------:R-:W-:Y:S01]  /*9e1c0*/  PRMT R13, R14, 0x7632, R13 ;  /* 0x000076320e0d7816 */ /* 0x000fe2000000000d */
[----:B0-----:R-:W-:Y:S01]  /*9e1d0*/  IMAD.WIDE R10, R42, 0x2, R44 ;  /* 0x000000022a0a7825 */ /* 0x001fe200078e022c */
[----:B------:R-:W-:Y:S01]  /*9e1e0*/  LOP3.LUT P3, RZ, R38, 0x2, RZ, 0xc0, !PT ;  /* 0x0000000226ff7812 */ /* 0x000fe2000786c0ff */
[----:B------:R-:W4:Y:S08]  /*9e1f0*/  LDL.LU R42, [R1+0x90] ;  /* 0x00009000012a7983 */ /* 0x000f300000300800 */
        /* <DEDUP_REMOVED lines=22> */
[----:B------:R-:W2:Y:S01]  /*9e360*/  LDL.LU R41, [R1+0x80] ;  /* 0x0000800001297983 */ /* 0x000ea20000300800 */
        /* <DEDUP_REMOVED lines=17> */
[C---:B------:R-:W-:Y:S01]  /*9e480*/  LOP3.LUT P4, RZ, R38.reuse, 0x4000, RZ, 0xc0, !PT ;  /* 0x0000400026ff7812 */ /* 0x040fe2000788c0ff */
[----:B----4-:R-:W-:Y:S01]  /*9e490*/  IMAD.WIDE R10, R35, 0x2, R46 ;  /* 0x00000002230a7825 */ /* 0x010fe200078e022e */
[----:B------:R-:W-:-:S04]  /*9e4a0*/  LOP3.LUT P1, RZ, R38, 0x10000, RZ, 0xc0, !PT ;  /* 0x0001000026ff7812 */ /* 0x000fc8000782c0ff */
[----:B------:R0:W-:Y:S01]  /*9e4b0*/  @P5 STG.E.U16 desc[UR76][R10.64], R42 ;  /* 0x0000002a0a005986 */ /* 0x0001e2000c10154c */
[----:B------:R-:W-:Y:S01]  /*9e4c0*/  PRMT R13, R42, 0x7632, R13 ;  /* 0x000076322a0d7816 */ /* 0x000fe2000000000d */
[----:B0-----:R-:W-:Y:S02]  /*9e4d0*/  IMAD.WIDE R10, R35, 0x2, R44 ;  /* 0x00000002230a7825 */ /* 0x001fe400078e022c */
[----:B------:R-:W4:Y:S04]  /*9e4e0*/  LDL.LU R35, [R1+0x88] ;  /* 0x0000880001237983 */ /* 0x000f280000300800 */
[----:B------:R2:W-:Y:S04]  /*9e4f0*/  @P3 STG.E.U16 desc[UR76][R10.64], R13 ;  /* 0x0000000d0a003986 */ /* 0x0005e8000c10154c */
[----:B------:R-:W4:Y:S01]  /*9e500*/  LDL.LU R42, [R1+0x8d4] ;  /* 0x0008d400012a7983 */ /* 0x000f220000300800 */
[----:B--2---:R-:W-:-:S05]  /*9e510*/  IMAD.WIDE R10, R48, 0x2, R46 ;  /* 0x00000002300a7825 */ /* 0x004fca00078e022e */
[----:B------:R0:W-:Y:S01]  /*9e520*/  @P0 STG.E.U16 desc[UR76][R10.64], R41 ;  /* 0x000000290a000986 */ /* 0x0001e2000c10154c */
[----:B------:R-:W-:Y:S01]  /*9e530*/  PRMT R13, R41, 0x7632, R13 ;  /* 0x00007632290d7816 */ /* 0x000fe2000000000d */
[----:B0-----:R-:W-:Y:S02]  /*9e540*/  IMAD.WIDE R10, R48, 0x2, R44 ;  /* 0x00000002300a7825 */ /* 0x001fe400078e022c */
[----:B------:R-:W2:Y:S04]  /*9e550*/  LDL.LU R48, [R1+0x9c] ;  /* 0x00009c0001307983 */ /* 0x000ea80000300800 */
[----:B------:R3:W-:Y:S02]  /*9e560*/  @P4 STG.E.U16 desc[UR76][R10.64], R13 ;  /* 0x0000000d0a004986 */ /* 0x0007e4000c10154c */
[----:B---3--:R-:W-:-:S05]  /*9e570*/  IMAD.WIDE R10, R40, 0x2, R46 ;  /* 0x00000002280a7825 */ /* 0x008fca00078e022e */
[----:B------:R0:W-:Y:S02]  /*9e580*/  @P1 STG.E.U16 desc[UR76][R10.64], R34 ;  /* 0x000000220a001986 */ /* 0x0001e4000c10154c */
[----:B0-----:R-:W-:Y:S02]  /*9e590*/  IMAD.WIDE R10, R40, 0x2, R44 ;  /* 0x00000002280a7825 */ /* 0x001fe400078e022c */
[----:B------:R-:W3:Y:S04]  /*9e5a0*/  LDL.LU R40, [R1+0x8d8] ;  /* 0x0008d80001287983 */ /* 0x000ee80000300800 */
[----:B------:R-:W3:Y:S01]  /*9e5b0*/  LDL.LU R41, [R1+0x8c] ;  /* 0x00008c0001297983 */ /* 0x000ee20000300800 */
[----:B------:R-:W-:Y:S02]  /*9e5c0*/  LOP3.LUT P6, RZ, R38, 0x8000000, RZ, 0xc0, !PT ;  /* 0x0800000026ff7812 */ /* 0x000fe400078cc0ff */
[----:B------:R-:W-:-:S11]  /*9e5d0*/  LOP3.LUT R3, R3, 0xffffdfff, RZ, 0xc0, !PT ;  /* 0xffffdfff03037812 */ /* 0x000fd600078ec0ff */
        /* <DEDUP_REMOVED lines=49> */
[----:B------:R-:W4:Y:S04]  /*9e8f0*/  LDL.LU R48, [R1+0x8e4] ;  /* 0x0008e40001307983 */ /* 0x000f280000300800 */
[----:B------:R-:W4:Y:S01]  /*9e900*/  LDL.LU R60, [R1+0x74] ;  /* 0x00007400013c7983 */ /* 0x000f220000300800 */
[----:B------:R-:W-:-:S03]  /*9e910*/  PRMT R13, R41, 0x7632, R13 ;  /* 0x00007632290d7816 */ /* 0x000fc6000000000d */
[----:B------:R-:W4:Y:S04]  /*9e920*/  LDL.LU R41, [R1+0x8e8] ;  /* 0x0008e80001297983 */ /* 0x000f280000300800 */
[----:B------:R-:W4:Y:S04]  /*9e930*/  LDL.LU R59, [R1+0x64] ;  /* 0x00006400013b7983 */ /* 0x000f280000300800 */
[----:B------:R-:W4:Y:S01]  /*9e940*/  LDL.LU R14, [R1+0x8ec] ;  /* 0x0008ec00010e7983 */ /* 0x000f220000300800 */
[----:B------:R-:W-:-:S03]  /*9e950*/  LOP3.LUT P1, RZ, R39, 0x4, RZ, 0xc0, !PT ;  /* 0x0000000427ff7812 */ /* 0x000fc6000782c0ff */
[----:B------:R-:W4:Y:S01]  /*9e960*/  LDL.LU R61, [R1+0x78] ;  /* 0x00007800013d7983 */ /* 0x000f220000300800 */
[C---:B------:R-:W-:Y:S02]  /*9e970*/  LOP3.LUT P5, RZ, R39.reuse, 0x8, RZ, 0xc0, !PT ;  /* 0x0000000827ff7812 */ /* 0x040fe400078ac0ff */
[C---:B------:R-:W-:Y:S01]  /*9e980*/  LOP3.LUT P3, RZ, R39.reuse, 0x10, RZ, 0xc0, !PT ;  /* 0x0000001027ff7812 */ /* 0x040fe2000786c0ff */
[----:B------:R-:W4:Y:S01]  /*9e990*/  LDL.LU R35, [R1+0x8f0] ;  /* 0x0008f00001237983 */ /* 0x000f220000300800 */
[----:B------:R-:W-:-:S05]  /*9e9a0*/  LOP3.LUT P2, RZ, R39, 0x20, RZ, 0xc0, !PT ;  /* 0x0000002027ff7812 */ /* 0x000fca000784c0ff */
[----:B------:R0:W-:Y:S01]  /*9e9b0*/  @P1 STG.E.U16 desc[UR76][R10.64], R13 ;  /* 0x0000000d0a001986 */ /* 0x0001e2000c10154c */
[C---:B------:R-:W-:Y:S01]  /*9e9c0*/  LOP3.LUT P4, RZ, R39.reuse, 0x40, RZ, 0xc0, !PT ;  /* 0x0000004027ff7812 */ /* 0x040fe2000788c0ff */
[----:B0-----:R-:W-:Y:S01]  /*9e9d0*/  IMAD.WIDE R10, R34, 0x2, R46 ;  /* 0x00000002220a7825 */ /* 0x001fe200078e022e */
        /* <DEDUP_REMOVED lines=30> */
[----:B------:R-:W-:-:S09]  /*9ebc0*/  PRMT R13, R60, 0x7632, R13 ;  /* 0x000076323c0d7816 */ /* 0x000fd2000000000d */
[----:B------:R-:W-:Y:S02]  /*9ebd0*/  @P6 LOP3.LUT R3, R3, 0x1000, RZ, 0xfc, !PT ;  /* 0x0000100003036812 */ /* 0x000fe400078efcff */
[----:B------:R-:W-:Y:S01]  /*9ebe0*/  LOP3.LUT P6, RZ, R39, 0x200, RZ, 0xc0, !PT ;  /* 0x0000020027ff7812 */ /* 0x000fe200078cc0ff */
[----:B------:R0:W-:Y:S02]  /*9ebf0*/  @P5 STG.E.U16 desc[UR76][R10.64], R13 ;  /* 0x0000000d0a005986 */ /* 0x0001e4000c10154c */
[----:B0-----:R-:W-:-:S10]  /*9ec00*/  IMAD.WIDE R10, R41, 0x2, R46 ;  /* 0x00000002290a7825 */ /* 0x001fd400078e022e */
[----:B------:R0:W-:Y:S01]  /*9ec10*/  @P6 STG.E.U16 desc[UR76][R10.64], R59 ;  /* 0x0000003b0a006986 */ /* 0x0001e2000c10154c */
[----:B------:R-:W-:Y:S02]  /*9ec20*/  LOP3.LUT P6, RZ, R3, 0x1000, RZ, 0xc0, !PT ;  /* 0x0000100003ff7812 */ /* 0x000fe400078cc0ff */
[----:B------:R-:W-:Y:S01]  /*9ec30*/  PRMT R13, R59, 0x7632, R13 ;  /* 0x000076323b0d7816 */ /* 0x000fe2000000000d */
[----:B0-----:R-:W-:Y:S02]  /*9ec40*/  IMAD.WIDE R10, R41, 0x2, R44 ;  /* 0x00000002290a7825 */ /* 0x001fe400078e022c */
[----:B------:R-:W4:Y:S08]  /*9ec50*/  LDL.LU R41, [R1+0x8fc] ;  /* 0x0008fc0001297983 */ /* 0x000f300000300800 */
[----:B------:R0:W-:Y:S01]  /*9ec60*/  @P6 STG.E.U16 desc[UR76][R10.64], R13 ;  /* 0x0000000d0a006986 */ /* 0x0001e2000c10154c */
[----:B------:R-:W-:-:S03]  /*9ec70*/  LOP3.LUT P6, RZ, R3, 0x800, RZ, 0xc0, !PT ;  /* 0x0000080003ff7812 */ /* 0x000fc600078cc0ff */
[----:B------:R-:W4:Y:S01]  /*9ec80*/  LDL.LU R60, [R1+0x50] ;  /* 0x00005000013c7983 */ /* 0x000f220000300800 */
[----:B0-----:R-:W-:-:S09]  /*9ec90*/  IMAD.WIDE R10, R14, 0x2, R46 ;  /* 0x000000020e0a7825 */ /* 0x001fd200078e022e */
        /* <DEDUP_REMOVED lines=22> */
[----:B---3--:R-:W-:Y:S01]  /*9ee00*/  PRMT R13, R40, 0x7632, R13 ;  /* 0x00007632280d7816 */ /* 0x008fe2000000000d */
[----:B----4-:R-:W-:-:S05]  /*9ee10*/  IMAD.WIDE R10, R48, 0x2, R46 ;  /* 0x00000002300a7825 */ /* 0x010fca00078e022e */
[----:B------:R0:W-:Y:S02]  /*9ee20*/  @P4 STG.E.U16 desc[UR76][R10.64], R40 ;  /* 0x000000280a004986 */ /* 0x0001e4000c10154c */
[----:B0-----:R-:W-:Y:S02]  /*9ee30*/  IMAD.WIDE R10, R48, 0x2, R44 ;  /* 0x00000002300a7825 */ /* 0x001fe400078e022c */
[----:B------:R-:W3:Y:S04]  /*9ee40*/  LDL.LU R40, [R1+0x27a4] ;  /* 0x0027a40001287983 */ /* 0x000ee80000300800 */
[----:B------:R-:W4:Y:S04]  /*9ee50*/  LDL.LU R48, [R1+0x904] ;  /* 0x0009040001307983 */ /* 0x000f280000300800 */
[----:B------:R-:W3:Y:S01]  /*9ee60*/  LDL.LU R61, [R1+0x54] ;  /* 0x00005400013d7983 */ /* 0x000ee20000300800 */
[----:B------:R-:W-:-:S02]  /*9ee70*/  LOP3.LUT P6, RZ, R39, 0x20000000, RZ, 0xc0, !PT ;  /* 0x2000000027ff7812 */ /* 0x000fc400078cc0ff */
[----:B------:R-:W-:Y:S01]  /*9ee80*/  LOP3.LUT R3, R3, 0xffffffdf, RZ, 0xc0, !PT ;  /* 0xffffffdf03037812 */ /* 0x000fe200078ec0ff */
[----:B------:R-:W3:Y:S01]  /*9ee90*/  LDL.LU R35, [R1+0x908] ;  /* 0x0009080001237983 */ /* 0x000ee20000300800 */
[----:B------:R-:W-:-:S03]  /*9eea0*/  LOP3.LUT P0, RZ, R39, 0x40000, RZ, 0xc0, !PT ;  /* 0x0004000027ff7812 */ /* 0x000fc6000780c0ff */
[----:B------:R-:W3:Y:S06]  /*9eeb0*/  LDL.LU R34, [R1+0x44] ;  /* 0x0000440001227983 */ /* 0x000eec0000300800 */
[----:B------:R-:W-:Y:S02]  /*9eec0*/  @P6 LOP3.LUT R3, R3, 0x20, RZ, 0xfc, !PT ;  /* 0x0000002003036812 */ /* 0x000fe400078efcff */
[----:B------:R-:W-:Y:S02]  /*9eed0*/  LOP3.LUT P6, RZ, R39, 0x10000000, RZ, 0xc0, !PT ;  /* 0x1000000027ff7812 */ /* 0x000fe400078cc0ff */
[----:B------:R-:W-:-:S02]  /*9eee0*/  LOP3.LUT R3, R3, 0xffffffbf, RZ, 0xc0, !PT ;  /* 0xffffffbf03037812 */ /* 0x000fc400078ec0ff */
[----:B------:R-:W-:-:S09]  /*9eef0*/  LOP3.LUT P5, RZ, R39, 0x80000, RZ, 0xc0, !PT ;  /* 0x0008000027ff7812 */ /* 0x000fd200078ac0ff */
[----:B------:R-:W-:Y:S02]  /*9ef00*/  @P6 LOP3.LUT R3, R3, 0x40, RZ, 0xfc, !PT ;  /* 0x0000004003036812 */ /* 0x000fe400078efcff */
[----:B------:R-:W-:Y:S02]  /*9ef10*/  LOP3.LUT P6, RZ, R39, 0x8000000, RZ, 0xc0, !PT ;  /* 0x0800000027ff7812 */ /* 0x000fe400078cc0ff */
[----:B------:R-:W-:Y:S01]  /*9ef20*/  LOP3.LUT R3, R3, 0xffffff7f, RZ, 0xc0, !PT ;  /* 0xffffff7f03037812 */ /* 0x000fe200078ec0ff */
[----:B------:R0:W-:Y:S01]  /*9ef30*/  @P0 STG.E.U16 desc[UR76][R10.64], R13 ;  /* 0x0000000d0a000986 */ /* 0x0001e2000c10154c */
[----:B------:R-:W-:-:S09]  /*9ef40*/  LOP3.LUT P3, RZ, R39, 0x100000, RZ, 0xc0, !PT ;  /* 0x0010000027ff7812 */ /* 0x000fd2000786c0ff */
[----:B------:R-:W-:Y:S02]  /*9ef50*/  @P6 LOP3.LUT R3, R3, 0x80, RZ, 0xfc, !PT ;  /* 0x0000008003036812 */ /* 0x000fe400078efcff */
[----:B------:R-:W-:Y:S02]  /*9ef60*/  LOP3.LUT P6, RZ, R39, 0x4000000, RZ, 0xc0, !PT ;  /* 0x0400000027ff7812 */ /* 0x000fe400078cc0ff */
[----:B------:R-:W-:Y:S02]  /*9ef70*/  LOP3.LUT R3, R3, 0xfffffeff, RZ, 0xc0, !PT ;  /* 0xfffffeff03037812 */ /* 0x000fe400078ec0ff */
[C---:B------:R-:W-:Y:S02]  /*9ef80*/  LOP3.LUT P1, RZ, R39.reuse, 0x200000, RZ, 0xc0, !PT ;  /* 0x0020000027ff7812 */ /* 0x040fe4000782c0ff */
[C---:B------:R-:W-:Y:S02]  /*9ef90*/  LOP3.LUT P4, RZ, R39.reuse, 0x400000, RZ, 0xc0, !PT ;  /* 0x0040000027ff7812 */ /* 0x040fe4000788c0ff */
[----:B------:R-:W-:Y:S01]  /*9efa0*/  LOP3.LUT P2, RZ, R39, 0x800000, RZ, 0xc0, !PT ;  /* 0x0080000027ff7812 */ /* 0x000fe2000784c0ff */
[----:B0-----:R-:W-:-:S04]  /*9efb0*/  IMAD.WIDE R10, R41, 0x2, R46 ;  /* 0x00000002290a7825 */ /* 0x001fc800078e022e */
[----:B------:R-:W-:Y:S01]  /*9efc0*/  @P6 LOP3.LUT R3, R3, 0x100, RZ, 0xfc, !PT ;  /* 0x0000010003036812 */ /* 0x000fe200078efcff */
[----:B------:R0:W-:Y:S01]  /*9efd0*/  @P5 STG.E.U16 desc[UR76][R10.64], R60 ;  /* 0x0000003c0a005986 */ /* 0x0001e2000c10154c */
[----:B------:R-:W-:Y:S02]  /*9efe0*/  PRMT R13, R60, 0x7632, R13 ;  /* 0x000076323c0d7816 */ /* 0x000fe4000000000d */
[C---:B------:R-:W-:Y:S02]  /*9eff0*/  LOP3.LUT P5, RZ, R39.reuse, 0x1000000, RZ, 0xc0, !PT ;  /* 0x0100000027ff7812 */ /* 0x040fe400078ac0ff */
[----:B------:R-:W-:Y:S01]  /*9f000*/  LOP3.LUT P6, RZ, R39, 0x2000000, RZ, 0xc0, !PT ;  /* 0x0200000027ff7812 */ /* 0x000fe200078cc0ff */
[----:B0-----:R-:W-:Y:S02]  /*9f010*/  IMAD.WIDE R10, R41, 0x2, R44 ;  /* 0x00000002290a7825 */ /* 0x001fe400078e022c */
[----:B------:R-:W3:Y:S01]  /*9f020*/  LDL.LU R41, [R1+0x90c] ;  /* 0x00090c0001297983 */ /* 0x000ee20000300800 */
[----:B------:R-:W-:-:S03]  /*9f030*/  LOP3.LUT P0, RZ, R39, 0x40000000, RZ, 0xc0, !PT ;  /* 0x4000000027ff7812 */ /* 0x000fc6000780c0ff */
[----:B------:R2:W-:Y:S01]  /*9f040*/  @P3 STG.E.U16 desc[UR76][R10.64], R13 ;  /* 0x0000000d0a003986 */ /* 0x0005e2000c10154c */
[----:B------:R-:W-:-:S03]  /*9f050*/  LOP3.LUT P3, RZ, R39, 0x80000000, RZ, 0xc0, !PT ;  /* 0x8000000027ff7812 */ /* 0x000fc6000786c0ff */
[----:B------:R-:W3:Y:S04]  /*9f060*/  LDL.LU R39, [R1+0x58] ;  /* 0x0000580001277983 */ /* 0x000ee80000300800 */
[----:B------:R-:W3:Y:S04]  /*9f070*/  LDL.LU R59, [R1+0x910] ;  /* 0x00091000013b7983 */ /* 0x000ee80000300800 */
[----:B------:R-:W3:Y:S04]  /*9f080*/  LDL.LU R14, [R1+0x48] ;  /* 0x00004800010e7983 */ /* 0x000ee80000300800 */
[----:B------:R-:W3:Y:S01]  /*9f090*/  LDL.LU R60, [R1+0x914] ;  /* 0x00091400013c7983 */ /* 0x000ee20000300800 */
[----:B--2---:R-:W-:-:S05]  /*9f0a0*/  IMAD.WIDE R10, R42, 0x2, R46 ;  /* 0x000000022a0a7825 */ /* 0x004fca00078e022e */
[----:B------:R0:W-:Y:S01]  /*9f0b0*/  @P1 STG.E.U16 desc[UR76][R10.64], R43 ;  /* 0x0000002b0a001986 */ /* 0x0001e2000c10154c */
[----:B------:R-:W-:Y:S01]  /*9f0c0*/  PRMT R13, R43, 0x7632, R13 ;  /* 0x000076322b0d7816 */ /* 0x000fe2000000000d */
[----:B0-----:R-:W-:Y:S02]  /*9f0d0*/  IMAD.WIDE R10, R42, 0x2, R44 ;  /* 0x000000022a0a7825 */ /* 0x001fe400078e022c */
[----:B------:R-:W2:Y:S04]  /*9f0e0*/  LDL.LU R42, [R1+0x5c] ;  /* 0x00005c00012a7983 */ /* 0x000ea80000300800 */
[----:B------:R4:W-:Y:S04]  /*9f0f0*/  @P4 STG.E.U16 desc[UR76][R10.64], R13 ;  /* 0x0000000d0a004986 */ /* 0x0009e8000c10154c */
[----:B------:R-:W2:Y:S01]  /*9f100*/  LDL.LU R43, [R1+0x920] ;  /* 0x00092000012b7983 */ /* 0x000ea20000300800 */
[----:B----4-:R-:W-:-:S05]  /*9f110*/  IMAD.WIDE R10, R48, 0x2, R46 ;  /* 0x00000002300a7825 */ /* 0x010fca00078e022e */
[----:B---3--:R0:W-:Y:S02]  /*9f120*/  @P2 STG.E.U16 desc[UR76][R10.64], R61 ;  /* 0x0000003d0a002986 */ /* 0x0081e4000c10154c */
[----:B0-----:R-:W-:Y:S02]  /*9f130*/  IMAD.WIDE R10, R48, 0x2, R44 ;  /* 0x00000002300a7825 */ /* 0x001fe400078e022c */
[----:B------:R-:W3:Y:S01]  /*9f140*/  LDL.LU R48, [R1+0x4c] ;  /* 0x00004c0001307983 */ /* 0x000ee20000300800 */
[----:B------:R-:W-:-:S05]  /*9f150*/  PRMT R13, R61, 0x7632, R13 ;  /* 0x000076323d0d7816 */ /* 0x000fca000000000d */
[----:B------:R0:W-:Y:S02]  /*9f160*/  @P5 STG.E.U16 desc[UR76][R10.64], R13 ;  /* 0x0000000d0a005986 */ /* 0x0001e4000c10154c */
[----:B0-----:R-:W-:-:S05]  /*9f170*/  IMAD.WIDE R10, R35, 0x2, R46 ;  /* 0x00000002230a7825 */ /* 0x001fca00078e022e */
[----:B------:R0:W-:Y:S01]  /*9f180*/  @P6 STG.E.U16 desc[UR76][R10.64], R34 ;  /* 0x000000220a006986 */ /* 0x0001e2000c10154c */
[----:B------:R-:W-:Y:S02]  /*9f190*/  LOP3.LUT P6, RZ, R3, 0x100, RZ, 0xc0, !PT ;  /* 0x0000010003ff7812 */ /* 0x000fe400078cc0ff */
[----:B------:R-:W-:Y:S01]  /*9f1a0*/  PRMT R13, R34, 0x7632, R13 ;  /* 0x00007632220d7816 */ /* 0x000fe2000000000d */
[----:B0-----:R-:W-:Y:S02]  /*9f1b0*/  IMAD.WIDE R10, R35, 0x2, R44 ;  /* 0x00000002230a7825 */ /* 0x001fe400078e022c */
[----:B------:R-:W4:Y:S08]  /*9f1c0*/  LDL.LU R35, [R1+0x92c] ;  /* 0x00092c0001237983 */ /* 0x000f300000300800 */
[----:B------:R0:W-:Y:S01]  /*9f1d0*/  @P6 STG.E.U16 desc[UR76][R10.64], R13 ;  /* 0x0000000d0a006986 */ /* 0x0001e2000c10154c */
[----:B------:R-:W-:-:S02]  /*9f1e0*/  LOP3.LUT P6, RZ, R3, 0x80, RZ, 0xc0, !PT ;  /* 0x0000008003ff7812 */ /* 0x000fc400078cc0ff */
[C---:B------:R-:W-:Y:S01]  /*9f1f0*/  LOP3.LUT P1, RZ, R40.reuse, 0x1, RZ, 0xc0, !PT ;  /* 0x0000000128ff7812 */ /* 0x040fe2000782c0ff */
[----:B------:R-:W4:Y:S01]  /*9f200*/  LDL.LU R61, [R1+0x30] ;  /* 0x00003000013d7983 */ /* 0x000f220000300800 */
[----:B------:R-:W-:-:S03]  /*9f210*/  LOP3.LUT P4, RZ, R40, 0x2, RZ, 0xc0, !PT ;  /* 0x0000000228ff7812 */ /* 0x000fc6000788c0ff */
[----:B------:R-:W4:Y:S01]  /*9f220*/  LDL.LU R34, [R1+0x27a0] ;  /* 0x0027a00001227983 */ /* 0x000f220000300800 */
[----:B0-----:R-:W-:-:S05]  /*9f230*/  IMAD.WIDE R10, R41, 0x2, R46 ;  /* 0x00000002290a7825 */ /* 0x001fca00078e022e */
[----:B------:R0:W-:Y:S01]  /*9f240*/  @P6 STG.E.U16 desc[UR76][R10.64], R39 ;  /* 0x000000270a006986 */ /* 0x0001e2000c10154c */
[----:B------:R-:W-:Y:S02]  /*9f250*/  LOP3.LUT P6, RZ, R3, 0x40, RZ, 0xc0, !PT ;  /* 0x0000004003ff7812 */ /* 0x000fe400078cc0ff */
[----:B------:R-:W-:Y:S01]  /*9f260*/  PRMT R13, R39, 0x7632, R13 ;  /* 0x00007632270d7816 */ /* 0x000fe2000000000d */
[----:B0-----:R-:W-:Y:S02]  /*9f270*/  IMAD.WIDE R10, R41, 0x2, R44 ;  /* 0x00000002290a7825 */ /* 0x001fe400078e022c */
[----:B------:R-:W4:Y:S08]  /*9f280*/  LDL.LU R41, [R1+0x279c] ;  /* 0x00279c0001297983 */ /* 0x000f300000300800 */
[----:B------:R0:W-:Y:S01]  /*9f290*/  @P6 STG.E.U16 desc[UR76][R10.64], R13 ;  /* 0x0000000d0a006986 */ /* 0x0001e2000c10154c */
[----:B------:R-:W-:Y:S01]  /*9f2a0*/  LOP3.LUT P6, RZ, R3, 0x20, RZ, 0xc0, !PT ;  /* 0x0000002003ff7812 */ /* 0x000fe200078cc0ff */
[----:B0-----:R-:W-:Y:S01]  /*9f2b0*/  IMAD.WIDE R10, R59, 0x2, R46 ;  /* 0x000000023b0a7825 */ /* 0x001fe200078e022e */
[----:B------:R-:W-:-:S11]  /*9f2c0*/  PRMT R13, R14, 0x7632, R13 ;  /* 0x000076320e0d7816 */ /* 0x000fd6000000000d */
[----:B------:R0:W-:Y:S02]  /*9f2d0*/  @P6 STG.E.U16 desc[UR76][R10.64], R14 ;  /* 0x0000000e0a006986 */ /* 0x0001e4000c10154c */
[----:B0-----:R-:W-:-:S05]  /*9f2e0*/  IMAD.WIDE R10, R59, 0x2, R44 ;  /* 0x000000023b0a7825 */ /* 0x001fca00078e022c */
[----:B------:R0:W-:Y:S02]  /*9f2f0*/  @P0 STG.E.U16 desc[UR76][R10.64], R13 ;  /* 0x0000000d0a000986 */ /* 0x0001e4000c10154c */
[----:B0-----:R-:W-:-:S05]  /*9f300*/  IMAD.WIDE R10, R60, 0x2, R46 ;  /* 0x000000023c0a7825 */ /* 0x001fca00078e022e */
[----:B--2---:R0:W-:Y:S01]  /*9f310*/  @P3 STG.E.U16 desc[UR76][R10.64], R42 ;  /* 0x0000002a0a003986 */ /* 0x0041e2000c10154c */
[----:B------:R-:W-:Y:S01]  /*9f320*/  PRMT R13, R42, 0x7632, R13 ;  /* 0x000076322a0d7816 */ /* 0x000fe2000000000d */
[----:B0-----:R-:W-:Y:S02]  /*9f330*/  IMAD.WIDE R10, R60, 0x2, R44 ;  /* 0x000000023c0a7825 */ /* 0x001fe400078e022c */
[----:B------:R-:W2:Y:S04]  /*9f340*/  LDL.LU R42, [R1+0x938] ;  /* 0x00093800012a7983 */ /* 0x000ea80000300800 */
[----:B------:R0:W-:Y:S04]  /*9f350*/  @P1 STG.E.U16 desc[UR76][R10.64], R13 ;  /* 0x0000000d0a001986 */ /* 0x0001e8000c10154c */
[----:B------:R-:W2:Y:S01]  /*9f360*/  LDL.LU R60, [R1+0x20] ;  /* 0x00002000013c7983 */ /* 0x000ea20000300800 */
[----:B0-----:R-:W-:-:S05]  /*9f370*/  IMAD.WIDE R10, R43, 0x2, R46 ;  /* 0x000000022b0a7825 */ /* 0x001fca00078e022e */
[----:B---3--:R0:W-:Y:S02]  /*9f380*/  @P4 STG.E.U16 desc[UR76][R10.64], R48 ;  /* 0x000000300a004986 */ /* 0x0081e4000c10154c */
[----:B0-----:R-:W-:Y:S02]  /*9f390*/  IMAD.WIDE R10, R43, 0x2, R44 ;  /* 0x000000022b0a7825 */ /* 0x001fe400078e022c */
[----:B------:R-:W3:Y:S04]  /*9f3a0*/  LDL.LU R43, [R1+0x944] ;  /* 0x00094400012b7983 */ /* 0x000ee80000300800 */
[----:B------:R-:W3:Y:S01]  /*9f3b0*/  LDL.LU R14, [R1+0x34] ;  /* 0x00003400010e7983 */ /* 0x000ee20000300800 */
[----:B------:R-:W-:-:S03]  /*9f3c0*/  PRMT R13, R48, 0x7632, R13 ;  /* 0x00007632300d7816 */ /* 0x000fc6000000000d */
[----:B------:R-:W3:Y:S01]  /*9f3d0*/  LDL.LU R48, [R1+0x960] ;  /* 0x0009600001307983 */ /* 0x000ee20000300800 */
[C---:B------:R-:W-:Y:S02]  /*9f3e0*/  LOP3.LUT P6, RZ, R40.reuse, 0x2000, RZ, 0xc0, !PT ;  /* 0x0000200028ff7812 */ /* 0x040fe400078cc0ff */
[----:B------:R-:W-:Y:S02]  /*9f3f0*/  LOP3.LUT R3, R3, 0xfffffffd, RZ, 0xc0, !PT ;  /* 0xfffffffd03037812 */ /* 0x000fe400078ec0ff */
[C---:B------:R-:W-:Y:S02]  /*9f400*/  LOP3.LUT P2, RZ, R40.reuse, 0x4, RZ, 0xc0, !PT ;  /* 0x0000000428ff7812 */ /* 0x040fe4000784c0ff */
[----:B------:R-:W-:-:S07]  /*9f410*/  LOP3.LUT P5, RZ, R40, 0x8, RZ, 0xc0, !PT ;  /* 0x0000000828ff7812 */ /* 0x000fce00078ac0ff */
[----:B------:R-:W-:Y:S02]  /*9f420*/  @P6 LOP3.LUT R3, R3, 0x2, RZ, 0xfc, !PT ;  /* 0x0000000203036812 */ /* 0x000fe400078efcff */
[C---:B------:R-:W-:Y:S02]  /*9f430*/  LOP3.LUT P6, RZ, R40.reuse, 0x1000, RZ, 0xc0, !PT ;  /* 0x0000100028ff7812 */ /* 0x040fe400078cc0ff */
[----:B------:R-:W-:Y:S01]  /*9f440*/  LOP3.LUT R3, R3, 0xfffffffb, RZ, 0xc0, !PT ;  /* 0xfffffffb03037812 */ /* 0x000fe200078ec0ff */
[----:B------:R4:W-:Y:S01]  /*9f450*/  @P2 STG.E.U16 desc[UR76][R10.64], R13 ;  /* 0x0000000d0a002986 */ /* 0x0009e2000c10154c */
[C---:B------:R-:W-:Y:S02]  /*9f460*/  LOP3.LUT P3, RZ, R40.reuse, 0x10, RZ, 0xc0, !PT ;  /* 0x0000001028ff7812 */ /* 0x040fe4000786c0ff */
[----:B------:R-:W-:-:S07]  /*9f470*/  LOP3.LUT P0, RZ, R40, 0x20, RZ, 0xc0, !PT ;  /* 0x0000002028ff7812 */ /* 0x000fce000780c0ff */
[----:B------:R-:W-:Y:S01]  /*9f480*/  @P6 LOP3.LUT R3, R3, 0x4, RZ, 0xfc, !PT ;  /* 0x0000000403036812 */ /* 0x000fe200078efcff */
[----:B----4-:R-:W-:Y:S01]  /*9f490*/  IMAD.WIDE R10, R35, 0x2, R46 ;  /* 0x00000002230a7825 */ /* 0x010fe200078e022e */
[C---:B------:R-:W-:Y:S02]  /*9f4a0*/  LOP3.LUT P6, RZ, R40.reuse, 0x800, RZ, 0xc0, !PT ;  /* 0x0000080028ff7812 */ /* 0x040fe400078cc0ff */
[----:B------:R-:W-:Y:S02]  /*9f4b0*/  PRMT R13, R61, 0x7632, R13 ;  /* 0x000076323d0d7816 */ /* 0x000fe4000000000d */
[----:B------:R0:W-:Y:S01]  /*9f4c0*/  @P5 STG.E.U16 desc[UR76][R10.64], R61 ;  /* 0x0000003d0a005986 */ /* 0x0001e2000c10154c */
[----:B------:R-:W-:Y:S02]  /*9f4d0*/  LOP3.LUT R3, R3, 0xfffffff7, RZ, 0xc0, !PT ;  /* 0xfffffff703037812 */ /* 0x000fe400078ec0ff */
[----:B------:R-:W-:Y:S01]  /*9f4e0*/  LOP3.LUT P4, RZ, R40, 0x40, RZ, 0xc0, !PT ;  /* 0x0000004028ff7812 */ /* 0x000fe2000788c0ff */
[----:B0-----:R-:W-:-:S05]  /*9f4f0*/  IMAD.WIDE R10, R35, 0x2, R44 ;  /* 0x00000002230a7825 */ /* 0x001fca00078e022c */
[----:B------:R-:W-:Y:S01]  /*9f500*/  @P6 LOP3.LUT R3, R3, 0x8, RZ, 0xfc, !PT ;  /* 0x0000000803036812 */ /* 0x000fe200078efcff */
[----:B------:R-:W4:Y:S01]  /*9f510*/  LDL.LU R35, [R1+0x96c] ;  /* 0x00096c0001237983 */ /* 0x000f220000300800 */
[----:B------:R-:W-:-:S03]  /*9f520*/  LOP3.LUT P6, RZ, R40, 0x400, RZ, 0xc0, !PT ;  /* 0x0000040028ff7812 */ /* 0x000fc600078cc0ff */
[----:B------:R2:W-:Y:S01]  /*9f530*/  @P3 STG.E.U16 desc[UR76][R10.64], R13 ;  /* 0x0000000d0a003986 */ /* 0x0005e2000c10154c */
[C---:B------:R-:W-:Y:S02]  /*9f540*/  LOP3.LUT P1, RZ, R40.reuse, 0x80, RZ, 0xc0, !PT ;  /* 0x0000008028ff7812 */ /* 0x040fe4000782c0ff */
[----:B------:R-:W-:Y:S01]  /*9f550*/  LOP3.LUT P5, RZ, R40, 0x100, RZ, 0xc0, !PT ;  /* 0x0000010028ff7812 */ /* 0x000fe200078ac0ff */
[----:B------:R-:W4:Y:S01]  /*9f560*/  LDL.LU R39, [R1+0x978] ;  /* 0x0009780001277983 */ /* 0x000f220000300800 */
[----:B------:R-:W-:-:S03]  /*9f570*/  LOP3.LUT R3, R3, 0xffffffef, RZ, 0xc0, !PT ;  /* 0xffffffef03037812 */ /* 0x000fc600078ec0ff */
[----:B------:R-:W4:Y:S02]  /*9f580*/  LDL.LU R59, [R1+0x28] ;  /* 0x00002800013b7983 */ /* 0x000f240000300800 */
[----:B------:R-:W-:Y:S02]  /*9f590*/  @P6 LOP3.LUT R3, R3, 0x10, RZ, 0xfc, !PT ;  /* 0x0000001003036812 */ /* 0x000fe400078efcff */
[----:B------:R-:W-:Y:S01]  /*9f5a0*/  LOP3.LUT P6, RZ, R40, 0x200, RZ, 0xc0, !PT ;  /* 0x0000020028ff7812 */ /* 0x000fe200078cc0ff */
[----:B------:R-:W4:Y:S01]  /*9f5b0*/  LDL.LU R61, [R1+0x984] ;  /* 0x00098400013d7983 */ /* 0x000f220000300800 */
[----:B--2---:R-:W-:-:S05]  /*9f5c0*/  IMAD.WIDE R10, R42, 0x2, R46 ;  /* 0x000000022a0a7825 */ /* 0x004fca00078e022e */
[----:B------:R0:W-:Y:S01]  /*9f5d0*/  @P0 STG.E.U16 desc[UR76][R10.64], R60 ;  /* 0x0000003c0a000986 */ /* 0x0001e2000c10154c */
[----:B------:R-:W-:Y:S01]  /*9f5e0*/  PRMT R13, R60, 0x7632, R13 ;  /* 0x000076323c0d7816 */ /* 0x000fe2000000000d */
[----:B0-----:R-:W-:Y:S02]  /*9f5f0*/  IMAD.WIDE R10, R42, 0x2, R44 ;  /* 0x000000022a0a7825 */ /* 0x001fe400078e022c */
[----:B------:R-:W2:Y:S04]  /*9f600*/  LDL.LU R42, [R1+0x3c] ;  /* 0x00003c00012a7983 */ /* 0x000ea80000300800 */
[----:B------:R3:W-:Y:S04]  /*9f610*/  @P4 STG.E.U16 desc[UR76][R10.64], R13 ;  /* 0x0000000d0a004986 */ /* 0x0007e8000c10154c */
[----:B------:R-:W2:Y:S01]  /*9f620*/  LDL.LU R60, [R1+0x990] ;  /* 0x00099000013c7983 */ /* 0x000ea20000300800 */
[----:B---3--:R-:W-:Y:S01]  /*9f630*/  IMAD.WIDE R10, R43, 0x2, R46 ;  /* 0x000000022b0a7825 */ /* 0x008fe200078e022e */
[----:B------:R-:W-:-:S04]  /*9f640*/  PRMT R13, R14, 0x7632, R13 ;  /* 0x000076320e0d7816 */ /* 0x000fc8000000000d */
[----:B------:R0:W-:Y:S02]  /*9f650*/  @P1 STG.E.U16 desc[UR76][R10.64], R14 ;  /* 0x0000000e0a001986 */ /* 0x0001e4000c10154c */
[----:B0-----:R-:W-:Y:S02]  /*9f660*/  IMAD.WIDE R10, R43, 0x2, R44 ;  /* 0x000000022b0a7825 */ /* 0x001fe400078e022c */
[----:B------:R-:W3:Y:S04]  /*9f670*/  LDL.LU R43, [R1+0x2c] ;  /* 0x00002c00012b7983 */ /* 0x000ee80000300800 */
[----:B------:R0:W-:Y:S04]  /*9f680*/  @P5 STG.E.U16 desc[UR76][R10.64], R13 ;  /* 0x0000000d0a005986 */ /* 0x0001e8000c10154c */
[----:B------:R-:W2:Y:S01]  /*9f690*/  LDL.LU R14, [R1+0x99c] ;  /* 0x00099c00010e7983 */ /* 0x000ea20000300800 */
[----:B0-----:R-:W-:Y:S01]  /*9f6a0*/  IMAD.WIDE R10, R48, 0x2, R46 ;  /* 0x00000002300a7825 */ /* 0x001fe200078e022e */
[----:B------:R-:W-:-:S04]  /*9f6b0*/  PRMT R13, R41, 0x7632, R13 ;  /* 0x00007632290d7816 */ /* 0x000fc8000000000d */
[----:B------:R0:W-:Y:S02]  /*9f6c0*/  @P6 STG.E.U16 desc[UR76][R10.64], R41 ;  /* 0x000000290a006986 */ /* 0x0001e4000c10154c */
[----:B0-----:R-:W-:Y:S02]  /*9f6d0*/  IMAD.WIDE R10, R48, 0x2, R44 ;  /* 0x00000002300a7825 */ /* 0x001fe400078e022c */
[----:B------:R-:W2:Y:S04]  /*9f6e0*/  LDL.LU R48, [R1+0x10] ;  /* 0x0000100001307983 */ /* 0x000ea80000300800 */
[----:B------:R-:W2:Y:S01]  /*9f6f0*/  LDL.LU R41, [R1+0x2798] ;  /* 0x0027980001297983 */ /* 0x000ea20000300800 */
[----:B------:R-:W-:-:S13]  /*9f700*/  LOP3.LUT P6, RZ, R3, 0x10, RZ, 0xc0, !PT ;  /* 0x0000001003ff7812 */ /* 0x000fda00078cc0ff */
[----:B------:R4:W-:Y:S01]  /*9f710*/  @P6 STG.E.U16 desc[UR76][R10.64], R13 ;  /* 0x0000000d0a006986 */ /* 0x0009e2000c10154c */
[----:B------:R-:W-:Y:S01]  /*9f720*/  LOP3.LUT P6, RZ, R3, 0x8, RZ, 0xc0, !PT ;  /* 0x0000000803ff7812 */ /* 0x000fe200078cc0ff */
[----:B----4-:R-:W-:Y:S01]  /*9f730*/  IMAD.WIDE R10, R35, 0x2, R46 ;  /* 0x00000002230a7825 */ /* 0x010fe200078e022e */
[C---:B------:R-:W-:Y:S02]  /*9f740*/  LOP3.LUT P2, RZ, R40.reuse, 0x4000, RZ, 0xc0, !PT ;  /* 0x0000400028ff7812 */ /* 0x040fe4000784c0ff */
[C---:B------:R-:W-:Y:S02]  /*9f750*/  LOP3.LUT P3, RZ, R40.reuse, 0x10000000, RZ, 0xc0, !PT ;  /* 0x1000000028ff7812 */ /* 0x040fe4000786c0ff */
[C---:B------:R-:W-:Y:S02]  /*9f760*/  LOP3.LUT P0, RZ, R40.reuse, 0x40000000, RZ, 0xc0, !PT ;  /* 0x4000000028ff7812 */ /* 0x040fe4000780c0ff */
[----:B------:R-:W-:-:S05]  /*9f770*/  LOP3.LUT P4, RZ, R40, 0x100000, RZ, 0xc0, !PT ;  /* 0x0010000028ff7812 */ /* 0x000fca000788c0ff */
[----:B--2---:R0:W-:Y:S01]  /*9f780*/  @P6 STG.E.U16 desc[UR76][R10.64], R41 ;  /* 0x000000290a006986 */ /* 0x0041e2000c10154c */
[----:B------:R-:W-:Y:S02]  /*9f790*/  LOP3.LUT P6, RZ, R3, 0x4, RZ, 0xc0, !PT ;  /* 0x0000000403ff7812 */ /* 0x000fe400078cc0ff */
[----:B------:R-:W-:Y:S01]  /*9f7a0*/  PRMT R13, R41, 0x7632, R13 ;  /* 0x00007632290d7816 */ /* 0x000fe2000000000d */
[----:B0-----:R-:W-:Y:S02]  /*9f7b0*/  IMAD.WIDE R10, R35, 0x2, R44 ;  /* 0x00000002230a7825 */ /* 0x001fe400078e022c */
[----:B------:R-:W2:Y:S08]  /*9f7c0*/  LDL.LU R35, [R1+0x2794] ;  /* 0x0027940001237983 */ /* 0x000eb00000300800 */
[----:B------:R0:W-:Y:S01]  /*9f7d0*/  @P6 STG.E.U16 desc[UR76][R10.64], R13 ;  /* 0x0000000d0a006986 */ /* 0x0001e2000c10154c */
[----:B------:R-:W-:-:S03]  /*9f7e0*/  LOP3.LUT P6, RZ, R3, 0x2, RZ, 0xc0, !PT ;  /* 0x0000000203ff7812 */ /* 0x000fc600078cc0ff */
[----:B------:R-:W4:Y:S01]  /*9f7f0*/  LDL.LU R41, [R1+0x2790] ;  /* 0x0027900001297983 */ /* 0x000f220000300800 */
[----:B0-----:R-:W-:Y:S01]  /*9f800*/  IMAD.WIDE R10, R39, 0x2, R46 ;  /* 0x00000002270a7825 */ /* 0x001fe200078e022e */
[----:B------:R-:W-:-:S08]  /*9f810*/  PRMT R13, R59, 0x7632, R13 ;  /* 0x000076323b0d7816 */ /* 0x000fd0000000000d */
[----:B------:R0:W-:Y:S02]  /*9f820*/  @P6 STG.E.U16 desc[UR76][R10.64], R59 ;  /* 0x0000003b0a006986 */ /* 0x0001e4000c10154c */
[----:B0-----:R-:W-:-:S05]  /*9f830*/  IMAD.WIDE R10, R39, 0x2, R44 ;  /* 0x00000002270a7825 */ /* 0x001fca00078e022c */
[----:B------:R0:W-:Y:S02]  /*9f840*/  @P2 STG.E.U16 desc[UR76][R10.64], R13 ;  /* 0x0000000d0a002986 */ /* 0x0001e4000c10154c */
[----:B0-----:R-:W-:Y:S01]  /*9f850*/  IMAD.WIDE R10, R61, 0x2, R46 ;  /* 0x000000023d0a7825 */ /* 0x001fe200078e022e */
[----:B------:R-:W-:-:S04]  /*9f860*/  PRMT R13, R42, 0x7632, R13 ;  /* 0x000076322a0d7816 */ /* 0x000fc8000000000d */
[----:B------:R0:W-:Y:S02]  /*9f870*/  @P3 STG.E.U16 desc[UR76][R10.64], R42 ;  /* 0x0000002a0a003986 */ /* 0x0001e4000c10154c */
[----:B0-----:R-:W-:Y:S02]  /*9f880*/  IMAD.WIDE R10, R61, 0x2, R44 ;  /* 0x000000023d0a7825 */ /* 0x001fe400078e022c */
[----:B------:R-:W2:Y:S04]  /*9f890*/  LDL.LU R61, [R1+0x9a8] ;  /* 0x0009a800013d7983 */ /* 0x000ea80000300800 */
[----:B------:R0:W-:Y:S04]  /*9f8a0*/  @P0 STG.E.U16 desc[UR76][R10.64], R13 ;  /* 0x0000000d0a000986 */ /* 0x0001e8000c10154c */
[----:B------:R-:W2:Y:S01]  /*9f8b0*/  LDL.LU R42, [R1] ;  /* 0x00000000012a7983 */ /* 0x000ea20000300800 */
[----:B0-----:R-:W-:-:S05]  /*9f8c0*/  IMAD.WIDE R10, R60, 0x2, R46 ;  /* 0x000000023c0a7825 */ /* 0x001fca00078e022e */
[----:B---3--:R0:W-:Y:S01]  /*9f8d0*/  @P4 STG.E.U16 desc[UR76][R10.64], R43 ;  /* 0x0000002b0a004986 */ /* 0x0081e2000c10154c */
[----:B------:R-:W-:Y:S01]  /*9f8e0*/  PRMT R13, R43, 0x7632, R13 ;  /* 0x000076322b0d7816 */ /* 0x000fe2000000000d */
[----:B0-----:R-:W-:Y:S02]  /*9f8f0*/  IMAD.WIDE R10, R60, 0x2, R44 ;  /* 0x000000023c0a7825 */ /* 0x001fe400078e022c */
[----:B------:R-:W3:Y:S04]  /*9f900*/  LDL.LU R60, [R1+0x9b4] ;  /* 0x0009b400013c7983 */ /* 0x000ee80000300800 */
[----:B------:R-:W3:Y:S01]  /*9f910*/  LDL.LU R43, [R1+0x14] ;  /* 0x00001400012b7983 */ /* 0x000ee20000300800 */
[C---:B------:R-:W-:Y:S02]  /*9f920*/  LOP3.LUT P1, RZ, R40.reuse, 0x400000, RZ, 0xc0, !PT ;  /* 0x0040000028ff7812 */ /* 0x040fe4000782c0ff */
[C---:B------:R-:W-:Y:S01]  /*9f930*/  LOP3.LUT P5, RZ, R40.reuse, 0x8000, RZ, 0xc0, !PT ;  /* 0x0000800028ff7812 */ /* 0x040fe200078ac0ff */
[----:B------:R-:W3:Y:S01]  /*9f940*/  LDL.LU R59, [R1+0x9c0] ;  /* 0x0009c000013b7983 */ /* 0x000ee20000300800 */
[----:B------:R-:W-:-:S03]  /*9f950*/  LOP3.LUT P3, RZ, R40, 0x10000, RZ, 0xc0, !PT ;  /* 0x0001000028ff7812 */ /* 0x000fc6000786c0ff */
[----:B------:R-:W3:Y:S06]  /*9f960*/  LDL.LU R39, [R1+0x18] ;  /* 0x0000180001277983 */ /* 0x000eec0000300800 */
[----:B------:R0:W-:Y:S02]  /*9f970*/  @P1 STG.E.U16 desc[UR76][R10.64], R13 ;  /* 0x0000000d0a001986 */ /* 0x0001e4000c10154c */
[----:B0-----:R-:W-:Y:S01]  /*9f980*/  IMAD.WIDE R10, R14, 0x2, R46 ;  /* 0x000000020e0a7825 */ /* 0x001fe200078e022e */
[----:B------:R-:W-:-:S04]  /*9f990*/  PRMT R13, R48, 0x7632, R13 ;  /* 0x00007632300d7816 */ /* 0x000fc8000000000d */
[----:B------:R0:W-:Y:S02]  /*9f9a0*/  @P5 STG.E.U16 desc[UR76][R10.64], R48 ;  /* 0x000000300a005986 */ /* 0x0001e4000c10154c */
[----:B0-----:R-:W-:Y:S02]  /*9f9b0*/  IMAD.WIDE R10, R14, 0x2, R44 ;  /* 0x000000020e0a7825 */ /* 0x001fe400078e022c */
[----:B------:R-:W3:Y:S04]  /*9f9c0*/  LDL.LU R14, [R1+0x9d8] ;  /* 0x0009d800010e7983 */ /* 0x000ee80000300800 */
[----:B------:R2:W-:Y:S04]  /*9f9d0*/  @P3 STG.E.U16 desc[UR76][R10.64], R13 ;  /* 0x0000000d0a003986 */ /* 0x0005e8000c10154c */
[----:B------:R-:W3:Y:S01]  /*9f9e0*/  LDL.LU R48, [R1+0x278c] ;  /* 0x00278c0001307983 */ /* 0x000ee20000300800 */
[----:B----4-:R-:W-:-:S02]  /*9f9f0*/  LOP3.LUT P2, RZ, R41, 0x10, RZ, 0xc0, !PT ;  /* 0x0000001029ff7812 */ /* 0x010fc4000784c0ff */
[C---:B------:R-:W-:Y:S02]  /*9fa00*/  LOP3.LUT P4, RZ, R41.reuse, 0x40, RZ, 0xc0, !PT ;  /* 0x0000004029ff7812 */ /* 0x040fe4000788c0ff */
[----:B------:R-:W-:Y:S01]  /*9fa10*/  LOP3.LUT P0, RZ, R41, 0x1000, RZ, 0xc0, !PT ;  /* 0x0000100029ff7812 */ /* 0x000fe2000780c0ff */
[----:B--2---:R-:W-:-:S08]  /*9fa20*/  IMAD.WIDE R10, R61, 0x2, R46 ;  /* 0x000000023d0a7825 */ /* 0x004fd000078e022e */
[----:B------:R0:W-:Y:S01]  /*9fa30*/  @P2 STG.E.U16 desc[UR76][R10.64], R42 ;  /* 0x0000002a0a002986 */ /* 0x0001e2000c10154c */
[----:B------:R-:W-:Y:S01]  /*9fa40*/  PRMT R13, R42, 0x7632, R13 ;  /* 0x000076322a0d7816 */ /* 0x000fe2000000000d */
[----:B0-----:R-:W-:Y:S02]  /*9fa50*/  IMAD.WIDE R10, R61, 0x2, R44 ;  /* 0x000000023d0a7825 */ /* 0x001fe400078e022c */
[----:B------:R-:W2:Y:S04]  /*9fa60*/  LDL.LU R61, [R1+0x9e4] ;  /* 0x0009e400013d7983 */ /* 0x000ea80000300800 */
[----:B------:R3:W-:Y:S04]  /*9fa70*/  @P4 STG.E.U16 desc[UR76][R10.64], R13 ;  /* 0x0000000d0a004986 */ /* 0x0007e8000c10154c */
[----:B------:R-:W4:Y:S01]  /*9fa80*/  LDL.LU R42, [R1+0x2788] ;  /* 0x00278800012a7983 */ /* 0x000f220000300800 */
[----:B---3--:R-:W-:Y:S01]  /*9fa90*/  IMAD.WIDE R10, R60, 0x2, R46 ;  /* 0x000000023c0a7825 */ /* 0x008fe200078e022e */
[----:B------:R-:W-:-:S04]  /*9faa0*/  PRMT R13, R43, 0x7632, R13 ;  /* 0x000076322b0d7816 */ /* 0x000fc8000000000d */
[----:B------:R0:W-:Y:S02]  /*9fab0*/  @P0 STG.E.U16 desc[UR76][R10.64], R43 ;  /* 0x0000002b0a000986 */ /* 0x0001e4000c10154c */
[----:B0-----:R-:W-:Y:S02]  /*9fac0*/  IMAD.WIDE R10, R60, 0x2, R44 ;  /* 0x000000023c0a7825 */ /* 0x001fe400078e022c */
[----:B------:R-:W3:Y:S04]  /*9fad0*/  LDL.LU R60, [R1+0x9f0] ;  /* 0x0009f000013c7983 */ /* 0x000ee80000300800 */
[----:B------:R-:W2:Y:S01]  /*9fae0*/  LDL.LU R43, [R1+0x2784] ;  /* 0x00278400012b7983 */ /* 0x000ea20000300800 */
[----:B------:R-:W-:Y:S02]  /*9faf0*/  LOP3.LUT P6, RZ, R40, 0x800000, RZ, 0xc0, !PT ;  /* 0x0080000028ff7812 */ /* 0x000fe400078cc0ff */
[----:B------:R-:W-:-:S02]  /*9fb00*/  LOP3.LUT R8, R8, 0xdfffffff, RZ, 0xc0, !PT ;  /* 0xdfffffff08087812 */ /* 0x000fc400078ec0ff */
[----:B------:R-:W-:-:S09]  /*9fb10*/  LOP3.LUT P5, RZ, R41, 0x4000, RZ, 0xc0, !PT ;  /* 0x0000400029ff7812 */ /* 0x000fd200078ac0ff */
[----:B------:R-:W-:Y:S02]  /*9fb20*/  @P6 LOP3.LUT R8, R8, 0x20000000, RZ, 0xfc, !PT ;  /* 0x2000000008086812 */ /* 0x000fe400078efcff */
[----:B------:R-:W-:Y:S02]  /*9fb30*/  LOP3.LUT P6, RZ, R41, 0x1, RZ, 0xc0, !PT ;  /* 0x0000000129ff7812 */ /* 0x000fe400078cc0ff */
[----:B------:R-:W-:Y:S01]  /*9fb40*/  LOP3.LUT R8, R8, 0xbfffffff, RZ, 0xc0, !PT ;  /* 0xbfffffff08087812 */ /* 0x000fe200078ec0ff */
[----:B------:R0:W-:Y:S10]  /*9fb50*/  @P5 STG.E.U16 desc[UR76][R10.64], R13 ;  /* 0x0000000d0a005986 */ /* 0x0001f4000c10154c */
[----:B------:R-:W-:Y:S01]  /*9fb60*/  @P6 LOP3.LUT R8, R8, 0x40000000, RZ, 0xfc, !PT ;  /* 0x4000000008086812 */ /* 0x000fe200078efcff */
[----:B0-----:R-:W3:Y:S01]  /*9fb70*/  LDL.LU R13, [R1+0x9cc] ;  /* 0x0009cc00010d7983 */ /* 0x001ee20000300800 */
[----:B------:R-:W-:-:S02]  /*9fb80*/  LOP3.LUT P6, RZ, R40, 0x80000000, RZ, 0xc0, !PT ;  /* 0x8000000028ff7812 */ /* 0x000fc400078cc0ff */
[----:B------:R-:W-:-:S11]  /*9fb90*/  LOP3.LUT R8, R8, 0x7fffffff, RZ, 0xc0, !PT ;  /* 0x7fffffff08087812 */ /* 0x000fd600078ec0ff */
[----:B------:R-:W-:Y:S02]  /*9fba0*/  @P6 LOP3.LUT R8, R8, 0x80000000, RZ, 0xfc, !PT ;  /* 0x8000000008086812 */ /* 0x000fe400078efcff */
[----:B------:R-:W-:Y:S02]  /*9fbb0*/  LOP3.LUT P6, RZ, R41, 0x100, RZ, 0xc0, !PT ;  /* 0x0000010029ff7812 */ /* 0x000fe400078cc0ff */
[----:B------:R-:W-:Y:S01]  /*9fbc0*/  LOP3.LUT R3, R3, 0xfffffffe, RZ, 0xc0, !PT ;  /* 0xfffffffe03037812 */ /* 0x000fe200078ec0ff */
[----:B------:R-:W-:-:S10]  /*9fbd0*/  IMAD.WIDE R10, R59, 0x2, R46 ;  /* 0x000000023b0a7825 */ /* 0x000fd400078e022e */
[----:B------:R-:W-:Y:S02]  /*9fbe0*/  @P6 LOP3.LUT R3, R3, 0x1, RZ, 0xfc, !PT ;  /* 0x0000000103036812 */ /* 0x000fe400078efcff */
[----:B------:R-:W-:-:S13]  /*9fbf0*/  LOP3.LUT P6, RZ, R41, 0x80, RZ, 0xc0, !PT ;  /* 0x0000008029ff7812 */ /* 0x000fda00078cc0ff */
[----:B--2---:R0:W-:Y:S01]  /*9fc00*/  @P6 STG.E.U16 desc[UR76][R10.64], R43 ;  /* 0x0000002b0a006986 */ /* 0x0041e2000c10154c */
[----:B------:R-:W-:Y:S02]  /*9fc10*/  LOP3.LUT P6, RZ, R3, 0x1, RZ, 0xc0, !PT ;  /* 0x0000000103ff7812 */ /* 0x000fe400078cc0ff */
[----:B------:R-:W-:Y:S01]  /*9fc20*/  PRMT R3, R43, 0x7632, R3 ;  /* 0x000076322b037816 */ /* 0x000fe20000000003 */
[----:B0-----:R-:W-:Y:S02]  /*9fc30*/  IMAD.WIDE R10, R59, 0x2, R44 ;  /* 0x000000023b0a7825 */ /* 0x001fe400078e022c */
[----:B------:R-:W2:Y:S04]  /*9fc40*/  LDL.LU R59, [R1+0x9fc] ;  /* 0x0009fc00013b7983 */ /* 0x000ea80000300800 */
[----:B------:R-:W2:Y:S04]  /*9fc50*/  LDL.LU R43, [R1+0x2780] ;  /* 0x00278000012b7983 */ /* 0x000ea80000300800 */
[----:B------:R3:W-:Y:S01]  /*9fc60*/  @P6 STG.E.U16 desc[UR76][R10.64], R3 ;  /* 0x000000030a006986 */ /* 0x0007e2000c10154c */
[----:B------:R-:W-:Y:S01]  /*9fc70*/  LOP3.LUT P6, RZ, R8, 0x80000000, RZ, 0xc0, !PT ;  /* 0x8000000008ff7812 */ /* 0x000fe200078cc0ff */
[----:B---3--:R-:W-:-:S12]  /*9fc80*/  IMAD.WIDE R10, R13, 0x2, R46 ;  /* 0x000000020d0a7825 */ /* 0x008fd800078e022e */
        /* <DEDUP_REMOVED lines=9> */
[----:B----4-:R-:W-:-:S07]  /*9fd20*/  PRMT R3, R42, 0x7632, R3 ;  /* 0x000076322a037816 */ /* 0x010fce0000000003 */
[----:B------:R0:W-:Y:S01]  /*9fd30*/  @P6 STG.E.U16 desc[UR76][R10.64], R42 ;  /* 0x0000002a0a006986 */ /* 0x0001e2000c10154c */
[----:B------:R-:W-:Y:S01]  /*9fd40*/  LOP3.LUT P2, RZ, R40, 0x40000, RZ, 0xc0, !PT ;  /* 0x0004000028ff7812 */ /* 0x000fe2000784c0ff */
[----:B0-----:R-:W-:Y:S01]  /*9fd50*/  IMAD.WIDE R10, R14, 0x2, R44 ;  /* 0x000000020e0a7825 */ /* 0x001fe200078e022c */
[----:B------:R-:W-:Y:S01]  /*9fd60*/  LOP3.LUT P4, RZ, R41, 0x8000, RZ, 0xc0, !PT ;  /* 0x0000800029ff7812 */ /* 0x000fe2000788c0ff */
[----:B------:R-:W3:Y:S04]  /*9fd70*/  LDL.LU R42, [R1+0x277c] ;  /* 0x00277c00012a7983 */ /* 0x000ee80000300800 */
[----:B------:R0:W-:Y:S02]  /*9fd80*/  @P1 STG.E.U16 desc[UR76][R10.64], R3 ;  /* 0x000000030a001986 */ /* 0x0001e4000c10154c */
[----:B0-----:R-:W-:-:S05]  /*9fd90*/  IMAD.WIDE R10, R61, 0x2, R46 ;  /* 0x000000023d0a7825 */ /* 0x001fca00078e022e */
[----:B--2---:R0:W-:Y:S01]  /*9fda0*/  @P3 STG.E.U16 desc[UR76][R10.64], R43 ;  /* 0x0000002b0a003986 */ /* 0x0041e2000c10154c */
[----:B------:R-:W-:Y:S01]  /*9fdb0*/  PRMT R3, R43, 0x7632, R3 ;  /* 0x000076322b037816 */ /* 0x000fe20000000003 */
[----:B0-----:R-:W-:Y:S02]  /*9fdc0*/  IMAD.WIDE R10, R61, 0x2, R44 ;  /* 0x000000023d0a7825 */ /* 0x001fe400078e022c */
[----:B------:R-:W2:Y:S04]  /*9fdd0*/  LDL.LU R43, [R1+0x2778] ;  /* 0x00277800012b7983 */ /* 0x000ea80000300800 */
[----:B------:R-:W4:Y:S04]  /*9fde0*/  LDL.LU R61, [R1+0xa08] ;  /* 0x000a0800013d7983 */ /* 0x000f280000300800 */
[----:B------:R0:W-:Y:S02]  /*9fdf0*/  @P2 STG.E.U16 desc[UR76][R10.64], R3 ;  /* 0x000000030a002986 */ /* 0x0001e4000c10154c */
[----:B0-----:R-:W-:Y:S01]  /*9fe00*/  IMAD.WIDE R10, R60, 0x2, R46 ;  /* 0x000000023c0a7825 */ /* 0x001fe200078e022e */
[----:B------:R-:W-:-:S04]  /*9fe10*/  PRMT R3, R48, 0x7632, R3 ;  /* 0x0000763230037816 */ /* 0x000fc80000000003 */
[----:B------:R0:W-:Y:S02]  /*9fe20*/  @P4 STG.E.U16 desc[UR76][R10.64], R48 ;  /* 0x000000300a004986 */ /* 0x0001e4000c10154c */
[----:B0-----:R-:W-:Y:S02]  /*9fe30*/  IMAD.WIDE R10, R60, 0x2, R44 ;  /* 0x000000023c0a7825 */ /* 0x001fe400078e022c */
[----:B------:R-:W2:Y:S04]  /*9fe40*/  LDL.LU R48, [R1+0x2774] ;  /* 0x0027740001307983 */ /* 0x000ea80000300800 */
[----:B------:R-:W2:Y:S04]  /*9fe50*/  LDL.LU R60, [R1+0xa0c] ;  /* 0x000a0c00013c7983 */ /* 0x000ea80000300800 */
[----:B------:R-:W3:Y:S04]  /*9fe60*/  LDL.LU R14, [R1+0xa10] ;  /* 0x000a1000010e7983 */ /* 0x000ee80000300800 */
[----:B------:R-:W3:Y:S01]  /*9fe70*/  LDL.LU R39, [R1+0xa14] ;  /* 0x000a140001277983 */ /* 0x000ee20000300800 */
[----:B------:R-:W-:-:S02]  /*9fe80*/  LOP3.LUT P0, RZ, R41, 0x10000, RZ, 0xc0, !PT ;  /* 0x0001000029ff7812 */ /* 0x000fc4000780c0ff */
[C---:B------:R-:W-:Y:S02]  /*9fe90*/  LOP3.LUT P5, RZ, R41.reuse, 0x20000, RZ, 0xc0, !PT ;  /* 0x0002000029ff7812 */ /* 0x040fe400078ac0ff */
[C---:B------:R-:W-:Y:S02]  /*9fea0*/  LOP3.LUT P3, RZ, R41.reuse, 0x40000, RZ, 0xc0, !PT ;  /* 0x0004000029ff7812 */ /* 0x040fe4000786c0ff */
[----:B------:R-:W-:-:S07]  /*9feb0*/  LOP3.LUT P1, RZ, R41, 0x200, RZ, 0xc0, !PT ;  /* 0x0000020029ff7812 */ /* 0x000fce000782c0ff */
[----:B------:R0:W-:Y:S01]  /*9fec0*/  @P0 STG.E.U16 desc[UR76][R10.64], R3 ;  /* 0x000000030a000986 */ /* 0x0001e2000c10154c */
[----:B------:R-:W-:Y:S01]  /*9fed0*/  LOP3.LUT P4, RZ, R41, 0x400, RZ, 0xc0, !PT ;  /* 0x0000040029ff7812 */ /* 0x000fe2000788c0ff */
[----:B0-----:R-:W-:-:S05]  /*9fee0*/  IMAD.WIDE R10, R59, 0x2, R46 ;  /* 0x000000023b0a7825 */ /* 0x001fca00078e022e */
[----:B------:R0:W-:Y:S01]  /*9fef0*/  @P5 STG.E.U16 desc[UR76][R10.64], R32 ;  /* 0x000000200a005986 */ /* 0x0001e2000c10154c */
[----:B------:R-:W-:Y:S01]  /*9ff00*/  LOP3.LUT P2, RZ, R41, 0x2, RZ, 0xc0, !PT ;  /* 0x0000000229ff7812 */ /* 0x000fe2000784c0ff */
[----:B0-----:R-:W-:Y:S01]  /*9ff10*/  IMAD.WIDE R10, R59, 0x2, R44 ;  /* 0x000000023b0a7825 */ /* 0x001fe200078e022c */
[----:B------:R-:W-:Y:S01]  /*9ff20*/  PRMT R32, R32, 0x7632, R32 ;  /* 0x0000763220207816 */ /* 0x000fe20000000020 */
[----:B------:R-:W3:Y:S04]  /*9ff30*/  LDL.LU R59, [R1+0xa18] ;  /* 0x000a1800013b7983 */ /* 0x000ee80000300800 */
[----:B------:R4:W-:Y:S01]  /*9ff40*/  @P3 STG.E.U16 desc[UR76][R10.64], R32 ;  /* 0x000000200a003986 */ /* 0x0009e2000c10154c */
[----:B------:R-:W-:Y:S02]  /*9ff50*/  LOP3.LUT P6, RZ, R41, 0x100000, RZ, 0xc0, !PT ;  /* 0x0010000029ff7812 */ /* 0x000fe400078cc0ff */
[----:B------:R-:W-:-:S11]  /*9ff60*/  LOP3.LUT R8, R8, 0xfdffffff, RZ, 0xc0, !PT ;  /* 0xfdffffff08087812 */ /* 0x000fd600078ec0ff */
[----:B------:R-:W-:Y:S02]  /*9ff70*/  @P6 LOP3.LUT R8, R8, 0x2000000, RZ, 0xfc, !PT ;  /* 0x0200000008086812 */ /* 0x000fe400078efcff */
[----:B------:R-:W-:Y:S01]  /*9ff80*/  LOP3.LUT P6, RZ, R40, 0x200000, RZ, 0xc0, !PT ;  /* 0x0020000028ff7812 */ /* 0x000fe200078cc0ff */
[----:B----4-:R-:W-:-:S05]  /*9ff90*/  IMAD.WIDE R10, R61, 0x2, R46 ;  /* 0x000000023d0a7825 */ /* 0x010fca00078e022e */
[----:B------:R0:W-:Y:S02]  /*9ffa0*/  @P1 STG.E.U16 desc[UR76][R10.64], R28 ;  /* 0x0000001c0a001986 */ /* 0x0001e4000c10154c */
[----:B0-----:R-:W-:Y:S01]  /*9ffb0*/  IMAD.WIDE R10, R61, 0x2, R44 ;  /* 0x000000023d0a7825 */ /* 0x001fe200078e022c */
[----:B------:R-:W-:Y:S01]  /*9ffc0*/  PRMT R28, R28, 0x7632, R28 ;  /* 0x000076321c1c7816 */ /* 0x000fe2000000001c */
[----:B------:R-:W4:Y:S04]  /*9ffd0*/  LDL.LU R61, [R1+0xa1c] ;  /* 0x000a1c00013d7983 */ /* 0x000f280000300800 */
[----:B------:R2:W-:Y:S02]  /*9ffe0*/  @P4 STG.E.U16 desc[UR76][R10.64], R28 ;  /* 0x0000001c0a004986 */ /* 0x0005e4000c10154c */
[----:B--2---:R-:W-:-:S05]  /*9fff0*/  IMAD.WIDE R10, R60, 0x2, R46 ;  /* 0x000000023c0a7825 */ /* 0x004fca00078e022e */
[----:B------:R0:W-:Y:S02]  /*a0000*/  @P2 STG.E.U16 desc[UR76][R10.64], R33 ;  /* 0x000000210a002986 */ /* 0x0001e4000c10154c */
[----:B0-----:R-:W-:Y:S02]  /*a0010*/  IMAD.WIDE R10, R60, 0x2, R44 ;  /* 0x000000023c0a7825 */ /* 0x001fe400078e022c */
[----:B------:R-:W2:Y:S01]  /*a0020*/  LDL.LU R60, [R1+0xa20] ;  /* 0x000a2000013c7983 */ /* 0x000ea20000300800 */
[----:B------:R-:W-:-:S04]  /*a0030*/  LOP3.LUT R8, R8, 0xfbffffff, RZ, 0xc0, !PT ;  /* 0xfbffffff08087812 */ /* 0x000fc800078ec0ff */
        /* <DEDUP_REMOVED lines=11> */
[----:B---3--:R-:W-:-:S10]  /*a00f0*/  IMAD.WIDE R10, R14, 0x2, R46 ;  /* 0x000000020e0a7825 */ /* 0x008fd400078e022e */
[----:B------:R0:W-:Y:S01]  /*a0100*/  @P6 STG.E.U16 desc[UR76][R10.64], R29 ;  /* 0x0000001d0a006986 */ /* 0x0001e2000c10154c */
[----:B------:R-:W-:Y:S01]  /*a0110*/  LOP3.LUT P6, RZ, R8, 0x10000000, RZ, 0xc0, !PT ;  /* 0x1000000008ff7812 */ /* 0x000fe200078cc0ff */
[----:B0-----:R-:W-:Y:S01]  /*a0120*/  IMAD.WIDE R10, R14, 0x2, R44 ;  /* 0x000000020e0a7825 */ /* 0x001fe200078e022c */
[----:B------:R-:W-:Y:S01]  /*a0130*/  PRMT R29, R29, 0x7632, R29 ;  /* 0x000076321d1d7816 */ /* 0x000fe2000000001d */
[----:B------:R-:W3:Y:S10]  /*a0140*/  LDL.LU R14, [R1+0xa24] ;  /* 0x000a2400010e7983 */ /* 0x000ef40000300800 */
[----:B------:R0:W-:Y:S01]  /*a0150*/  @P6 STG.E.U16 desc[UR76][R10.64], R29 ;  /* 0x0000001d0a006986 */ /* 0x0001e2000c10154c */
[----:B------:R-:W-:Y:S01]  /*a0160*/  LOP3.LUT P6, RZ, R8, 0x8000000, RZ, 0xc0, !PT ;  /* 0x0800000008ff7812 */ /* 0x000fe200078cc0ff */
[----:B0-----:R-:W-:-:S12]  /*a0170*/  IMAD.WIDE R10, R39, 0x2, R46 ;  /* 0x00000002270a7825 */ /* 0x001fd800078e022e */
[----:B------:R0:W-:Y:S01]  /*a0180*/  @P6 STG.E.U16 desc[UR76][R10.64], R34 ;  /* 0x000000220a006986 */ /* 0x0001e2000c10154c */
[----:B------:R-:W-:Y:S01]  /*a0190*/  LOP3.LUT P6, RZ, R8, 0x4000000, RZ, 0xc0, !PT ;  /* 0x0400000008ff7812 */ /* 0x000fe200078cc0ff */
[----:B0-----:R-:W-:Y:S01]  /*a01a0*/  IMAD.WIDE R10, R39, 0x2, R44 ;  /* 0x00000002270a7825 */ /* 0x001fe200078e022c */
[----:B------:R-:W-:-:S11]  /*a01b0*/  PRMT R34, R34, 0x7632, R34 ;  /* 0x0000763222227816 */ /* 0x000fd60000000022 */
[----:B------:R0:W-:Y:S01]  /*a01c0*/  @P6 STG.E.U16 desc[UR76][R10.64], R34 ;  /* 0x000000220a006986 */ /* 0x0001e2000c10154c */
[----:B------:R-:W-:Y:S02]  /*a01d0*/  LOP3.LUT P6, RZ, R8, 0x2000000, RZ, 0xc0, !PT ;  /* 0x0200000008ff7812 */ /* 0x000fe400078cc0ff */
[C---:B------:R-:W-:Y:S02]  /*a01e0*/  LOP3.LUT P0, RZ, R41.reuse, 0x400000, RZ, 0xc0, !PT ;  /* 0x0040000029ff7812 */ /* 0x040fe4000780c0ff */
[----:B------:R-:W-:Y:S01]  /*a01f0*/  LOP3.LUT P3, RZ, R41, 0x80000, RZ, 0xc0, !PT ;  /* 0x0008000029ff7812 */ /* 0x000fe2000786c0ff */
[----:B0-----:R-:W-:-:S08]  /*a0200*/  IMAD.WIDE R10, R59, 0x2, R46 ;  /* 0x000000023b0a7825 */ /* 0x001fd000078e022e */
[----:B------:R0:W-:Y:S01]  /*a0210*/  @P6 STG.E.U16 desc[UR76][R10.64], R30 ;  /* 0x0000001e0a006986 */ /* 0x0001e2000c10154c */
[----:B------:R-:W-:Y:S01]  /*a0220*/  LOP3.LUT P1, RZ, R41, 0x200000, RZ, 0xc0, !PT ;  /* 0x0020000029ff7812 */ /* 0x000fe2000782c0ff */
[----:B0-----:R-:W-:Y:S01]  /*a0230*/  IMAD.WIDE R10, R59, 0x2, R44 ;  /* 0x000000023b0a7825 */ /* 0x001fe200078e022c */
[----:B------:R-:W-:-:S05]  /*a0240*/  PRMT R30, R30, 0x7632, R30 ;  /* 0x000076321e1e7816 */ /* 0x000fca000000001e */
[----:B------:R4:W-:Y:S01]  /*a0250*/  @P0 STG.E.U16 desc[UR76][R10.64], R30 ;  /* 0x0000001e0a000986 */ /* 0x0009e2000c10154c */
        /* <DEDUP_REMOVED lines=10> */
[----:B------:R-:W2:Y:S04]  /*a0300*/  LDL.LU R60, [R1+0xa2c] ;  /* 0x000a2c00013c7983 */ /* 0x000ea80000300800 */
[----:B------:R-:W2:Y:S04]  /*a0310*/  LDL.LU R39, [R1+0xa30] ;  /* 0x000a300001277983 */ /* 0x000ea80000300800 */
[----:B------:R-:W2:Y:S01]  /*a0320*/  LDL.LU R59, [R1+0xa34] ;  /* 0x000a3400013b7983 */ /* 0x000ea20000300800 */
[----:B------:R-:W-:-:S02]  /*a0330*/  LOP3.LUT P2, RZ, R41, 0x2000, RZ, 0xc0, !PT ;  /* 0x0000200029ff7812 */ /* 0x000fc4000784c0ff */
[----:B------:R-:W-:Y:S02]  /*a0340*/  LOP3.LUT P5, RZ, R41, 0x8, RZ, 0xc0, !PT ;  /* 0x0000000829ff7812 */ /* 0x000fe400078ac0ff */
[----:B------:R-:W-:Y:S02]  /*a0350*/  PRMT R31, R31, 0x7632, R31 ;  /* 0x000076321f1f7816 */ /* 0x000fe4000000001f */
[----:B------:R-:W-:Y:S02]  /*a0360*/  LOP3.LUT P3, RZ, R41, 0x20, RZ, 0xc0, !PT ;  /* 0x0000002029ff7812 */ /* 0x000fe4000786c0ff */
[----:B------:R-:W-:-:S05]  /*a0370*/  LOP3.LUT P0, RZ, R40, 0x8000000, RZ, 0xc0, !PT ;  /* 0x0800000028ff7812 */ /* 0x000fca000780c0ff */
[----:B------:R3:W-:Y:S01]  /*a0380*/  @P2 STG.E.U16 desc[UR76][R10.64], R31 ;  /* 0x0000001f0a002986 */ /* 0x0007e2000c10154c */
[----:B------:R-:W-:Y:S02]  /*a0390*/  LOP3.LUT P4, RZ, R40, 0x20000000, RZ, 0xc0, !PT ;  /* 0x2000000028ff7812 */ /* 0x000fe4000788c0ff */
[----:B------:R-:W-:Y:S01]  /*a03a0*/  LOP3.LUT P1, RZ, R41, 0x800000, RZ, 0xc0, !PT ;  /* 0x0080000029ff7812 */ /* 0x000fe2000782c0ff */
[----:B---3--:R-:W-:-:S05]  /*a03b0*/  IMAD.WIDE R10, R14, 0x2, R46 ;  /* 0x000000020e0a7825 */ /* 0x008fca00078e022e */
[----:B------:R0:W-:Y:S02]  /*a03c0*/  @P5 STG.E.U16 desc[UR76][R10.64], R24 ;  /* 0x000000180a005986 */ /* 0x0001e4000c10154c */
[----:B0-----:R-:W-:Y:S01]  /*a03d0*/  IMAD.WIDE R10, R14, 0x2, R44 ;  /* 0x000000020e0a7825 */ /* 0x001fe200078e022c */
[----:B------:R-:W-:Y:S01]  /*a03e0*/  PRMT R24, R24, 0x7632, R24 ;  /* 0x0000763218187816 */ /* 0x000fe20000000018 */
[----:B------:R-:W3:Y:S04]  /*a03f0*/  LDL.LU R14, [R1+0xa38] ;  /* 0x000a3800010e7983 */ /* 0x000ee80000300800 */
[----:B------:R4:W-:Y:S01]  /*a0400*/  @P3 STG.E.U16 desc[UR76][R10.64], R24 ;  /* 0x000000180a003986 */ /* 0x0009e2000c10154c */
[----:B------:R-:W-:Y:S02]  /*a0410*/  LOP3.LUT P6, RZ, R41, 0x20000000, RZ, 0xc0, !PT ;  /* 0x2000000029ff7812 */ /* 0x000fe400078cc0ff */
[----:B------:R-:W-:Y:S01]  /*a0420*/  LOP3.LUT R8, R8, 0xffdfffff, RZ, 0xc0, !PT ;  /* 0xffdfffff08087812 */ /* 0x000fe200078ec0ff */
        /* <DEDUP_REMOVED lines=10> */
[----:B------:R-:W-:Y:S02]  /*a04d0*/  @P6 LOP3.LUT R8, R8, 0x200000, RZ, 0xfc, !PT ;  /* 0x0020000008086812 */ /* 0x000fe400078efcff */
[----:B------:R-:W-:Y:S01]  /*a04e0*/  LOP3.LUT P6, RZ, R41, 0x10000000, RZ, 0xc0, !PT ;  /* 0x1000000029ff7812 */ /* 0x000fe200078cc0ff */
[----:B------:R-:W2:Y:S01]  /*a04f0*/  LDL.LU R13, [R1+0xa48] ;  /* 0x000a4800010d7983 */ /* 0x000ea20000300800 */
        /* <DEDUP_REMOVED lines=14> */
[C---:B------:R-:W-:Y:S01]  /*a05e0*/  LOP3.LUT P6, RZ, R8.reuse, 0x1000000, RZ, 0xc0, !PT ;  /* 0x0100000008ff7812 */ /* 0x040fe200078cc0ff */
[----:B0-----:R-:W-:Y:S01]  /*a05f0*/  IMAD.WIDE R10, R39, 0x2, R44 ;  /* 0x00000002270a7825 */ /* 0x001fe200078e022c */
[----:B------:R-:W-:Y:S01]  /*a0600*/  PRMT R21, R21, 0x7632, R21 ;  /* 0x0000763215157816 */ /* 0x000fe20000000015 */
[----:B------:R-:W2:Y:S10]  /*a0610*/  LDL.LU R39, [R1+0xa4c] ;  /* 0x000a4c0001277983 */ /* 0x000eb40000300800 */
        /* <DEDUP_REMOVED lines=11> */
[----:B---3--:R-:W-:-:S08]  /*a06d0*/  IMAD.WIDE R10, R14, 0x2, R46 ;  /* 0x000000020e0a7825 */ /* 0x008fd000078e022e */
        /* <DEDUP_REMOVED lines=10> */
[----:B------:R-:W3:Y:S04]  /*a0780*/  LDL.LU R61, [R1+0x380] ;  /* 0x00038000013d7983 */ /* 0x000ee80000300800 */
[----:B------:R2:W-:Y:S02]  /*a0790*/  @P0 STG.E.U16 desc[UR76][R10.64], R27 ;  /* 0x0000001b0a000986 */ /* 0x0005e4000c10154c */
[----:B--2---:R-:W-:-:S05]  /*a07a0*/  IMAD.WIDE R10, R60, 0x2, R46 ;  /* 0x000000023c0a7825 */ /* 0x004fca00078e022e */
[----:B------:R0:W-:Y:S02]  /*a07b0*/  @P4 STG.E.U16 desc[UR76][R10.64], R23 ;  /* 0x000000170a004986 */ /* 0x0001e4000c10154c */
[----:B0-----:R-:W-:Y:S02]  /*a07c0*/  IMAD.WIDE R10, R60, 0x2, R44 ;  /* 0x000000023c0a7825 */ /* 0x001fe400078e022c */
[----:B------:R-:W2:Y:S04]  /*a07d0*/  LDL.LU R60, [R1+0xa54] ;  /* 0x000a5400013c7983 */ /* 0x000ea80000300800 */
[----:B------:R-:W4:Y:S04]  /*a07e0*/  LDL.LU R59, [R1+0x374] ;  /* 0x00037400013b7983 */ /* 0x000f280000300800 */
[----:B------:R-:W4:Y:S04]  /*a07f0*/  LDL.LU R14, [R1+0xa5c] ;  /* 0x000a5c00010e7983 */ /* 0x000f280000300800 */
[----:B------:R-:W4:Y:S04]  /*a0800*/  LDL.LU R29, [R1+0x384] ;  /* 0x00038400011d7983 */ /* 0x000f280000300800 */
[----:B------:R-:W4:Y:S01]  /*a0810*/  LDL.LU R33, [R1+0xa60] ;  /* 0x000a600001217983 */ /* 0x000f220000300800 */
[----:B------:R-:W-:-:S02]  /*a0820*/  LOP3.LUT P1, RZ, R42, 0x4, RZ, 0xc0, !PT ;  /* 0x000000042aff7812 */ /* 0x000fc4000782c0ff */
[C---:B------:R-:W-:Y:S02]  /*a0830*/  LOP3.LUT P5, RZ, R42.reuse, 0x8, RZ, 0xc0, !PT ;  /* 0x000000082aff7812 */ /* 0x040fe400078ac0ff */
[----:B------:R-:W-:Y:S02]  /*a0840*/  PRMT R23, R23, 0x7632, R23 ;  /* 0x0000763217177816 */ /* 0x000fe40000000017 */
[----:B------:R-:W-:-:S07]  /*a0850*/  LOP3.LUT P3, RZ, R42, 0x10, RZ, 0xc0, !PT ;  /* 0x000000102aff7812 */ /* 0x000fce000786c0ff */
[----:B------:R0:W-:Y:S01]  /*a0860*/  @P1 STG.E.U16 desc[UR76][R10.64], R23 ;  /* 0x000000170a001986 */ /* 0x0001e2000c10154c */
[----:B------:R-:W-:Y:S02]  /*a0870*/  PRMT R3, R49, 0x7632, R3 ;  /* 0x0000763231037816 */ /* 0x000fe40000000003 */
[----:B------:R-:W-:Y:S01]  /*a0880*/  LOP3.LUT P2, RZ, R42, 0x20, RZ, 0xc0, !PT ;  /* 0x000000202aff7812 */ /* 0x000fe2000784c0ff */
[----:B0-----:R-:W-:-:S05]  /*a0890*/  IMAD.WIDE R10, R13, 0x2, R46 ;  /* 0x000000020d0a7825 */ /* 0x001fca00078e022e */
[----:B------:R0:W-:Y:S01]  /*a08a0*/  @P5 STG.E.U16 desc[UR76][R10.64], R49 ;  /* 0x000000310a005986 */ /* 0x0001e2000c10154c */
[----:B------:R-:W-:-:S03]  /*a08b0*/  LOP3.LUT P4, RZ, R42, 0x40, RZ, 0xc0, !PT ;  /* 0x000000402aff7812 */ /* 0x000fc6000788c0ff */
[----:B0-----:R-:W4:Y:S04]  /*a08c0*/  LDL.LU R49, [R1+0x2770] ;  /* 0x0027700001317983 */ /* 0x001f280000300800 */
[----:B------:R-:W4:Y:S01]  /*a08d0*/  LDL.LU R28, [R1+0xa64] ;  /* 0x000a6400011c7983 */ /* 0x000f220000300800 */
[----:B------:R-:W-:-:S03]  /*a08e0*/  IMAD.WIDE R10, R13, 0x2, R44 ;  /* 0x000000020d0a7825 */ /* 0x000fc600078e022c */
[----:B------:R-:W4:Y:S04]  /*a08f0*/  LDL.LU R32, [R1+0x388] ;  /* 0x0003880001207983 */ /* 0x000f280000300800 */
[----:B------:R0:W-:Y:S01]  /*a0900*/  @P3 STG.E.U16 desc[UR76][R10.64], R3 ;  /* 0x000000030a003986 */ /* 0x0001e2000c10154c */
[----:B------:R-:W-:-:S03]  /*a0910*/  LOP3.LUT P0, RZ, R42, 0x80, RZ, 0xc0, !PT ;  /* 0x000000802aff7812 */ /* 0x000fc6000780c0ff */
[----:B------:R-:W4:Y:S01]  /*a0920*/  LDL.LU R13, [R1+0xa68] ;  /* 0x000a6800010d7983 */ /* 0x000f220000300800 */
[----:B0-----:R-:W-:Y:S01]  /*a0930*/  IMAD.WIDE R10, R39, 0x2, R46 ;  /* 0x00000002270a7825 */ /* 0x001fe200078e022e */
[----:B------:R-:W-:Y:S02]  /*a0940*/  LOP3.LUT P6, RZ, R43, 0x40, RZ, 0xc0, !PT ;  /* 0x000000402bff7812 */ /* 0x000fe400078cc0ff */
[----:B------:R-:W-:Y:S02]  /*a0950*/  LOP3.LUT R8, R8, 0xfffdffff, RZ, 0xc0, !PT ;  /* 0xfffdffff08087812 */ /* 0x000fe400078ec0ff */
[----:B---3--:R0:W-:Y:S01]  /*a0960*/  @P2 STG.E.U16 desc[UR76][R10.64], R61 ;  /* 0x0000003d0a002986 */ /* 0x0081e2000c10154c */
[----:B------:R-:W-:Y:S01]  /*a0970*/  PRMT R3, R61, 0x7632, R3 ;  /* 0x000076323d037816 */ /* 0x000fe20000000003 */
[----:B0-----:R-:W-:Y:S02]  /*a0980*/  IMAD.WIDE R10, R39, 0x2, R44 ;  /* 0x00000002270a7825 */ /* 0x001fe400078e022c */
[----:B------:R-:W3:Y:S04]  /*a0990*/  LDL.LU R39, [R1+0x37c] ;  /* 0x00037c0001277983 */ /* 0x000ee80000300800 */
[----:B------:R2:W-:Y:S04]  /*a09a0*/  @P4 STG.E.U16 desc[UR76][R10.64], R3 ;  /* 0x000000030a004986 */ /* 0x0005e8000c10154c */
[----:B------:R-:W3:Y:S01]  /*a09b0*/  LDL.LU R61, [R1+0xa6c] ;  /* 0x000a6c00013d7983 */ /* 0x000ee20000300800 */
[----:B--2---:R-:W-:-:S05]  /*a09c0*/  IMAD.WIDE R10, R60, 0x2, R46 ;  /* 0x000000023c0a7825 */ /* 0x004fca00078e022e */
[----:B----4-:R0:W-:Y:S02]  /*a09d0*/  @P0 STG.E.U16 desc[UR76][R10.64], R59 ;  /* 0x0000003b0a000986 */ /* 0x0101e4000c10154c */
[----:B0-----:R-:W-:Y:S02]  /*a09e0*/  IMAD.WIDE R10, R60, 0x2, R44 ;  /* 0x000000023c0a7825 */ /* 0x001fe400078e022c */
[----:B------:R-:W2:Y:S01]  /*a09f0*/  LDL.LU R60, [R1+0x38c] ;  /* 0x00038c00013c7983 */ /* 0x000ea20000300800 */
        /* <DEDUP_REMOVED lines=34> */
[----:B0-----:R-:W-:Y:S01]  /*a0c20*/  IMAD.WIDE R10, R28, 0x2, R46 ;  /* 0x000000021c0a7825 */ /* 0x001fe200078e022e */
[----:B------:R-:W-:-:S11]  /*a0c30*/  PRMT R3, R32, 0x7632, R3 ;  /* 0x0000763220037816 */ /* 0x000fd60000000003 */
[----:B------:R0:W-:Y:S01]  /*a0c40*/  @P6 STG.E.U16 desc[UR76][R10.64], R32 ;  /* 0x000000200a006986 */ /* 0x0001e2000c10154c */
[----:B------:R-:W-:Y:S01]  /*a0c50*/  LOP3.LUT P4, RZ, R49, 0x40000000, RZ, 0xc0, !PT ;  /* 0x4000000031ff7812 */ /* 0x000fe2000788c0ff */
[----:B0-----:R-:W-:-:S05]  /*a0c60*/  IMAD.WIDE R10, R28, 0x2, R44 ;  /* 0x000000021c0a7825 */ /* 0x001fca00078e022c */
[----:B------:R0:W-:Y:S02]  /*a0c70*/  @P1 STG.E.U16 desc[UR76][R10.64], R3 ;  /* 0x000000030a001986 */ /* 0x0001e4000c10154c */
[----:B0-----:R-:W-:-:S05]  /*a0c80*/  IMAD.WIDE R10, R13, 0x2, R46 ;  /* 0x000000020d0a7825 */ /* 0x001fca00078e022e */
[----:B---3--:R0:W-:Y:S01]  /*a0c90*/  @P3 STG.E.U16 desc[UR76][R10.64], R39 ;  /* 0x000000270a003986 */ /* 0x0081e2000c10154c */
[----:B------:R-:W-:Y:S01]  /*a0ca0*/  PRMT R3, R39, 0x7632, R3 ;  /* 0x0000763227037816 */ /* 0x000fe20000000003 */
[----:B0-----:R-:W-:-:S05]  /*a0cb0*/  IMAD.WIDE R10, R13, 0x2, R44 ;  /* 0x000000020d0a7825 */ /* 0x001fca00078e022c */
[----:B------:R0:W-:Y:S02]  /*a0cc0*/  @P2 STG.E.U16 desc[UR76][R10.64], R3 ;  /* 0x000000030a002986 */ /* 0x0001e4000c10154c */
[----:B0-----:R-:W-:-:S05]  /*a0cd0*/  IMAD.WIDE R10, R61, 0x2, R46 ;  /* 0x000000023d0a7825 */ /* 0x001fca00078e022e */
[----:B--2---:R0:W-:Y:S02]  /*a0ce0*/  @P4 STG.E.U16 desc[UR76][R10.64], R60 ;  /* 0x0000003c0a004986 */ /* 0x0041e4000c10154c */
[----:B0-----:R-:W-:Y:S02]  /*a0cf0*/  IMAD.WIDE R10, R61, 0x2, R44 ;  /* 0x000000023d0a7825 */ /* 0x001fe400078e022c */
[----:B------:R-:W2:Y:S04]  /*a0d00*/  LDL.LU R61, [R1+0xa74] ;  /* 0x000a7400013d7983 */ /* 0x000ea80000300800 */
[----:B------:R-:W3:Y:S01]  /*a0d10*/  LDL.LU R34, [R1+0x3a0] ;  /* 0x0003a00001227983 */ /* 0x000ee20000300800 */
[----:B------:R-:W-:-:S03]  /*a0d20*/  PRMT R3, R60, 0x7632, R3 ;  /* 0x000076323c037816 */ /* 0x000fc60000000003 */
        /* <DEDUP_REMOVED lines=8> */
[----:B------:R-:W-:Y:S01]  /*a0db0*/  LOP3.LUT P3, RZ, R43, 0x40000000, RZ, 0xc0, !PT ;  /* 0x400000002bff7812 */ /* 0x000fe2000786c0ff */
[----:B------:R-:W3:Y:S06]  /*a0dc0*/  LDL.LU R32, [R1+0xa84] ;  /* 0x000a840001207983 */ /* 0x000eec0000300800 */
[----:B------:R4:W-:Y:S02]  /*a0dd0*/  @P0 STG.E.U16 desc[UR76][R10.64], R3 ;  /* 0x000000030a000986 */ /* 0x0009e4000c10154c */
        /* <DEDUP_REMOVED lines=8> */
[----:B------:R-:W-:-:S02]  /*a0e60*/  LOP3.LUT P1, RZ, R50, 0x10000, RZ, 0xc0, !PT ;  /* 0x0001000032ff7812 */ /* 0x000fc4000782c0ff */
[----:B------:R-:W-:Y:S02]  /*a0e70*/  LOP3.LUT P4, RZ, R50, 0x40000, RZ, 0xc0, !PT ;  /* 0x0004000032ff7812 */ /* 0x000fe4000788c0ff */
[----:B------:R-:W-:Y:S02]  /*a0e80*/  LOP3.LUT P6, RZ, R48, 0x2, RZ, 0xc0, !PT ;  /* 0x0000000230ff7812 */ /* 0x000fe400078cc0ff */
[----:B------:R-:W-:Y:S01]  /*a0e90*/  LOP3.LUT R8, R8, 0xffffdfff, RZ, 0xc0, !PT ;  /* 0xffffdfff08087812 */ /* 0x000fe200078ec0ff */
[----:B--2---:R-:W-:Y:S01]  /*a0ea0*/  IMAD.WIDE R10, R61, 0x2, R46 ;  /* 0x000000023d0a7825 */ /* 0x004fe200078e022e */
[----:B---3--:R-:W-:-:S05]  /*a0eb0*/  PRMT R3, R34, 0x7632, R3 ;  /* 0x0000763222037816 */ /* 0x008fca0000000003 */
        /* <DEDUP_REMOVED lines=44> */
[----:B0-----:R-:W-:Y:S01]  /*a1180*/  IMAD.WIDE R10, R32, 0x2, R44 ;  /* 0x00000002200a7825 */ /* 0x001fe200078e022c */
[----:B------:R-:W-:Y:S01]  /*a1190*/  LOP3.LUT P4, RZ, R50, 0x200000, RZ, 0xc0, !PT ;  /* 0x0020000032ff7812 */ /* 0x000fe2000788c0ff */
[----:B------:R-:W4:Y:S04]  /*a11a0*/  LDL.LU R59, [R1+0xa94] ;  /* 0x000a9400013b7983 */ /* 0x000f280000300800 */
[----:B------:R0:W-:Y:S02]  /*a11b0*/  @P0 STG.E.U16 desc[UR76][R10.64], R3 ;  /* 0x000000030a000986 */ /* 0x0001e4000c10154c */
[----:B0-----:R-:W-:-:S05]  /*a11c0*/  IMAD.WIDE R10, R14, 0x2, R46 ;  /* 0x000000020e0a7825 */ /* 0x001fca00078e022e */
[----:B--2---:R0:W-:Y:S01]  /*a11d0*/  @P3 STG.E.U16 desc[UR76][R10.64], R61 ;  /* 0x0000003d0a003986 */ /* 0x0041e2000c10154c */
[----:B------:R-:W-:Y:S01]  /*a11e0*/  PRMT R3, R61, 0x7632, R3 ;  /* 0x000076323d037816 */ /* 0x000fe20000000003 */
[----:B0-----:R-:W-:Y:S02]  /*a11f0*/  IMAD.WIDE R10, R14, 0x2, R44 ;  /* 0x000000020e0a7825 */ /* 0x001fe400078e022c */
[----:B------:R-:W2:Y:S04]  /*a1200*/  LDL.LU R61, [R1+0x1e0] ;  /* 0x0001e000013d7983 */ /* 0x000ea80000300800 */
[----:B------:R0:W-:Y:S02]  /*a1210*/  @P1 STG.E.U16 desc[UR76][R10.64], R3 ;  /* 0x000000030a001986 */ /* 0x0001e4000c10154c */
        /* <DEDUP_REMOVED lines=9> */
[----:B------:R-:W3:Y:S04]  /*a12b0*/  LDL.LU R29, [R1+0xaa0] ;  /* 0x000aa000011d7983 */ /* 0x000ee80000300800 */
[----:B------:R-:W3:Y:S01]  /*a12c0*/  LDL.LU R33, [R1+0x3b8] ;  /* 0x0003b80001217983 */ /* 0x000ee20000300800 */
[----:B------:R-:W-:-:S02]  /*a12d0*/  LOP3.LUT P2, RZ, R50, 0x400000, RZ, 0xc0, !PT ;  /* 0x0040000032ff7812 */ /* 0x000fc4000784c0ff */
[C---:B------:R-:W-:Y:S01]  /*a12e0*/  LOP3.LUT P5, RZ, R50.reuse, 0x2, RZ, 0xc0, !PT ;  /* 0x0000000232ff7812 */ /* 0x040fe200078ac0ff */
[----:B------:R-:W3:Y:S01]  /*a12f0*/  LDL.LU R28, [R1+0xaa4] ;  /* 0x000aa400011c7983 */ /* 0x000ee20000300800 */
[----:B------:R-:W-:Y:S02]  /*a1300*/  LOP3.LUT P3, RZ, R50, 0x4, RZ, 0xc0, !PT ;  /* 0x0000000432ff7812 */ /* 0x000fe4000786c0ff */
[----:B------:R-:W-:-:S07]  /*a1310*/  LOP3.LUT P0, RZ, R43, 0x800, RZ, 0xc0, !PT ;  /* 0x000008002bff7812 */ /* 0x000fce000780c0ff */
        /* <DEDUP_REMOVED lines=10> */
[----:B----4-:R-:W-:-:S05]  /*a13c0*/  IMAD.WIDE R10, R59, 0x2, R46 ;  /* 0x000000023b0a7825 */ /* 0x010fca00078e022e */
[----:B--2---:R0:W-:Y:S01]  /*a13d0*/  @P0 STG.E.U16 desc[UR76][R10.64], R61 ;  /* 0x0000003d0a000986 */ /* 0x0041e2000c10154c */
[----:B------:R-:W-:Y:S01]  /*a13e0*/  PRMT R3, R61, 0x7632, R3 ;  /* 0x000076323d037816 */ /* 0x000fe20000000003 */
[----:B0-----:R-:W-:Y:S02]  /*a13f0*/  IMAD.WIDE R10, R59, 0x2, R44 ;  /* 0x000000023b0a7825 */ /* 0x001fe400078e022c */
[----:B------:R-:W2:Y:S04]  /*a1400*/  LDL.LU R59, [R1+0x3bc] ;  /* 0x0003bc00013b7983 */ /* 0x000ea80000300800 */
[----:B------:R3:W-:Y:S04]  /*a1410*/  @P4 STG.E.U16 desc[UR76][R10.64], R3 ;  /* 0x000000030a004986 */ /* 0x0007e8000c10154c */
[----:B------:R-:W4:Y:S01]  /*a1420*/  LDL.LU R61, [R1+0xaac] ;  /* 0x000aac00013d7983 */ /* 0x000f220000300800 */
        /* <DEDUP_REMOVED lines=48> */
[----:B0-----:R-:W-:-:S05]  /*a1730*/  IMAD.WIDE R10, R39, 0x2, R44 ;  /* 0x00000002270a7825 */ /* 0x001fca00078e022c */
[----:B------:R4:W-:Y:S02]  /*a1740*/  @P0 STG.E.U16 desc[UR76][R10.64], R3 ;  /* 0x000000030a000986 */ /* 0x0009e4000c10154c */
[----:B----4-:R-:W-:-:S05]  /*a1750*/  IMAD.WIDE R10, R61, 0x2, R46 ;  /* 0x000000023d0a7825 */ /* 0x010fca00078e022e */
[----:B---3--:R0:W-:Y:S02]  /*a1760*/  @P4 STG.E.U16 desc[UR76][R10.64], R60 ;  /* 0x0000003c0a004986 */ /* 0x0081e4000c10154c */
[----:B0-----:R-:W-:Y:S02]  /*a1770*/  IMAD.WIDE R10, R61, 0x2, R44 ;  /* 0x000000023d0a7825 */ /* 0x001fe400078e022c */
[----:B------:R-:W2:Y:S04]  /*a1780*/  LDL.LU R61, [R1+0xab4] ;  /* 0x000ab400013d7983 */ /* 0x000ea80000300800 */
[----:B------:R-:W3:Y:S01]  /*a1790*/  LDL.LU R13, [R1+0x200] ;  /* 0x00020000010d7983 */ /* 0x000ee20000300800 */
[----:B------:R-:W-:-:S03]  /*a17a0*/  PRMT R3, R60, 0x7632, R3 ;  /* 0x000076323c037816 */ /* 0x000fc60000000003 */
[----:B------:R-:W4:Y:S04]  /*a17b0*/  LDL.LU R60, [R1+0xab8] ;  /* 0x000ab800013c7983 */ /* 0x000f280000300800 */
[----:B------:R-:W4:Y:S04]  /*a17c0*/  LDL.LU R39, [R1+0x1f4] ;  /* 0x0001f40001277983 */ /* 0x000f280000300800 */
[----:B------:R-:W4:Y:S04]  /*a17d0*/  LDL.LU R59, [R1+0xabc] ;  /* 0x000abc00013b7983 */ /* 0x000f280000300800 */
[----:B------:R-:W4:Y:S04]  /*a17e0*/  LDL.LU R34, [R1+0x204] ;  /* 0x0002040001227983 */ /* 0x000f280000300800 */
[----:B------:R-:W4:Y:S04]  /*a17f0*/  LDL.LU R29, [R1+0xac0] ;  /* 0x000ac000011d7983 */ /* 0x000f280000300800 */
[----:B------:R-:W4:Y:S01]  /*a1800*/  LDL.LU R33, [R1+0x1f8] ;  /* 0x0001f80001217983 */ /* 0x000f220000300800 */
[----:B------:R-:W-:-:S02]  /*a1810*/  LOP3.LUT P1, RZ, R43, 0x4000, RZ, 0xc0, !PT ;  /* 0x000040002bff7812 */ /* 0x000fc4000782c0ff */
[C---:B------:R-:W-:Y:S01]  /*a1820*/  LOP3.LUT P5, RZ, R48.reuse, 0x2000000, RZ, 0xc0, !PT ;  /* 0x0200000030ff7812 */ /* 0x040fe200078ac0ff */
[----:B------:R-:W4:Y:S01]  /*a1830*/  LDL.LU R28, [R1+0xac4] ;  /* 0x000ac400011c7983 */ /* 0x000f220000300800 */
[C---:B------:R-:W-:Y:S02]  /*a1840*/  LOP3.LUT P3, RZ, R48.reuse, 0x4000000, RZ, 0xc0, !PT ;  /* 0x0400000030ff7812 */ /* 0x040fe4000786c0ff */
        /* <DEDUP_REMOVED lines=12> */
[----:B------:R-:W-:-:S11]  /*a1910*/  LOP3.LUT R8, R8, 0xffffffdf, RZ, 0xc0, !PT ;  /* 0xffffffdf08087812 */ /* 0x000fd600078ec0ff */
[----:B------:R-:W-:Y:S01]  /*a1920*/  @P6 LOP3.LUT R8, R8, 0x20, RZ, 0xfc, !PT ;  /* 0x0000002008086812 */ /* 0x000fe200078efcff */
        /* <DEDUP_REMOVED lines=56> */
[----:B---3--:R-:W-:Y:S01]  /*a1cb0*/  IMAD.WIDE R10, R13, 0x2, R46 ;  /* 0x000000020d0a7825 */ /* 0x008fe200078e022e */
[----:B----4-:R-:W-:-:S04]  /*a1cc0*/  PRMT R3, R60, 0x7632, R3 ;  /* 0x000076323c037816 */ /* 0x010fc80000000003 */
[----:B------:R0:W-:Y:S04]  /*a1cd0*/  @P4 STG.E.U16 desc[UR76][R10.64], R60 ;  /* 0x0000003c0a004986 */ /* 0x0001e8000c10154c */
[----:B0-----:R-:W3:Y:S04]  /*a1ce0*/  LDL.LU R60, [R1+0xadc] ;  /* 0x000adc00013c7983 */ /* 0x001ee80000300800 */
[----:B------:R-:W4:Y:S01]  /*a1cf0*/  LDL.LU R32, [R1+0x214] ;  /* 0x0002140001207983 */ /* 0x000f220000300800 */
[----:B------:R-:W-:-:S03]  /*a1d00*/  IMAD.WIDE R10, R13, 0x2, R44 ;  /* 0x000000020d0a7825 */ /* 0x000fc600078e022c */
[----:B------:R-:W4:Y:S01]  /*a1d10*/  LDL.LU R13, [R1+0xae0] ;  /* 0x000ae000010d7983 */ /* 0x000f220000300800 */
[----:B------:R-:W-:Y:S02]  /*a1d20*/  LOP3.LUT P6, RZ, R48, 0x200, RZ, 0xc0, !PT ;  /* 0x0000020030ff7812 */ /* 0x000fe400078cc0ff */
[----:B------:R-:W-:Y:S01]  /*a1d30*/  LOP3.LUT R8, R8, 0xfffffffd, RZ, 0xc0, !PT ;  /* 0xfffffffd08087812 */ /* 0x000fe200078ec0ff */
[----:B------:R-:W4:Y:S01]  /*a1d40*/  LDL.LU R33, [R1+0xae4] ;  /* 0x000ae40001217983 */ /* 0x000f220000300800 */
[----:B------:R-:W-:Y:S02]  /*a1d50*/  LOP3.LUT P0, RZ, R48, 0x100, RZ, 0xc0, !PT ;  /* 0x0000010030ff7812 */ /* 0x000fe4000780c0ff */
[----:B------:R-:W-:Y:S01]  /*a1d60*/  LOP3.LUT P5, RZ, R2, 0x200, RZ, 0xc0, !PT ;  /* 0x0000020002ff7812 */ /* 0x000fe200078ac0ff */
[----:B------:R-:W4:Y:S06]  /*a1d70*/  LDL.LU R28, [R1+0x218] ;  /* 0x00021800011c7983 */ /* 0x000f2c0000300800 */
[----:B------:R-:W-:-:S02]  /*a1d80*/  @P6 LOP3.LUT R8, R8, 0x2, RZ, 0xfc, !PT ;  /* 0x0000000208086812 */ /* 0x000fc400078efcff */
[----:B------:R-:W-:Y:S02]  /*a1d90*/  LOP3.LUT P6, RZ, R48, 0x40000000, RZ, 0xc0, !PT ;  /* 0x4000000030ff7812 */ /* 0x000fe400078cc0ff */
[----:B------:R-:W-:Y:S01]  /*a1da0*/  LOP3.LUT R8, R8, 0xfffffffb, RZ, 0xc0, !PT ;  /* 0xfffffffb08087812 */ /* 0x000fe200078ec0ff */
[----:B------:R0:W-:Y:S01]  /*a1db0*/  @P0 STG.E.U16 desc[UR76][R10.64], R3 ;  /* 0x000000030a000986 */ /* 0x0001e2000c10154c */
[----:B------:R-:W-:Y:S02]  /*a1dc0*/  LOP3.LUT P3, RZ, R2, 0x400, RZ, 0xc0, !PT ;  /* 0x0000040002ff7812 */ /* 0x000fe4000786c0ff */
[----:B------:R-:W-:-:S07]  /*a1dd0*/  LOP3.LUT P1, RZ, R50, 0x8000000, RZ, 0xc0, !PT ;  /* 0x0800000032ff7812 */ /* 0x000fce000782c0ff */
[----:B------:R-:W-:Y:S01]  /*a1de0*/  @P6 LOP3.LUT R8, R8, 0x4, RZ, 0xfc, !PT ;  /* 0x0000000408086812 */ /* 0x000fe200078efcff */
[----:B0-----:R-:W-:Y:S01]  /*a1df0*/  IMAD.WIDE R10, R39, 0x2, R46 ;  /* 0x00000002270a7825 */ /* 0x001fe200078e022e */
[----:B------:R-:W-:Y:S02]  /*a1e00*/  LOP3.LUT P6, RZ, R48, 0x20000000, RZ, 0xc0, !PT ;  /* 0x2000000030ff7812 */ /* 0x000fe400078cc0ff */
[----:B------:R-:W-:Y:S02]  /*a1e10*/  LOP3.LUT R8, R8, 0xfffffff7, RZ, 0xc0, !PT ;  /* 0xfffffff708087812 */ /* 0x000fe400078ec0ff */
[C---:B------:R-:W-:Y:S02]  /*a1e20*/  LOP3.LUT P4, RZ, R50.reuse, 0x10000000, RZ, 0xc0, !PT ;  /* 0x1000000032ff7812 */ /* 0x040fe4000788c0ff */
[----:B------:R-:W-:-:S07]  /*a1e30*/  LOP3.LUT P2, RZ, R50, 0x80, RZ, 0xc0, !PT ;  /* 0x0000008032ff7812 */ /* 0x000fce000784c0ff */
[----:B------:R-:W-:Y:S01]  /*a1e40*/  @P6 LOP3.LUT R8, R8, 0x8, RZ, 0xfc, !PT ;  /* 0x0000000808086812 */ /* 0x000fe200078efcff */
[----:B------:R0:W-:Y:S01]  /*a1e50*/  @P5 STG.E.U16 desc[UR76][R10.64], R59 ;  /* 0x0000003b0a005986 */ /* 0x0001e2000c10154c */
[----:B------:R-:W-:Y:S02]  /*a1e60*/  PRMT R3, R59, 0x7632, R3 ;  /* 0x000076323b037816 */ /* 0x000fe40000000003 */
[----:B------:R-:W-:Y:S01]  /*a1e70*/  LOP3.LUT P6, RZ, R43, 0x40000, RZ, 0xc0, !PT ;  /* 0x000400002bff7812 */ /* 0x000fe200078cc0ff */
[----:B0-----:R-:W-:Y:S01]  /*a1e80*/  IMAD.WIDE R10, R39, 0x2, R44 ;  /* 0x00000002270a7825 */ /* 0x001fe200078e022c */
[----:B------:R-:W-:Y:S01]  /*a1e90*/  LOP3.LUT P5, RZ, R50, 0x100, RZ, 0xc0, !PT ;  /* 0x0000010032ff7812 */ /* 0x000fe200078ac0ff */
[----:B------:R-:W4:Y:S04]  /*a1ea0*/  LDL.LU R39, [R1+0xae8] ;  /* 0x000ae80001277983 */ /* 0x000f280000300800 */
[----:B------:R2:W-:Y:S01]  /*a1eb0*/  @P3 STG.E.U16 desc[UR76][R10.64], R3 ;  /* 0x000000030a003986 */ /* 0x0005e2000c10154c */
[----:B------:R-:W-:-:S03]  /*a1ec0*/  LOP3.LUT R8, R8, 0xffffffef, RZ, 0xc0, !PT ;  /* 0xffffffef08087812 */ /* 0x000fc600078ec0ff */
[----:B------:R-:W4:Y:S02]  /*a1ed0*/  LDL.LU R59, [R1+0x228] ;  /* 0x00022800013b7983 */ /* 0x000f240000300800 */
        /* <DEDUP_REMOVED lines=32> */
[----:B------:R-:W-:Y:S02]  /*a20e0*/  LOP3.LUT P0, RZ, R48, 0x400, RZ, 0xc0, !PT ;  /* 0x0000040030ff7812 */ /* 0x000fe4000780c0ff */
        /* <DEDUP_REMOVED lines=13> */
[----:B------:R0:W-:Y:S04]  /*a21c0*/  @P1 STG.E.U16 desc[UR76][R10.64], R3 ;  /* 0x000000030a001986 */ /* 0x0001e8000c10154c */
[----:B------:R-:W3:Y:S01]  /*a21d0*/  LDL.LU R14, [R1+0xafc] ;  /* 0x000afc00010e7983 */ /* 0x000ee20000300800 */
[----:B0-----:R-:W-:-:S05]  /*a21e0*/  IMAD.WIDE R10, R61, 0x2, R46 ;  /* 0x000000023d0a7825 */ /* 0x001fca00078e022e */
[----:B------:R0:W-:Y:S01]  /*a21f0*/  @P4 STG.E.U16 desc[UR76][R10.64], R60 ;  /* 0x0000003c0a004986 */ /* 0x0001e2000c10154c */
[----:B------:R-:W-:Y:S01]  /*a2200*/  PRMT R3, R60, 0x7632, R3 ;  /* 0x000076323c037816 */ /* 0x000fe20000000003 */
[----:B0-----:R-:W-:Y:S02]  /*a2210*/  IMAD.WIDE R10, R61, 0x2, R44 ;  /* 0x000000023d0a7825 */ /* 0x001fe400078e022c */
[----:B------:R-:W2:Y:S04]  /*a2220*/  LDL.LU R61, [R1+0x240] ;  /* 0x00024000013d7983 */ /* 0x000ea80000300800 */
[----:B------:R-:W2:Y:S04]  /*a2230*/  LDL.LU R60, [R1+0xb00] ;  /* 0x000b0000013c7983 */ /* 0x000ea80000300800 */
[----:B------:R-:W2:Y:S04]  /*a2240*/  LDL.LU R39, [R1+0x3c4] ;  /* 0x0003c40001277983 */ /* 0x000ea80000300800 */
[----:B------:R-:W2:Y:S04]  /*a2250*/  LDL.LU R59, [R1+0xb04] ;  /* 0x000b0400013b7983 */ /* 0x000ea80000300800 */
[----:B------:R-:W2:Y:S04]  /*a2260*/  LDL.LU R34, [R1+0x244] ;  /* 0x0002440001227983 */ /* 0x000ea80000300800 */
[----:B------:R-:W2:Y:S04]  /*a2270*/  LDL.LU R29, [R1+0xb08] ;  /* 0x000b0800011d7983 */ /* 0x000ea80000300800 */
[----:B------:R-:W2:Y:S01]  /*a2280*/  LDL.LU R33, [R1+0x3c8] ;  /* 0x0003c80001217983 */ /* 0x000ea20000300800 */
[----:B------:R-:W-:-:S02]  /*a2290*/  LOP3.LUT P2, RZ, R50, 0x40000000, RZ, 0xc0, !PT ;  /* 0x4000000032ff7812 */ /* 0x000fc4000784c0ff */
[C---:B------:R-:W-:Y:S01]  /*a22a0*/  LOP3.LUT P5, RZ, R50.reuse, 0x200, RZ, 0xc0, !PT ;  /* 0x0000020032ff7812 */ /* 0x040fe200078ac0ff */
[----:B------:R-:W2:Y:S01]  /*a22b0*/  LDL.LU R28, [R1+0xb0c] ;  /* 0x000b0c00011c7983 */ /* 0x000ea20000300800 */
[----:B------:R-:W-:Y:S02]  /*a22c0*/  LOP3.LUT P3, RZ, R50, 0x400, RZ, 0xc0, !PT ;  /* 0x0000040032ff7812 */ /* 0x000fe4000786c0ff */
[----:B------:R-:W-:-:S07]  /*a22d0*/  LOP3.LUT P0, RZ, R43, 0x80000, RZ, 0xc0, !PT ;  /* 0x000800002bff7812 */ /* 0x000fce000780c0ff */
        /* <DEDUP_REMOVED lines=10> */
[----:B------:R-:W-:Y:S01]  /*a2380*/  LOP3.LUT P6, RZ, R50, 0x80000000, RZ, 0xc0, !PT ;  /* 0x8000000032ff7812 */ /* 0x000fe200078cc0ff */
[----:B---3--:R-:W-:-:S05]  /*a2390*/  IMAD.WIDE R10, R14, 0x2, R46 ;  /* 0x000000020e0a7825 */ /* 0x008fca00078e022e */
[----:B--2---:R0:W-:Y:S01]  /*a23a0*/  @P0 STG.E.U16 desc[UR76][R10.64], R61 ;  /* 0x0000003d0a000986 */ /* 0x0041e2000c10154c */
[----:B------:R-:W-:Y:S01]  /*a23b0*/  PRMT R3, R61, 0x7632, R3 ;  /* 0x000076323d037816 */ /* 0x000fe20000000003 */
[----:B0-----:R-:W-:Y:S02]  /*a23c0*/  IMAD.WIDE R10, R14, 0x2, R44 ;  /* 0x000000020e0a7825 */ /* 0x001fe400078e022c */
[----:B------:R-:W2:Y:S04]  /*a23d0*/  LDL.LU R14, [R1+0x3cc] ;  /* 0x0003cc00010e7983 */ /* 0x000ea80000300800 */
[----:B------:R0:W-:Y:S04]  /*a23e0*/  @P4 STG.E.U16 desc[UR76][R10.64], R3 ;  /* 0x000000030a004986 */ /* 0x0001e8000c10154c */
[----:B------:R-:W3:Y:S01]  /*a23f0*/  LDL.LU R61, [R1+0xb14] ;  /* 0x000b1400013d7983 */ /* 0x000ee20000300800 */
[----:B0-----:R-:W-:-:S05]  /*a2400*/  IMAD.WIDE R10, R60, 0x2, R46 ;  /* 0x000000023c0a7825 */ /* 0x001fca00078e022e */
[----:B------:R0:W-:Y:S02]  /*a2410*/  @P1 STG.E.U16 desc[UR76][R10.64], R39 ;  /* 0x000000270a001986 */ /* 0x0001e4000c10154c */
[----:B0-----:R-:W-:Y:S02]  /*a2420*/  IMAD.WIDE R10, R60, 0x2, R44 ;  /* 0x000000023c0a7825 */ /* 0x001fe400078e022c */
[----:B------:R-:W3:Y:S01]  /*a2430*/  LDL.LU R60, [R1+0x24c] ;  /* 0x00024c00013c7983 */ /* 0x000ee20000300800 */
[----:B------:R-:W-:-:S04]  /*a2440*/  LOP3.LUT R9, R9, 0xdfffffff, RZ, 0xc0, !PT ;  /* 0xdfffffff09097812 */ /* 0x000fc800078ec0ff */
        /* <DEDUP_REMOVED lines=46> */
[----:B------:R0:W-:Y:S01]  /*a2730*/  @P4 STG.E.U16 desc[UR76][R10.64], R60 ;  /* 0x0000003c0a004986 */ /* 0x0001e2000c10154c */
[----:B------:R-:W-:Y:S01]  /*a2740*/  PRMT R3, R60, 0x7632, R3 ;  /* 0x000076323c037816 */ /* 0x000fe20000000003 */
[----:B0-----:R-:W-:Y:S02]  /*a2750*/  IMAD.WIDE R10, R61, 0x2, R44 ;  /* 0x000000023d0a7825 */ /* 0x001fe400078e022c */
[----:B------:R-:W3:Y:S04]  /*a2760*/  LDL.LU R61, [R1+0x260] ;  /* 0x00026000013d7983 */ /* 0x000ee80000300800 */
        /* <DEDUP_REMOVED lines=78> */
[----:B---3--:R-:W-:-:S05]  /*a2c50*/  IMAD.WIDE R10, R61, 0x2, R46 ;  /* 0x000000023d0a7825 */ /* 0x008fca00078e022e */
[----:B----4-:R0:W-:Y:S02]  /*a2c60*/  @P4 STG.E.U16 desc[UR76][R10.64], R60 ;  /* 0x0000003c0a004986 */ /* 0x0101e4000c10154c */
        /* <DEDUP_REMOVED lines=27> */
[----:B------:R-:W-:Y:S02]  /*a2e20*/  @P6 LOP3.LUT R9, R9, 0x200000, RZ, 0xfc, !PT ;  /* 0x0020000009096812 */ /* 0x000fe400078efcff */
[----:B------:R-:W-:Y:S01]  /*a2e30*/  LOP3.LUT P6, RZ, R43, 0x80, RZ, 0xc0, !PT ;  /* 0x000000802bff7812 */ /* 0x000fe200078cc0ff */
[----:B--2---:R-:W-:Y:S01]  /*a2e40*/  IMAD.WIDE R10, R61, 0x2, R46 ;  /* 0x000000023d0a7825 */ /* 0x004fe200078e022e */
[----:B---3--:R-:W-:-:S04]  /*a2e50*/  PRMT R3, R14, 0x7632, R3 ;  /* 0x000076320e037816 */ /* 0x008fc80000000003 */
[----:B------:R0:W-:Y:S02]  /*a2e60*/  @P1 STG.E.U16 desc[UR76][R10.64], R14 ;  /* 0x0000000e0a001986 */ /* 0x0001e4000c10154c */
        /* <DEDUP_REMOVED lines=65> */
[C---:B------:R-:W-:Y:S01]  /*a3280*/  LOP3.LUT P0, RZ, R43.reuse, 0x8000000, RZ, 0xc0, !PT ;  /* 0x080000002bff7812 */ /* 0x040fe2000780c0ff */
[----:B------:R-:W4:Y:S06]  /*a3290*/  LDL.LU R32, [R1+0x2a8] ;  /* 0x0002a80001207983 */ /* 0x000f2c0000300800 */
[----:B------:R0:W-:Y:S01]  /*a32a0*/  @P2 STG.E.U16 desc[UR76][R10.64], R3 ;  /* 0x000000030a002986 */ /* 0x0001e2000c10154c */
[----:B------:R-:W-:Y:S01]  /*a32b0*/  LOP3.LUT P4, RZ, R43, 0x20000000, RZ, 0xc0, !PT ;  /* 0x200000002bff7812 */ /* 0x000fe2000788c0ff */
[----:B0-----:R-:W-:-:S05]  /*a32c0*/  IMAD.WIDE R10, R39, 0x2, R46 ;  /* 0x00000002270a7825 */ /* 0x001fca00078e022e */
[----:B------:R0:W-:Y:S01]  /*a32d0*/  @P5 STG.E.U16 desc[UR76][R10.64], R59 ;  /* 0x0000003b0a005986 */ /* 0x0001e2000c10154c */
[----:B------:R-:W-:Y:S01]  /*a32e0*/  PRMT R3, R59, 0x7632, R3 ;  /* 0x000076323b037816 */ /* 0x000fe20000000003 */
[----:B0-----:R-:W-:Y:S02]  /*a32f0*/  IMAD.WIDE R10, R39, 0x2, R44 ;  /* 0x00000002270a7825 */ /* 0x001fe400078e022c */
[----:B------:R-:W4:Y:S04]  /*a3300*/  LDL.LU R39, [R1+0xb88] ;  /* 0x000b880001277983 */ /* 0x000f280000300800 */
[----:B------:R0:W-:Y:S01]  /*a3310*/  @P3 STG.E.U16 desc[UR76][R10.64], R3 ;  /* 0x000000030a003986 */ /* 0x0001e2000c10154c */
[----:B------:R-:W-:-:S03]  /*a3320*/  LOP3.LUT P1, RZ, R42, 0x80000, RZ, 0xc0, !PT ;  /* 0x000800002aff7812 */ /* 0x000fc6000782c0ff */
[----:B------:R-:W4:Y:S01]  /*a3330*/  LDL.LU R59, [R1+0x29c] ;  /* 0x00029c00013b7983 */ /* 0x000f220000300800 */
[----:B0-----:R-:W-:Y:S02]  /*a3340*/  PRMT R3, R51, 0x7632, R3 ;  /* 0x0000763233037816 */ /* 0x001fe40000000003 */
[----:B------:R-:W-:Y:S01]  /*a3350*/  LOP3.LUT P6, RZ, R42, 0x2000000, RZ, 0xc0, !PT ;  /* 0x020000002aff7812 */ /* 0x000fe200078cc0ff */
[----:B--2---:R-:W-:-:S05]  /*a3360*/  IMAD.WIDE R10, R61, 0x2, R46 ;  /* 0x000000023d0a7825 */ /* 0x004fca00078e022e */
[----:B------:R0:W-:Y:S02]  /*a3370*/  @P0 STG.E.U16 desc[UR76][R10.64], R51 ;  /* 0x000000330a000986 */ /* 0x0001e4000c10154c */
[----:B0-----:R-:W-:Y:S02]  /*a3380*/  IMAD.WIDE R10, R61, 0x2, R44 ;  /* 0x000000023d0a7825 */ /* 0x001fe400078e022c */
[----:B------:R-:W2:Y:S04]  /*a3390*/  LDL.LU R51, [R1+0x275c] ;  /* 0x00275c0001337983 */ /* 0x000ea80000300800 */
[----:B------:R3:W-:Y:S04]  /*a33a0*/  @P4 STG.E.U16 desc[UR76][R10.64], R3 ;  /* 0x000000030a004986 */ /* 0x0007e8000c10154c */
[----:B------:R-:W2:Y:S01]  /*a33b0*/  LDL.LU R61, [R1+0xb90] ;  /* 0x000b9000013d7983 */ /* 0x000ea20000300800 */
[----:B---3--:R-:W-:-:S05]  /*a33c0*/  IMAD.WIDE R10, R60, 0x2, R46 ;  /* 0x000000023c0a7825 */ /* 0x008fca00078e022e */
[----:B----4-:R0:W-:Y:S02]  /*a33d0*/  @P1 STG.E.U16 desc[UR76][R10.64], R13 ;  /* 0x0000000d0a001986 */ /* 0x0101e4000c10154c */
[----:B0-----:R-:W-:Y:S02]  /*a33e0*/  IMAD.WIDE R10, R60, 0x2, R44 ;  /* 0x000000023c0a7825 */ /* 0x001fe400078e022c */
[----:B------:R-:W3:Y:S01]  /*a33f0*/  LDL.LU R60, [R1+0x2ac] ;  /* 0x0002ac00013c7983 */ /* 0x000ee20000300800 */
[----:B------:R-:W-:-:S04]  /*a3400*/  LOP3.LUT R9, R9, 0xfffdffff, RZ, 0xc0, !PT ;  /* 0xfffdffff09097812 */ /* 0x000fc800078ec0ff */
        /* <DEDUP_REMOVED lines=8> */
[C---:B------:R-:W-:Y:S02]  /*a3490*/  LOP3.LUT P6, RZ, R42.reuse, 0x400000, RZ, 0xc0, !PT ;  /* 0x004000002aff7812 */ /* 0x040fe400078cc0ff */
        /* <DEDUP_REMOVED lines=30> */
[----:B0-----:R-:W-:Y:S01]  /*a3680*/  IMAD.WIDE R10, R39, 0x2, R46 ;  /* 0x00000002270a7825 */ /* 0x001fe200078e022e */
[----:B------:R-:W-:-:S04]  /*a3690*/  PRMT R3, R59, 0x7632, R3 ;  /* 0x000076323b037816 */ /* 0x000fc80000000003 */
[----:B------:R0:W-:Y:S02]  /*a36a0*/  @P3 STG.E.U16 desc[UR76][R10.64], R59 ;  /* 0x0000003b0a003986 */ /* 0x0001e4000c10154c */
[----:B0-----:R-:W-:-:S05]  /*a36b0*/  IMAD.WIDE R10, R39, 0x2, R44 ;  /* 0x00000002270a7825 */ /* 0x001fca00078e022c */
[----:B------:R2:W-:Y:S02]  /*a36c0*/  @P0 STG.E.U16 desc[UR76][R10.64], R3 ;  /* 0x000000030a000986 */ /* 0x0005e4000c10154c */
[----:B--2---:R-:W-:-:S05]  /*a36d0*/  IMAD.WIDE R10, R61, 0x2, R46 ;  /* 0x000000023d0a7825 */ /* 0x004fca00078e022e */
[----:B---3--:R0:W-:Y:S02]  /*a36e0*/  @P4 STG.E.U16 desc[UR76][R10.64], R60 ;  /* 0x0000003c0a004986 */ /* 0x0081e4000c10154c */
        /* <DEDUP_REMOVED lines=82> */
[----:B------:R-:W4:Y:S04]  /*a3c10*/  LDL.LU R61, [R1+0x2e0] ;  /* 0x0002e000013d7983 */ /* 0x000f280000300800 */
[----:B------:R3:W-:Y:S02]  /*a3c20*/  @P2 STG.E.U16 desc[UR76][R10.64], R3 ;  /* 0x000000030a002986 */ /* 0x0007e4000c10154c */
[----:B---3--:R-:W-:Y:S01]  /*a3c30*/  IMAD.WIDE R10, R59, 0x2, R46 ;  /* 0x000000023b0a7825 */ /* 0x008fe200078e022e */
[----:B------:R-:W-:-:S04]  /*a3c40*/  PRMT R3, R60, 0x7632, R3 ;  /* 0x000076323c037816 */ /* 0x000fc80000000003 */
[----:B------:R0:W-:Y:S04]  /*a3c50*/  @P4 STG.E.U16 desc[UR76][R10.64], R60 ;  /* 0x0000003c0a004986 */ /* 0x0001e8000c10154c */
[----:B0-----:R-:W3:Y:S04]  /*a3c60*/  LDL.LU R60, [R1+0xbe0] ;  /* 0x000be000013c7983 */ /* 0x001ee80000300800 */
[----:B------:R-:W3:Y:S01]  /*a3c70*/  LDL.LU R13, [R1+0x2d4] ;  /* 0x0002d400010d7983 */ /* 0x000ee20000300800 */
[----:B------:R-:W-:-:S03]  /*a3c80*/  IMAD.WIDE R10, R59, 0x2, R44 ;  /* 0x000000023b0a7825 */ /* 0x000fc600078e022c */
[----:B------:R-:W3:Y:S04]  /*a3c90*/  LDL.LU R59, [R1+0xbe4] ;  /* 0x000be400013b7983 */ /* 0x000ee80000300800 */
[----:B------:R-:W3:Y:S04]  /*a3ca0*/  LDL.LU R29, [R1+0xbe8] ;  /* 0x000be800011d7983 */ /* 0x000ee80000300800 */
[----:B------:R-:W3:Y:S01]  /*a3cb0*/  LDL.LU R33, [R1+0x2d8] ;  /* 0x0002d80001217983 */ /* 0x000ee20000300800 */
[C---:B------:R-:W-:Y:S02]  /*a3cc0*/  LOP3.LUT P0, RZ, R51.reuse, 0x4000, RZ, 0xc0, !PT ;  /* 0x0000400033ff7812 */ /* 0x040fe4000780c0ff */
[C---:B------:R-:W-:Y:S01]  /*a3cd0*/  LOP3.LUT P5, RZ, R51.reuse, 0x8000, RZ, 0xc0, !PT ;  /* 0x0000800033ff7812 */ /* 0x040fe200078ac0ff */
[----:B------:R-:W3:Y:S01]  /*a3ce0*/  LDL.LU R28, [R1+0xbec] ;  /* 0x000bec00011c7983 */ /* 0x000ee20000300800 */
[----:B------:R-:W-:-:S02]  /*a3cf0*/  LOP3.LUT P3, RZ, R51, 0x10000, RZ, 0xc0, !PT ;  /* 0x0001000033ff7812 */ /* 0x000fc4000786c0ff */
[----:B------:R-:W-:-:S07]  /*a3d00*/  LOP3.LUT P1, RZ, R51, 0x20000, RZ, 0xc0, !PT ;  /* 0x0002000033ff7812 */ /* 0x000fce000782c0ff */
[----:B------:R0:W-:Y:S01]  /*a3d10*/  @P0 STG.E.U16 desc[UR76][R10.64], R3 ;  /* 0x000000030a000986 */ /* 0x0001e2000c10154c */
[----:B------:R-:W-:Y:S01]  /*a3d20*/  LOP3.LUT P4, RZ, R51, 0x40000, RZ, 0xc0, !PT ;  /* 0x0004000033ff7812 */ /* 0x000fe2000788c0ff */
[----:B0-----:R-:W-:-:S05]  /*a3d30*/  IMAD.WIDE R10, R32, 0x2, R46 ;  /* 0x00000002200a7825 */ /* 0x001fca00078e022e */
[----:B------:R0:W-:Y:S01]  /*a3d40*/  @P5 STG.E.U16 desc[UR76][R10.64], R39 ;  /* 0x000000270a005986 */ /* 0x0001e2000c10154c */
[----:B------:R-:W-:Y:S01]  /*a3d50*/  PRMT R3, R39, 0x7632, R3 ;  /* 0x0000763227037816 */ /* 0x000fe20000000003 */
[----:B0-----:R-:W-:Y:S02]  /*a3d60*/  IMAD.WIDE R10, R32, 0x2, R44 ;  /* 0x00000002200a7825 */ /* 0x001fe400078e022c */
[----:B------:R-:W3:Y:S04]  /*a3d70*/  LDL.LU R32, [R1+0x2e8] ;  /* 0x0002e80001207983 */ /* 0x000ee80000300800 */
[----:B------:R2:W-:Y:S01]  /*a3d80*/  @P3 STG.E.U16 desc[UR76][R10.64], R3 ;  /* 0x000000030a003986 */ /* 0x0005e2000c10154c */
[----:B------:R-:W-:-:S03]  /*a3d90*/  LOP3.LUT P2, RZ, R51, 0x80000, RZ, 0xc0, !PT ;  /* 0x0008000033ff7812 */ /* 0x000fc6000784c0ff */
[----:B------:R-:W3:Y:S01]  /*a3da0*/  LDL.LU R39, [R1+0xbf0] ;  /* 0x000bf00001277983 */ /* 0x000ee20000300800 */
[----:B------:R-:W-:Y:S02]  /*a3db0*/  LOP3.LUT P6, RZ, R51, 0x2000000, RZ, 0xc0, !PT ;  /* 0x0200000033ff7812 */ /* 0x000fe400078cc0ff */
[----:B------:R-:W-:Y:S01]  /*a3dc0*/  LOP3.LUT R9, R9, 0xfffffdff, RZ, 0xc0, !PT ;  /* 0xfffffdff09097812 */ /* 0x000fe200078ec0ff */
[----:B--2---:R-:W-:Y:S01]  /*a3dd0*/  IMAD.WIDE R10, R14, 0x2, R46 ;  /* 0x000000020e0a7825 */ /* 0x004fe200078e022e */
[----:B----4-:R-:W-:-:S04]  /*a3de0*/  PRMT R3, R61, 0x7632, R3 ;  /* 0x000076323d037816 */ /* 0x010fc80000000003 */
[----:B------:R0:W-:Y:S02]  /*a3df0*/  @P1 STG.E.U16 desc[UR76][R10.64], R61 ;  /* 0x0000003d0a001986 */ /* 0x0001e4000c10154c */
        /* <DEDUP_REMOVED lines=32> */
[----:B------:R-:W-:-:S02]  /*a4000*/  LOP3.LUT P6, RZ, R9, 0x800, RZ, 0xc0, !PT ;  /* 0x0000080009ff7812 */ /* 0x000fc400078cc0ff */
[----:B------:R-:W-:Y:S01]  /*a4010*/  LOP3.LUT P1, RZ, R51, 0x10000000, RZ, 0xc0, !PT ;  /* 0x1000000033ff7812 */ /* 0x000fe2000782c0ff */
[----:B------:R-:W3:Y:S01]  /*a4020*/  LDL.LU R52, [R1+0x2758] ;  /* 0x0027580001347983 */ /* 0x000ee20000300800 */
        /* <DEDUP_REMOVED lines=31> */
[----:B------:R-:W-:Y:S01]  /*a4220*/  LOP3.LUT P5, RZ, R51, 0x80000000, RZ, 0xc0, !PT ;  /* 0x8000000033ff7812 */ /* 0x000fe200078ac0ff */
[----:B------:R-:W4:Y:S01]  /*a4230*/  LDL.LU R28, [R1+0xc24] ;  /* 0x000c2400011c7983 */ /* 0x000f220000300800 */
[----:B------:R-:W-:-:S09]  /*a4240*/  LOP3.LUT P0, RZ, R49, 0x10000000, RZ, 0xc0, !PT ;  /* 0x1000000031ff7812 */ /* 0x000fd2000780c0ff */
[----:B------:R0:W-:Y:S01]  /*a4250*/  @P2 STG.E.U16 desc[UR76][R10.64], R3 ;  /* 0x000000030a002986 */ /* 0x0001e2000c10154c */
[----:B------:R-:W-:Y:S01]  /*a4260*/  LOP3.LUT P4, RZ, R49, 0x80000000, RZ, 0xc0, !PT ;  /* 0x8000000031ff7812 */ /* 0x000fe2000788c0ff */
[----:B0-----:R-:W-:-:S05]  /*a4270*/  IMAD.WIDE R10, R13, 0x2, R46 ;  /* 0x000000020d0a7825 */ /* 0x001fca00078e022e */
[----:B------:R0:W-:Y:S01]  /*a4280*/  @P5 STG.E.U16 desc[UR76][R10.64], R59 ;  /* 0x0000003b0a005986 */ /* 0x0001e2000c10154c */
[C---:B------:R-:W-:Y:S02]  /*a4290*/  LOP3.LUT P3, RZ, R52.reuse, 0x1, RZ, 0xc0, !PT ;  /* 0x0000000134ff7812 */ /* 0x040fe4000786c0ff */
[----:B------:R-:W-:Y:S01]  /*a42a0*/  PRMT R3, R59, 0x7632, R3 ;  /* 0x000076323b037816 */ /* 0x000fe20000000003 */
[----:B0-----:R-:W-:Y:S02]  /*a42b0*/  IMAD.WIDE R10, R13, 0x2, R44 ;  /* 0x000000020d0a7825 */ /* 0x001fe400078e022c */
[----:B------:R-:W4:Y:S01]  /*a42c0*/  LDL.LU R13, [R1+0x308] ;  /* 0x00030800010d7983 */ /* 0x000f220000300800 */
[----:B------:R-:W-:-:S03]  /*a42d0*/  LOP3.LUT P1, RZ, R52, 0x2, RZ, 0xc0, !PT ;  /* 0x0000000234ff7812 */ /* 0x000fc6000782c0ff */
[----:B------:R-:W4:Y:S04]  /*a42e0*/  LDL.LU R59, [R1+0xc28] ;  /* 0x000c2800013b7983 */ /* 0x000f280000300800 */
[----:B------:R2:W-:Y:S01]  /*a42f0*/  @P3 STG.E.U16 desc[UR76][R10.64], R3 ;  /* 0x000000030a003986 */ /* 0x0005e2000c10154c */
[----:B------:R-:W-:Y:S02]  /*a4300*/  LOP3.LUT P6, RZ, R49, 0x1000000, RZ, 0xc0, !PT ;  /* 0x0100000031ff7812 */ /* 0x000fe400078cc0ff */
[----:B------:R-:W-:-:S11]  /*a4310*/  LOP3.LUT R9, R9, 0xffffffdf, RZ, 0xc0, !PT ;  /* 0xffffffdf09097812 */ /* 0x000fd600078ec0ff */
[----:B------:R-:W-:Y:S02]  /*a4320*/  @P6 LOP3.LUT R9, R9, 0x20, RZ, 0xfc, !PT ;  /* 0x0000002009096812 */ /* 0x000fe400078efcff */
[----:B------:R-:W-:Y:S02]  /*a4330*/  LOP3.LUT P6, RZ, R52, 0x10, RZ, 0xc0, !PT ;  /* 0x0000001034ff7812 */ /* 0x000fe400078cc0ff */
        /* <DEDUP_REMOVED lines=69> */
[C---:B------:R-:W-:Y:S02]  /*a4790*/  LOP3.LUT P6, RZ, R52.reuse, 0x1000, RZ, 0xc0, !PT ;  /* 0x0000100034ff7812 */ /* 0x040fe400078cc0ff */
        /* <DEDUP_REMOVED lines=8> */
[----:B------:R-:W-:Y:S01]  /*a4820*/  LOP3.LUT P4, RZ, R49, 0x800000, RZ, 0xc0, !PT ;  /* 0x0080000031ff7812 */ /* 0x000fe2000788c0ff */
[----:B------:R0:W-:Y:S01]  /*a4830*/  @P5 STG.E.U16 desc[UR76][R10.64], R39 ;  /* 0x000000270a005986 */ /* 0x0001e2000c10154c */
[----:B------:R-:W-:-:S07]  /*a4840*/  PRMT R3, R39, 0x7632, R3 ;  /* 0x0000763227037816 */ /* 0x000fce0000000003 */
[----:B------:R-:W-:Y:S01]  /*a4850*/  @P6 LOP3.LUT R9, R9, 0x8, RZ, 0xfc, !PT ;  /* 0x0000000809096812 */ /* 0x000fe200078efcff */
[----:B0-----:R-:W-:Y:S01]  /*a4860*/  IMAD.WIDE R10, R32, 0x2, R44 ;  /* 0x00000002200a7825 */ /* 0x001fe200078e022c */
[----:B------:R-:W-:Y:S01]  /*a4870*/  LOP3.LUT P6, RZ, R49, 0x200000, RZ, 0xc0, !PT ;  /* 0x0020000031ff7812 */ /* 0x000fe200078cc0ff */
        /* <DEDUP_REMOVED lines=108> */
[----:B------:R-:W-:Y:S01]  /*a4f40*/  @P6 STG.E.U16 desc[UR76][R10.64], R29 ;  /* 0x0000001d0a006986 */ /* 0x000fe2000c10154c */
[----:B------:R-:W-:Y:S01]  /*a4f50*/  LOP3.LUT P6, RZ, R9, 0x1, RZ, 0xc0, !PT ;  /* 0x0000000109ff7812 */ /* 0x000fe200078cc0ff */
[----:B------:R-:W-:Y:S01]  /*a4f60*/  IMAD.WIDE R8, R39, 0x2, R44 ;  /* 0x0000000227087825 */ /* 0x000fe200078e022c */
[----:B------:R-:W-:Y:S01]  /*a4f70*/  PRMT R3, R29, 0x7632, R3 ;  /* 0x000076321d037816 */ /* 0x000fe20000000003 */
[----:B------:R-:W3:Y:S10]  /*a4f80*/  LDL.LU R39, [R1+0xc7c] ;  /* 0x000c7c0001277983 */ /* 0x000ef40000300800 */
        /* <DEDUP_REMOVED lines=12> */
[----:B----4-:R-:W-:-:S07]  /*a5050*/  PRMT R3, R13, 0x7632, R3 ;  /* 0x000076320d037816 */ /* 0x010fce0000000003 */
        /* <DEDUP_REMOVED lines=19> */
[----:B------:R-:W3:Y:S01]  /*a5190*/  LDL.LU R29, [R1+0xc8c] ;  /* 0x000c8c00011d7983 */ /* 0x000ee20000300800 */
[----:B------:R-:W-:-:S03]  /*a51a0*/  LOP3.LUT P2, RZ, R49, 0x200, RZ, 0xc0, !PT ;  /* 0x0000020031ff7812 */ /* 0x000fc6000784c0ff */
[----:B------:R-:W3:Y:S01]  /*a51b0*/  LDL.LU R33, [R1+0x3e8] ;  /* 0x0003e80001217983 */ /* 0x000ee20000300800 */
[C---:B------:R-:W-:Y:S02]  /*a51c0*/  LOP3.LUT P5, RZ, R52.reuse, 0x800000, RZ, 0xc0, !PT ;  /* 0x0080000034ff7812 */ /* 0x040fe400078ac0ff */
[----:B------:R-:W-:-:S07]  /*a51d0*/  LOP3.LUT P3, RZ, R52, 0x1000000, RZ, 0xc0, !PT ;  /* 0x0100000034ff7812 */ /* 0x000fce000786c0ff */
[----:B------:R0:W-:Y:S01]  /*a51e0*/  @P2 STG.E.U16 desc[UR76][R8.64], R3 ;  /* 0x0000000308002986 */ /* 0x0001e2000c10154c */
[----:B------:R-:W-:Y:S02]  /*a51f0*/  LOP3.LUT P0, RZ, R49, 0x10, RZ, 0xc0, !PT ;  /* 0x0000001031ff7812 */ /* 0x000fe4000780c0ff */
[----:B0-----:R-:W-:Y:S02]  /*a5200*/  PRMT R3, R53, 0x7632, R3 ;  /* 0x0000763235037816 */ /* 0x001fe40000000003 */
[----:B------:R-:W-:Y:S01]  /*a5210*/  LOP3.LUT P4, RZ, R49, 0x80, RZ, 0xc0, !PT ;  /* 0x0000008031ff7812 */ /* 0x000fe2000788c0ff */
[----:B------:R-:W-:-:S05]  /*a5220*/  IMAD.WIDE R8, R39, 0x2, R46 ;  /* 0x0000000227087825 */ /* 0x000fca00078e022e */
[----:B------:R0:W-:Y:S04]  /*a5230*/  @P5 STG.E.U16 desc[UR76][R8.64], R53 ;  /* 0x0000003508005986 */ /* 0x0001e8000c10154c */
[----:B0-----:R-:W3:Y:S04]  /*a5240*/  LDL.LU R53, [R1+0x274c] ;  /* 0x00274c0001357983 */ /* 0x001ee80000300800 */
[----:B------:R-:W3:Y:S01]  /*a5250*/  LDL.LU R28, [R1+0xc90] ;  /* 0x000c9000011c7983 */ /* 0x000ee20000300800 */
[----:B------:R-:W-:-:S03]  /*a5260*/  IMAD.WIDE R8, R39, 0x2, R44 ;  /* 0x0000000227087825 */ /* 0x000fc600078e022c */
[----:B------:R-:W3:Y:S04]  /*a5270*/  LDL.LU R32, [R1+0x368] ;  /* 0x0003680001207983 */ /* 0x000ee80000300800 */
[----:B------:R2:W-:Y:S01]  /*a5280*/  @P3 STG.E.U16 desc[UR76][R8.64], R3 ;  /* 0x0000000308003986 */ /* 0x0005e2000c10154c */
[----:B------:R-:W-:-:S03]  /*a5290*/  LOP3.LUT P1, RZ, R52, 0x2000000, RZ, 0xc0, !PT ;  /* 0x0200000034ff7812 */ /* 0x000fc6000782c0ff */
[----:B------:R-:W3:Y:S01]  /*a52a0*/  LDL.LU R39, [R1+0xc94] ;  /* 0x000c940001277983 */ /* 0x000ee20000300800 */
[----:B------:R-:W-:Y:S01]  /*a52b0*/  LOP3.LUT P6, RZ, R49, 0x1, RZ, 0xc0, !PT ;  /* 0x0000000131ff7812 */ /* 0x000fe200078cc0ff */
        /* <DEDUP_REMOVED lines=55> */
[----:B0-----:R-:W-:Y:S02]  /*a5630*/  IMAD.WIDE R8, R39, 0x2, R44 ;  /* 0x0000000227087825 */ /* 0x001fe400078e022c */
[----:B------:R-:W2:Y:S04]  /*a5640*/  LDL.LU R14, [R1+0xca0] ;  /* 0x000ca000010e7983 */ /* 0x000ea80000300800 */
[----:B------:R4:W-:Y:S02]  /*a5650*/  @P0 STG.E.U16 desc[UR76][R8.64], R3 ;  /* 0x0000000308000986 */ /* 0x0009e4000c10154c */
[----:B----4-:R-:W-:-:S05]  /*a5660*/  IMAD.WIDE R8, R61, 0x2, R46 ;  /* 0x000000023d087825 */ /* 0x010fca00078e022e */
[----:B---3--:R0:W-:Y:S01]  /*a5670*/  @P4 STG.E.U16 desc[UR76][R8.64], R60 ;  /* 0x0000003c08004986 */ /* 0x0081e2000c10154c */
        /* <DEDUP_REMOVED lines=23> */
[----:B------:R2:W-:Y:S02]  /*a57f0*/  @P3 STG.E.U16 desc[UR76][R8.64], R3 ;  /* 0x0000000308003986 */ /* 0x0005e4000c10154c */
        /* <DEDUP_REMOVED lines=211> */
[----:B------:R-:W-:Y:S01]  /*a6530*/  LOP3.LUT P3, RZ, R54, 0x200000, RZ, 0xc0, !PT ;  /* 0x0020000036ff7812 */ /* 0x000fe2000786c0ff */
[----:B0-----:R-:W-:Y:S01]  /*a6540*/  IMAD.WIDE R8, R32, 0x2, R46 ;  /* 0x0000000220087825 */ /* 0x001fe200078e022e */
[----:B------:R-:W-:-:S09]  /*a6550*/  PRMT R3, R13, 0x7632, R3 ;  /* 0x000076320d037816 */ /* 0x000fd20000000003 */
        /* <DEDUP_REMOVED lines=18> */
[----:B------:R-:W4:Y:S04]  /*a6680*/  LDL.LU R39, [R1+0xd08] ;  /* 0x000d080001277983 */ /* 0x000f280000300800 */
[----:B------:R-:W4:Y:S01]  /*a6690*/  LDL.LU R29, [R1+0xd0c] ;  /* 0x000d0c00011d7983 */ /* 0x000f220000300800 */
[----:B------:R-:W-:-:S03]  /*a66a0*/  LOP3.LUT P1, RZ, R53, 0x200, RZ, 0xc0, !PT ;  /* 0x0000020035ff7812 */ /* 0x000fc6000782c0ff */
[----:B------:R-:W4:Y:S01]  /*a66b0*/  LDL.LU R33, [R1+0x468] ;  /* 0x0004680001217983 */ /* 0x000f220000300800 */
        /* <DEDUP_REMOVED lines=8> */
[----:B0-----:R-:W4:Y:S04]  /*a6740*/  LDL.LU R55, [R1+0x2744] ;  /* 0x0027440001377983 */ /* 0x001f280000300800 */
[----:B------:R-:W4:Y:S01]  /*a6750*/  LDL.LU R28, [R1+0xd10] ;  /* 0x000d1000011c7983 */ /* 0x000f220000300800 */
[----:B------:R-:W-:-:S03]  /*a6760*/  IMAD.WIDE R8, R59, 0x2, R44 ;  /* 0x000000023b087825 */ /* 0x000fc600078e022c */
[----:B------:R-:W4:Y:S04]  /*a6770*/  LDL.LU R32, [R1+0x478] ;  /* 0x0004780001207983 */ /* 0x000f280000300800 */
[----:B------:R2:W-:Y:S01]  /*a6780*/  @P2 STG.E.U16 desc[UR76][R8.64], R3 ;  /* 0x0000000308002986 */ /* 0x0005e2000c10154c */
[----:B------:R-:W-:-:S03]  /*a6790*/  LOP3.LUT P0, RZ, R54, 0x2000000, RZ, 0xc0, !PT ;  /* 0x0200000036ff7812 */ /* 0x000fc6000780c0ff */
[----:B------:R-:W4:Y:S01]  /*a67a0*/  LDL.LU R59, [R1+0xd14] ;  /* 0x000d1400013b7983 */ /* 0x000f220000300800 */
[----:B--2---:R-:W-:Y:S01]  /*a67b0*/  IMAD.WIDE R8, R14, 0x2, R46 ;  /* 0x000000020e087825 */ /* 0x004fe200078e022e */
[----:B------:R-:W-:-:S04]  /*a67c0*/  PRMT R3, R61, 0x7632, R3 ;  /* 0x000076323d037816 */ /* 0x000fc80000000003 */
        /* <DEDUP_REMOVED lines=35> */
[----:B------:R-:W-:-:S02]  /*a6a00*/  LOP3.LUT P6, RZ, R12, 0x800, RZ, 0xc0, !PT ;  /* 0x000008000cff7812 */ /* 0x000fc400078cc0ff */
        /* <DEDUP_REMOVED lines=21> */
[----:B0-----:R-:W-:-:S05]  /*a6b60*/  IMAD.WIDE R8, R61, 0x2, R46 ;  /* 0x000000023d087825 */ /* 0x001fca00078e022e */
[----:B---3--:R0:W-:Y:S01]  /*a6b70*/  @P4 STG.E.U16 desc[UR76][R8.64], R60 ;  /* 0x0000003c08004986 */ /* 0x0081e2000c10154c */
[----:B------:R-:W-:Y:S01]  /*a6b80*/  PRMT R3, R60, 0x7632, R3 ;  /* 0x000076323c037816 */ /* 0x000fe20000000003 */
        /* <DEDUP_REMOVED lines=9> */
[----:B------:R-:W-:Y:S02]  /*a6c20*/  LOP3.LUT P5, RZ, R54, 0x80000000, RZ, 0xc0, !PT ;  /* 0x8000000036ff7812 */ /* 0x000fe400078ac0ff */
[C---:B------:R-:W-:Y:S01]  /*a6c30*/  LOP3.LUT P1, RZ, R55.reuse, 0x10000000, RZ, 0xc0, !PT ;  /* 0x1000000037ff7812 */ /* 0x040fe2000782c0ff */
[----:B------:R-:W3:Y:S06]  /*a6c40*/  LDL.LU R28, [R1+0xd30] ;  /* 0x000d3000011c7983 */ /* 0x000eec0000300800 */
[----:B------:R4:W-:Y:S01]  /*a6c50*/  @P0 STG.E.U16 desc[UR76][R8.64], R3 ;  /* 0x0000000308000986 */ /* 0x0009e2000c10154c */
[----:B------:R-:W-:Y:S01]  /*a6c60*/  LOP3.LUT P4, RZ, R55, 0x80000000, RZ, 0xc0, !PT ;  /* 0x8000000037ff7812 */ /* 0x000fe2000788c0ff */
[----:B----4-:R-:W-:-:S05]  /*a6c70*/  IMAD.WIDE R8, R13, 0x2, R46 ;  /* 0x000000020d087825 */ /* 0x010fca00078e022e */
        /* <DEDUP_REMOVED lines=66> */
[----:B------:R0:W-:Y:S02]  /*a70a0*/  @P4 STG.E.U16 desc[UR76][R8.64], R61 ;  /* 0x0000003d08004986 */ /* 0x0001e4000c10154c */
[----:B0-----:R-:W-:Y:S02]  /*a70b0*/  IMAD.WIDE R8, R60, 0x2, R44 ;  /* 0x000000023c087825 */ /* 0x001fe400078e022c */
[----:B------:R-:W2:Y:S04]  /*a70c0*/  LDL.LU R60, [R1+0xd40] ;  /* 0x000d4000013c7983 */ /* 0x000ea80000300800 */
[----:B------:R-:W3:Y:S04]  /*a70d0*/  LDL.LU R13, [R1+0x4b0] ;  /* 0x0004b000010d7983 */ /* 0x000ee80000300800 */
[----:B------:R-:W4:Y:S04]  /*a70e0*/  LDL.LU R14, [R1+0xd44] ;  /* 0x000d4400010e7983 */ /* 0x000f280000300800 */
[----:B------:R-:W4:Y:S01]  /*a70f0*/  LDL.LU R39, [R1+0x4a4] ;  /* 0x0004a40001277983 */ /* 0x000f220000300800 */
[----:B------:R-:W-:-:S03]  /*a7100*/  PRMT R3, R61, 0x7632, R3 ;  /* 0x000076323d037816 */ /* 0x000fc60000000003 */
        /* <DEDUP_REMOVED lines=9> */
[----:B------:R0:W-:Y:S02]  /*a71a0*/  @P3 STG.E.U16 desc[UR76][R8.64], R3 ;  /* 0x0000000308003986 */ /* 0x0001e4000c10154c */
[----:B0-----:R-:W-:-:S05]  /*a71b0*/  IMAD.WIDE R8, R32, 0x2, R46 ;  /* 0x0000000220087825 */ /* 0x001fca00078e022e */
        /* <DEDUP_REMOVED lines=9> */
[----:B------:R-:W-:-:S11]  /*a7250*/  LOP3.LUT R12, R12, 0xfffffffd, RZ, 0xc0, !PT ;  /* 0xfffffffd0c0c7812 */ /* 0x000fd600078ec0ff */
[----:B------:R-:W-:Y:S02]  /*a7260*/  @P5 LOP3.LUT R12, R12, 0x2, RZ, 0xfc, !PT ;  /* 0x000000020c0c5812 */ /* 0x000fe400078efcff */
[----:B------:R-:W-:Y:S01]  /*a7270*/  LOP3.LUT P5, RZ, R56, 0x1000, RZ, 0xc0, !PT ;  /* 0x0000100038ff7812 */ /* 0x000fe200078ac0ff */
[----:B--2---:R-:W-:-:S05]  /*a7280*/  IMAD.WIDE R8, R60, 0x2, R46 ;  /* 0x000000023c087825 */ /* 0x004fca00078e022e */
[----:B---3--:R0:W-:Y:S02]  /*a7290*/  @P2 STG.E.U16 desc[UR76][R8.64], R13 ;  /* 0x0000000d08002986 */ /* 0x0081e4000c10154c */
[----:B0-----:R-:W-:Y:S02]  /*a72a0*/  IMAD.WIDE R8, R60, 0x2, R44 ;  /* 0x000000023c087825 */ /* 0x001fe400078e022c */
[----:B------:R-:W2:Y:S01]  /*a72b0*/  LDL.LU R60, [R1+0x4ac] ;  /* 0x0004ac00013c7983 */ /* 0x000ea20000300800 */
[----:B------:R-:W-:-:S03]  /*a72c0*/  PRMT R3, R13, 0x7632, R3 ;  /* 0x000076320d037816 */ /* 0x000fc60000000003 */
[----:B------:R-:W3:Y:S04]  /*a72d0*/  LDL.LU R13, [R1+0xe28] ;  /* 0x000e2800010d7983 */ /* 0x000ee80000300800 */
[----:B------:R4:W-:Y:S02]  /*a72e0*/  @P4 STG.E.U16 desc[UR76][R8.64], R3 ;  /* 0x0000000308004986 */ /* 0x0009e4000c10154c */
        /* <DEDUP_REMOVED lines=18> */
[----:B------:R-:W-:Y:S01]  /*a7410*/  LOP3.LUT P5, RZ, R12, 0x10, RZ, 0xc0, !PT ;  /* 0x000000100cff7812 */ /* 0x000fe200078ac0ff */
[----:B0-----:R-:W-:Y:S02]  /*a7420*/  IMAD.WIDE R8, R61, 0x2, R44 ;  /* 0x000000023d087825 */ /* 0x001fe400078e022c */
[----:B------:R-:W4:Y:S04]  /*a7430*/  LDL.LU R61, [R1+0xe2c] ;  /* 0x000e2c00013d7983 */ /* 0x000f280000300800 */
[----:B------:R-:W4:Y:S01]  /*a7440*/  LDL.LU R39, [R1+0x4c0] ;  /* 0x0004c00001277983 */ /* 0x000f220000300800 */
[----:B------:R-:W-:-:S05]  /*a7450*/  PRMT R3, R34, 0x7632, R3 ;  /* 0x0000763222037816 */ /* 0x000fca0000000003 */
        /* <DEDUP_REMOVED lines=13> */
[----:B------:R0:W-:Y:S02]  /*a7530*/  @P5 STG.E.U16 desc[UR76][R8.64], R32 ;  /* 0x0000002008005986 */ /* 0x0001e4000c10154c */
[----:B0-----:R-:W-:-:S05]  /*a7540*/  IMAD.WIDE R8, R28, 0x2, R44 ;  /* 0x000000021c087825 */ /* 0x001fca00078e022c */
[----:B------:R0:W-:Y:S02]  /*a7550*/  @P6 STG.E.U16 desc[UR76][R8.64], R3 ;  /* 0x0000000308006986 */ /* 0x0001e4000c10154c */
[----:B0-----:R-:W-:Y:S01]  /*a7560*/  IMAD.WIDE R8, R59, 0x2, R46 ;  /* 0x000000023b087825 */ /* 0x001fe200078e022e */
[----:B------:R-:W-:Y:S02]  /*a7570*/  LOP3.LUT P2, RZ, R56, 0x4000, RZ, 0xc0, !PT ;  /* 0x0000400038ff7812 */ /* 0x000fe4000784c0ff */
[----:B------:R-:W-:Y:S02]  /*a7580*/  LOP3.LUT P4, RZ, R55, 0x4000, RZ, 0xc0, !PT ;  /* 0x0000400037ff7812 */ /* 0x000fe4000788c0ff */
[----:B--2---:R0:W-:Y:S01]  /*a7590*/  @P0 STG.E.U16 desc[UR76][R8.64], R60 ;  /* 0x0000003c08000986 */ /* 0x0041e2000c10154c */
[----:B------:R-:W-:-:S03]  /*a75a0*/  PRMT R3, R60, 0x7632, R3 ;  /* 0x000076323c037816 */ /* 0x000fc60000000003 */
[----:B0-----:R-:W2:Y:S01]  /*a75b0*/  LDL.LU R60, [R1+0xe30] ;  /* 0x000e3000013c7983 */ /* 0x001ea20000300800 */
[----:B------:R-:W-:-:S03]  /*a75c0*/  IMAD.WIDE R8, R59, 0x2, R44 ;  /* 0x000000023b087825 */ /* 0x000fc600078e022c */
[----:B------:R-:W2:Y:S04]  /*a75d0*/  LDL.LU R59, [R1+0x4d0] ;  /* 0x0004d000013b7983 */ /* 0x000ea80000300800 */
[----:B------:R3:W-:Y:S02]  /*a75e0*/  @P2 STG.E.U16 desc[UR76][R8.64], R3 ;  /* 0x0000000308002986 */ /* 0x0007e4000c10154c */
[----:B---3--:R-:W-:-:S05]  /*a75f0*/  IMAD.WIDE R8, R13, 0x2, R46 ;  /* 0x000000020d087825 */ /* 0x008fca00078e022e */
[----:B----4-:R0:W-:Y:S01]  /*a7600*/  @P4 STG.E.U16 desc[UR76][R8.64], R14 ;  /* 0x0000000e08004986 */ /* 0x0101e2000c10154c */
[----:B------:R-:W-:-:S03]  /*a7610*/  PRMT R3, R14, 0x7632, R3 ;  /* 0x000076320e037816 */ /* 0x000fc60000000003 */
[----:B0-----:R-:W3:Y:S04]  /*a7620*/  LDL.LU R14, [R1+0xe34] ;  /* 0x000e3400010e7983 */ /* 0x001ee80000300800 */
[----:B------:R-:W4:Y:S01]  /*a7630*/  LDL.LU R28, [R1+0x4c4] ;  /* 0x0004c400011c7983 */ /* 0x000f220000300800 */
[----:B------:R-:W-:Y:S02]  /*a7640*/  LOP3.LUT P1, RZ, R55, 0x20000, RZ, 0xc0, !PT ;  /* 0x0002000037ff7812 */ /* 0x000fe4000782c0ff */
[----:B------:R-:W-:Y:S01]  /*a7650*/  LOP3.LUT P3, RZ, R56, 0x8000, RZ, 0xc0, !PT ;  /* 0x0000800038ff7812 */ /* 0x000fe2000786c0ff */
[----:B------:R-:W-:-:S10]  /*a7660*/  IMAD.WIDE R8, R13, 0x2, R44 ;  /* 0x000000020d087825 */ /* 0x000fd400078e022c */
[----:B------:R0:W-:Y:S02]  /*a7670*/  @P1 STG.E.U16 desc[UR76][R8.64], R3 ;  /* 0x0000000308001986 */ /* 0x0001e4000c10154c */
[----:B0-----:R-:W-:-:S05]  /*a7680*/  IMAD.WIDE R8, R61, 0x2, R46 ;  /* 0x000000023d087825 */ /* 0x001fca00078e022e */
[----:B------:R0:W-:Y:S02]  /*a7690*/  @P3 STG.E.U16 desc[UR76][R8.64], R39 ;  /* 0x0000002708003986 */ /* 0x0001e4000c10154c */
[----:B0-----:R-:W-:Y:S02]  /*a76a0*/  IMAD.WIDE R8, R61, 0x2, R44 ;  /* 0x000000023d087825 */ /* 0x001fe400078e022c */
[----:B------:R-:W4:Y:S04]  /*a76b0*/  LDL.LU R61, [R1+0xe38] ;  /* 0x000e3800013d7983 */ /* 0x000f280000300800 */
[----:B------:R-:W4:Y:S04]  /*a76c0*/  LDL.LU R34, [R1+0x4d4] ;  /* 0x0004d40001227983 */ /* 0x000f280000300800 */
[----:B------:R-:W4:Y:S04]  /*a76d0*/  LDL.LU R29, [R1+0xe3c] ;  /* 0x000e3c00011d7983 */ /* 0x000f280000300800 */
[----:B------:R-:W4:Y:S04]  /*a76e0*/  LDL.LU R33, [R1+0x4c8] ;  /* 0x0004c80001217983 */ /* 0x000f280000300800 */
[----:B------:R-:W4:Y:S01]  /*a76f0*/  LDL.LU R32, [R1+0xe40] ;  /* 0x000e400001207983 */ /* 0x000f220000300800 */
[----:B------:R-:W-:-:S03]  /*a7700*/  LOP3.LUT P5, RZ, R56, 0x10000, RZ, 0xc0, !PT ;  /* 0x0001000038ff7812 */ /* 0x000fc600078ac0ff */
[----:B------:R-:W4:Y:S01]  /*a7710*/  LDL.LU R13, [R1+0x4d8] ;  /* 0x0004d800010d7983 */ /* 0x000f220000300800 */
[----:B------:R-:W-:Y:S02]  /*a7720*/  LOP3.LUT P0, RZ, R55, 0x1000, RZ, 0xc0, !PT ;  /* 0x0000100037ff7812 */ /* 0x000fe4000780c0ff */
[----:B------:R-:W-:Y:S02]  /*a7730*/  PRMT R3, R39, 0x7632, R3 ;  /* 0x0000763227037816 */ /* 0x000fe40000000003 */
[----:B------:R-:W4:Y:S05]  /*a7740*/  LDL.LU R39, [R1+0xe44] ;  /* 0x000e440001277983 */ /* 0x000f2a0000300800 */
[----:B------:R2:W-:Y:S01]  /*a7750*/  @P5 STG.E.U16 desc[UR76][R8.64], R3 ;  /* 0x0000000308005986 */ /* 0x0005e2000c10154c */
[----:B------:R-:W-:-:S02]  /*a7760*/  LOP3.LUT P4, RZ, R55, 0x8000, RZ, 0xc0, !PT ;  /* 0x0000800037ff7812 */ /* 0x000fc4000788c0ff */
[----:B------:R-:W-:Y:S01]  /*a7770*/  LOP3.LUT P2, RZ, R56, 0x20000, RZ, 0xc0, !PT ;  /* 0x0002000038ff7812 */ /* 0x000fe2000784c0ff */
[----:B--2---:R-:W-:-:S05]  /*a7780*/  IMAD.WIDE R8, R60, 0x2, R46 ;  /* 0x000000023c087825 */ /* 0x004fca00078e022e */
[----:B------:R0:W-:Y:S02]  /*a7790*/  @P0 STG.E.U16 desc[UR76][R8.64], R59 ;  /* 0x0000003b08000986 */ /* 0x0001e4000c10154c */
[----:B0-----:R-:W-:Y:S02]  /*a77a0*/  IMAD.WIDE R8, R60, 0x2, R44 ;  /* 0x000000023c087825 */ /* 0x001fe400078e022c */
[----:B------:R-:W2:Y:S01]  /*a77b0*/  LDL.LU R60, [R1+0x4cc] ;  /* 0x0004cc00013c7983 */ /* 0x000ea20000300800 */
[----:B------:R-:W-:-:S03]  /*a77c0*/  PRMT R3, R59, 0x7632, R3 ;  /* 0x000076323b037816 */ /* 0x000fc60000000003 */
[----:B------:R-:W2:Y:S04]  /*a77d0*/  LDL.LU R59, [R1+0xe48] ;  /* 0x000e4800013b7983 */ /* 0x000ea80000300800 */
[----:B------:R3:W-:Y:S02]  /*a77e0*/  @P4 STG.E.U16 desc[UR76][R8.64], R3 ;  /* 0x0000000308004986 */ /* 0x0007e4000c10154c */
        /* <DEDUP_REMOVED lines=15> */
[C---:B------:R-:W-:Y:S01]  /*a78e0*/  LOP3.LUT P1, RZ, R55.reuse, 0x400, RZ, 0xc0, !PT ;  /* 0x0000040037ff7812 */ /* 0x040fe2000782c0ff */
[----:B------:R0:W-:Y:S01]  /*a78f0*/  @P3 STG.E.U16 desc[UR76][R8.64], R3 ;  /* 0x0000000308003986 */ /* 0x0001e2000c10154c */
[----:B------:R-:W-:Y:S01]  /*a7900*/  LOP3.LUT P5, RZ, R55, 0x800, RZ, 0xc0, !PT ;  /* 0x0000080037ff7812 */ /* 0x000fe200078ac0ff */
[----:B0-----:R-:W-:-:S10]  /*a7910*/  IMAD.WIDE R8, R61, 0x2, R46 ;  /* 0x000000023d087825 */ /* 0x001fd400078e022e */
[----:B------:R0:W-:Y:S01]  /*a7920*/  @P1 STG.E.U16 desc[UR76][R8.64], R34 ;  /* 0x0000002208001986 */ /* 0x0001e2000c10154c */
[----:B------:R-:W-:Y:S02]  /*a7930*/  LOP3.LUT P1, RZ, R12, 0x1, RZ, 0xc0, !PT ;  /* 0x000000010cff7812 */ /* 0x000fe4000782c0ff */
[----:B------:R-:W-:Y:S02]  /*a7940*/  LOP3.LUT R2, R2, 0xdfffffff, RZ, 0xc0, !PT ;  /* 0xdfffffff02027812 */ /* 0x000fe400078ec0ff */
[----:B------:R-:W-:Y:S02]  /*a7950*/  PRMT R3, R34, 0x7632, R3 ;  /* 0x0000763222037816 */ /* 0x000fe40000000003 */
[----:B------:R-:W-:Y:S01]  /*a7960*/  @P5 LOP3.LUT R2, R2, 0x20000000, RZ, 0xfc, !PT ;  /* 0x2000000002025812 */ /* 0x000fe200078efcff */
[----:B0-----:R-:W-:Y:S02]  /*a7970*/  IMAD.WIDE R8, R61, 0x2, R44 ;  /* 0x000000023d087825 */ /* 0x001fe400078e022c */
[----:B------:R-:W4:Y:S04]  /*a7980*/  LDL.LU R61, [R1+0xe4c] ;  /* 0x000e4c00013d7983 */ /* 0x000f280000300800 */
[----:B------:R0:W-:Y:S01]  /*a7990*/  @P1 STG.E.U16 desc[UR76][R8.64], R3 ;  /* 0x0000000308001986 */ /* 0x0001e2000c10154c */
[----:B------:R-:W-:-:S03]  /*a79a0*/  LOP3.LUT P1, RZ, R2, 0x80000000, RZ, 0xc0, !PT ;  /* 0x8000000002ff7812 */ /* 0x000fc6000782c0ff */
[----:B------:R-:W4:Y:S01]  /*a79b0*/  LDL.LU R28, [R1+0x4e0] ;  /* 0x0004e000011c7983 */ /* 0x000f220000300800 */
[----:B0-----:R-:W-:-:S09]  /*a79c0*/  IMAD.WIDE R8, R29, 0x2, R46 ;  /* 0x000000021d087825 */ /* 0x001fd200078e022e */
[----:B------:R0:W-:Y:S01]  /*a79d0*/  @P1 STG.E.U16 desc[UR76][R8.64], R33 ;  /* 0x0000002108001986 */ /* 0x0001e2000c10154c */
[----:B------:R-:W-:Y:S02]  /*a79e0*/  LOP3.LUT P1, RZ, R2, 0x40000000, RZ, 0xc0, !PT ;  /* 0x4000000002ff7812 */ /* 0x000fe4000782c0ff */
[----:B------:R-:W-:Y:S02]  /*a79f0*/  LOP3.LUT P5, RZ, R55, 0x100, RZ, 0xc0, !PT ;  /* 0x0000010037ff7812 */ /* 0x000fe400078ac0ff */
[----:B------:R-:W-:Y:S01]  /*a7a00*/  PRMT R3, R33, 0x7632, R3 ;  /* 0x0000763221037816 */ /* 0x000fe20000000003 */
[----:B0-----:R-:W-:-:S08]  /*a7a10*/  IMAD.WIDE R8, R29, 0x2, R44 ;  /* 0x000000021d087825 */ /* 0x001fd000078e022c */
[----:B------:R0:W-:Y:S02]  /*a7a20*/  @P1 STG.E.U16 desc[UR76][R8.64], R3 ;  /* 0x0000000308001986 */ /* 0x0001e4000c10154c */
[----:B0-----:R-:W-:-:S05]  /*a7a30*/  IMAD.WIDE R8, R32, 0x2, R46 ;  /* 0x0000000220087825 */ /* 0x001fca00078e022e */
[----:B------:R0:W-:Y:S01]  /*a7a40*/  @P5 STG.E.U16 desc[UR76][R8.64], R13 ;  /* 0x0000000d08005986 */ /* 0x0001e2000c10154c */
[----:B------:R-:W-:Y:S02]  /*a7a50*/  LOP3.LUT P5, RZ, R2, 0x20000000, RZ, 0xc0, !PT ;  /* 0x2000000002ff7812 */ /* 0x000fe400078ac0ff */
[----:B------:R-:W-:Y:S02]  /*a7a60*/  LOP3.LUT P6, RZ, R56, 0x200000, RZ, 0xc0, !PT ;  /* 0x0020000038ff7812 */ /* 0x000fe400078cc0ff */
[----:B------:R-:W-:Y:S01]  /*a7a70*/  PRMT R3, R13, 0x7632, R3 ;  /* 0x000076320d037816 */ /* 0x000fe20000000003 */
[----:B0-----:R-:W-:-:S08]  /*a7a80*/  IMAD.WIDE R8, R32, 0x2, R44 ;  /* 0x0000000220087825 */ /* 0x001fd000078e022c */
[----:B------:R0:W-:Y:S02]  /*a7a90*/  @P5 STG.E.U16 desc[UR76][R8.64], R3 ;  /* 0x0000000308005986 */ /* 0x0001e4000c10154c */
[----:B0-----:R-:W-:Y:S01]  /*a7aa0*/  IMAD.WIDE R8, R39, 0x2, R46 ;  /* 0x0000000227087825 */ /* 0x001fe200078e022e */
[----:B------:R-:W-:Y:S02]  /*a7ab0*/  LOP3.LUT P0, RZ, R56, 0x400000, RZ, 0xc0, !PT ;  /* 0x0040000038ff7812 */ /* 0x000fe4000780c0ff */
[----:B------:R-:W-:Y:S02]  /*a7ac0*/  LOP3.LUT P4, RZ, R55, 0x40, RZ, 0xc0, !PT ;  /* 0x0000004037ff7812 */ /* 0x000fe4000788c0ff */
[----:B--2---:R0:W-:Y:S01]  /*a7ad0*/  @P6 STG.E.U16 desc[UR76][R8.64], R60 ;  /* 0x0000003c08006986 */ /* 0x0041e2000c10154c */
[----:B------:R-:W-:-:S03]  /*a7ae0*/  PRMT R3, R60, 0x7632, R3 ;  /* 0x000076323c037816 */ /* 0x000fc60000000003 */
[----:B0-----:R-:W2:Y:S04]  /*a7af0*/  LDL.LU R60, [R1+0xe50] ;  /* 0x000e5000013c7983 */ /* 0x001ea80000300800 */
[----:B------:R-:W2:Y:S01]  /*a7b00*/  LDL.LU R13, [R1+0x4f0] ;  /* 0x0004f000010d7983 */ /* 0x000ea20000300800 */
[----:B------:R-:W-:-:S03]  /*a7b10*/  IMAD.WIDE R8, R39, 0x2, R44 ;  /* 0x0000000227087825 */ /* 0x000fc600078e022c */
[----:B------:R-:W2:Y:S04]  /*a7b20*/  LDL.LU R39, [R1+0xe54] ;  /* 0x000e540001277983 */ /* 0x000ea80000300800 */
[----:B------:R0:W-:Y:S02]  /*a7b30*/  @P0 STG.E.U16 desc[UR76][R8.64], R3 ;  /* 0x0000000308000986 */ /* 0x0001e4000c10154c */
[----:B0-----:R-:W-:-:S05]  /*a7b40*/  IMAD.WIDE R8, R59, 0x2, R46 ;  /* 0x000000023b087825 */ /* 0x001fca00078e022e */
[----:B---3--:R0:W-:Y:S02]  /*a7b50*/  @P4 STG.E.U16 desc[UR76][R8.64], R14 ;  /* 0x0000000e08004986 */ /* 0x0081e4000c10154c */
[----:B0-----:R-:W-:Y:S02]  /*a7b60*/  IMAD.WIDE R8, R59, 0x2, R44 ;  /* 0x000000023b087825 */ /* 0x001fe400078e022c */
[----:B------:R-:W3:Y:S01]  /*a7b70*/  LDL.LU R59, [R1+0x4e4] ;  /* 0x0004e400013b7983 */ /* 0x000ee20000300800 */
[----:B------:R-:W-:Y:S02]  /*a7b80*/  LOP3.LUT P2, RZ, R55, 0x200, RZ, 0xc0, !PT ;  /* 0x0000020037ff7812 */ /* 0x000fe4000784c0ff */
[----:B------:R-:W-:Y:S02]  /*a7b90*/  LOP3.LUT P3, RZ, R56, 0x800000, RZ, 0xc0, !PT ;  /* 0x0080000038ff7812 */ /* 0x000fe4000786c0ff */
[----:B------:R-:W-:-:S09]  /*a7ba0*/  PRMT R3, R14, 0x7632, R3 ;  /* 0x000076320e037816 */ /* 0x000fd20000000003 */
[----:B------:R4:W-:Y:S01]  /*a7bb0*/  @P2 STG.E.U16 desc[UR76][R8.64], R3 ;  /* 0x0000000308002986 */ /* 0x0009e2000c10154c */
[----:B------:R-:W-:Y:S01]  /*a7bc0*/  LOP3.LUT P1, RZ, R56, 0x1000000, RZ, 0xc0, !PT ;  /* 0x0100000038ff7812 */ /* 0x000fe2000782c0ff */
[----:B----4-:R-:W-:-:S05]  /*a7bd0*/  IMAD.WIDE R8, R61, 0x2, R46 ;  /* 0x000000023d087825 */ /* 0x010fca00078e022e */
[----:B------:R0:W-:Y:S02]  /*a7be0*/  @P3 STG.E.U16 desc[UR76][R8.64], R28 ;  /* 0x0000001c08003986 */ /* 0x0001e4000c10154c */
[----:B0-----:R-:W-:Y:S02]  /*a7bf0*/  IMAD.WIDE R8, R61, 0x2, R44 ;  /* 0x000000023d087825 */ /* 0x001fe400078e022c */
[----:B------:R-:W4:Y:S04]  /*a7c00*/  LDL.LU R61, [R1+0xe58] ;  /* 0x000e5800013d7983 */ /* 0x000f280000300800 */
[----:B------:R-:W4:Y:S04]  /*a7c10*/  LDL.LU R29, [R1+0x4f4] ;  /* 0x0004f400011d7983 */ /* 0x000f280000300800 */
[----:B------:R-:W4:Y:S04]  /*a7c20*/  LDL.LU R32, [R1+0xe5c] ;  /* 0x000e5c0001207983 */ /* 0x000f280000300800 */
[----:B------:R-:W4:Y:S01]  /*a7c30*/  LDL.LU R14, [R1+0x4e8] ;  /* 0x0004e800010e7983 */ /* 0x000f220000300800 */
[----:B------:R-:W-:-:S02]  /*a7c40*/  LOP3.LUT P5, RZ, R55, 0x10, RZ, 0xc0, !PT ;  /* 0x0000001037ff7812 */ /* 0x000fc400078ac0ff */
[----:B------:R-:W-:-:S05]  /*a7c50*/  PRMT R3, R28, 0x7632, R3 ;  /* 0x000076321c037816 */ /* 0x000fca0000000003 */
[----:B------:R2:W-:Y:S01]  /*a7c60*/  @P1 STG.E.U16 desc[UR76][R8.64], R3 ;  /* 0x0000000308001986 */ /* 0x0005e2000c10154c */
[----:B------:R-:W-:Y:S02]  /*a7c70*/  LOP3.LUT P6, RZ, R55, 0x80, RZ, 0xc0, !PT ;  /* 0x0000008037ff7812 */ /* 0x000fe400078cc0ff */
[----:B------:R-:W-:Y:S01]  /*a7c80*/  LOP3.LUT P4, RZ, R56, 0x2000000, RZ, 0xc0, !PT ;  /* 0x0200000038ff7812 */ /* 0x000fe2000788c0ff */
[----:B--2---:R-:W-:-:S05]  /*a7c90*/  IMAD.WIDE R8, R60, 0x2, R46 ;  /* 0x000000023c087825 */ /* 0x004fca00078e022e */
[----:B------:R0:W-:Y:S02]  /*a7ca0*/  @P5 STG.E.U16 desc[UR76][R8.64], R13 ;  /* 0x0000000d08005986 */ /* 0x0001e4000c10154c */
[----:B0-----:R-:W-:Y:S02]  /*a7cb0*/  IMAD.WIDE R8, R60, 0x2, R44 ;  /* 0x000000023c087825 */ /* 0x001fe400078e022c */
[----:B------:R-:W2:Y:S04]  /*a7cc0*/  LDL.LU R60, [R1+0xe60] ;  /* 0x000e6000013c7983 */ /* 0x000ea80000300800 */
[----:B------:R-:W2:Y:S01]  /*a7cd0*/  LDL.LU R33, [R1+0x4f8] ;  /* 0x0004f80001217983 */ /* 0x000ea20000300800 */
[----:B------:R-:W-:-:S03]  /*a7ce0*/  PRMT R3, R13, 0x7632, R3 ;  /* 0x000076320d037816 */ /* 0x000fc60000000003 */
[----:B------:R-:W2:Y:S04]  /*a7cf0*/  LDL.LU R13, [R1+0xe64] ;  /* 0x000e6400010d7983 */ /* 0x000ea80000300800 */
[----:B------:R0:W-:Y:S02]  /*a7d00*/  @P6 STG.E.U16 desc[UR76][R8.64], R3 ;  /* 0x0000000308006986 */ /* 0x0001e4000c10154c */
[----:B0-----:R-:W-:-:S05]  /*a7d10*/  IMAD.WIDE R8, R39, 0x2, R46 ;  /* 0x0000000227087825 */ /* 0x001fca00078e022e */
[----:B---3--:R0:W-:Y:S02]  /*a7d20*/  @P4 STG.E.U16 desc[UR76][R8.64], R59 ;  /* 0x0000003b08004986 */ /* 0x0081e4000c10154c */
[----:B0-----:R-:W-:Y:S02]  /*a7d30*/  IMAD.WIDE R8, R39, 0x2, R44 ;  /* 0x0000000227087825 */ /* 0x001fe400078e022c */
[----:B------:R-:W3:Y:S01]  /*a7d40*/  LDL.LU R39, [R1+0x4ec] ;  /* 0x0004ec0001277983 */ /* 0x000ee20000300800 */
[----:B------:R-:W-:Y:S02]  /*a7d50*/  LOP3.LUT P2, RZ, R55, 0x1, RZ, 0xc0, !PT ;  /* 0x0000000137ff7812 */ /* 0x000fe4000784c0ff */
[----:B------:R-:W-:Y:S01]  /*a7d60*/  LOP3.LUT R2, R2, 0xf7ffffff, RZ, 0xc0, !PT ;  /* 0xf7ffffff02027812 */ /* 0x000fe200078ec0ff */
[----:B------:R-:W3:Y:S01]  /*a7d70*/  LDL.LU R28, [R1+0xe68] ;  /* 0x000e6800011c7983 */ /* 0x000ee20000300800 */
[----:B------:R-:W-:-:S09]  /*a7d80*/  LOP3.LUT P1, RZ, R56, 0x10000000, RZ, 0xc0, !PT ;  /* 0x1000000038ff7812 */ /* 0x000fd2000782c0ff */
[----:B------:R-:W-:Y:S02]  /*a7d90*/  @P2 LOP3.LUT R2, R2, 0x8000000, RZ, 0xfc, !PT ;  /* 0x0800000002022812 */ /* 0x000fe400078efcff */
[C---:B------:R-:W-:Y:S02]  /*a7da0*/  LOP3.LUT P2, RZ, R55.reuse, 0x4, RZ, 0xc0, !PT ;  /* 0x0000000437ff7812 */ /* 0x040fe4000784c0ff */
[----:B------:R-:W-:Y:S02]  /*a7db0*/  LOP3.LUT R2, R2, 0xefffffff, RZ, 0xc0, !PT ;  /* 0xefffffff02027812 */ /* 0x000fe400078ec0ff */
[----:B------:R-:W-:Y:S02]  /*a7dc0*/  LOP3.LUT P3, RZ, R56, 0x4000000, RZ, 0xc0, !PT ;  /* 0x0400000038ff7812 */ /* 0x000fe4000786c0ff */
[----:B------:R-:W-:-:S07]  /*a7dd0*/  LOP3.LUT P5, RZ, R55, 0x8, RZ, 0xc0, !PT ;  /* 0x0000000837ff7812 */ /* 0x000fce00078ac0ff */
[----:B------:R-:W-:Y:S02]  /*a7de0*/  @P2 LOP3.LUT R2, R2, 0x10000000, RZ, 0xfc, !PT ;  /* 0x1000000002022812 */ /* 0x000fe400078efcff */
[----:B------:R-:W-:Y:S02]  /*a7df0*/  LOP3.LUT P2, RZ, R55, 0x20, RZ, 0xc0, !PT ;  /* 0x0000002037ff7812 */ /* 0x000fe4000784c0ff */
[----:B------:R-:W-:Y:S02]  /*a7e00*/  LOP3.LUT R2, R2, 0xfbffffff, RZ, 0xc0, !PT ;  /* 0xfbffffff02027812 */ /* 0x000fe400078ec0ff */
[----:B------:R-:W-:Y:S02]  /*a7e10*/  PRMT R3, R59, 0x7632, R3 ;  /* 0x000076323b037816 */ /* 0x000fe40000000003 */
[----:B------:R-:W-:-:S03]  /*a7e20*/  @P1 LOP3.LUT R2, R2, 0x4000000, RZ, 0xfc, !PT ;  /* 0x0400000002021812 */ /* 0x000fc600078efcff */
[----:B------:R4:W-:Y:S01]  /*a7e30*/  @P3 STG.E.U16 desc[UR76][R8.64], R3 ;  /* 0x0000000308003986 */ /* 0x0009e2000c10154c */
[----:B------:R-:W-:-:S04]  /*a7e40*/  LOP3.LUT R2, R2, 0xfdffffff, RZ, 0xc0, !PT ;  /* 0xfdffffff02027812 */ /* 0x000fc800078ec0ff */
[----:B------:R-:W-:Y:S01]  /*a7e50*/  @P5 LOP3.LUT R2, R2, 0x2000000, RZ, 0xfc, !PT ;  /* 0x0200000002025812 */ /* 0x000fe200078efcff */
[----:B----4-:R-:W-:-:S05]  /*a7e60*/  IMAD.WIDE R8, R61, 0x2, R46 ;  /* 0x000000023d087825 */ /* 0x010fca00078e022e */
[----:B------:R0:W-:Y:S01]  /*a7e70*/  @P2 STG.E.U16 desc[UR76][R8.64], R29 ;  /* 0x0000001d08002986 */ /* 0x0001e2000c10154c */
[----:B------:R-:W-:Y:S01]  /*a7e80*/  LOP3.LUT P2, RZ, R2, 0x10000000, RZ, 0xc0, !PT ;  /* 0x1000000002ff7812 */ /* 0x000fe2000784c0ff */
[----:B0-----:R-:W-:Y:S02]  /*a7e90*/  IMAD.WIDE R8, R61, 0x2, R44 ;  /* 0x000000023d087825 */ /* 0x001fe400078e022c */
[----:B------:R-:W4:Y:S01]  /*a7ea0*/  LDL.LU R61, [R1+0x4fc] ;  /* 0x0004fc00013d7983 */ /* 0x000f220000300800 */
[----:B------:R-:W-:-:S03]  /*a7eb0*/  PRMT R3, R29, 0x7632, R3 ;  /* 0x000076321d037816 */ /* 0x000fc60000000003 */
[----:B------:R-:W4:Y:S06]  /*a7ec0*/  LDL.LU R59, [R1+0xe6c] ;  /* 0x000e6c00013b7983 */ /* 0x000f2c0000300800 */
[----:B------:R0:W-:Y:S01]  /*a7ed0*/  @P2 STG.E.U16 desc[UR76][R8.64], R3 ;  /* 0x0000000308002986 */ /* 0x0001e2000c10154c */
[----:B------:R-:W-:Y:S02]  /*a7ee0*/  LOP3.LUT P2, RZ, R2, 0x8000000, RZ, 0xc0, !PT ;  /* 0x0800000002ff7812 */ /* 0x000fe4000784c0ff */
[----:B------:R-:W-:Y:S01]  /*a7ef0*/  LOP3.LUT P1, RZ, R56, 0x40000000, RZ, 0xc0, !PT ;  /* 0x4000000038ff7812 */ /* 0x000fe2000782c0ff */
[----:B0-----:R-:W-:-:S10]  /*a7f00*/  IMAD.WIDE R8, R32, 0x2, R46 ;  /* 0x0000000220087825 */ /* 0x001fd400078e022e */
[----:B------:R0:W-:Y:S01]  /*a7f10*/  @P2 STG.E.U16 desc[UR76][R8.64], R14 ;  /* 0x0000000e08002986 */ /* 0x0001e2000c10154c */
[----:B------:R-:W-:Y:S01]  /*a7f20*/  PRMT R3, R14, 0x7632, R3 ;  /* 0x000076320e037816 */ /* 0x000fe20000000003 */
[----:B0-----:R-:W-:Y:S02]  /*a7f30*/  IMAD.WIDE R8, R32, 0x2, R44 ;  /* 0x0000000220087825 */ /* 0x001fe400078e022c */
[----:B------:R-:W4:Y:S04]  /*a7f40*/  LDL.LU R32, [R1+0x500] ;  /* 0x0005000001207983 */ /* 0x000f280000300800 */
[----:B------:R2:W-:Y:S01]  /*a7f50*/  @P1 STG.E.U16 desc[UR76][R8.64], R3 ;  /* 0x0000000308001986 */ /* 0x0005e2000c10154c */
[----:B------:R-:W-:-:S03]  /*a7f60*/  LOP3.LUT P1, RZ, R2, 0x4000000, RZ, 0xc0, !PT ;  /* 0x0400000002ff7812 */ /* 0x000fc6000782c0ff */
[----:B------:R-:W4:Y:S01]  /*a7f70*/  LDL.LU R14, [R1+0x510] ;  /* 0x00051000010e7983 */ /* 0x000f220000300800 */
[----:B------:R-:W-:Y:S01]  /*a7f80*/  LOP3.LUT P5, RZ, R56, 0x8000000, RZ, 0xc0, !PT ;  /* 0x0800000038ff7812 */ /* 0x000fe200078ac0ff */
[----:B--2---:R-:W-:-:S08]  /*a7f90*/  IMAD.WIDE R8, R60, 0x2, R46 ;  /* 0x000000023c087825 */ /* 0x004fd000078e022e */
[----:B------:R0:W-:Y:S02]  /*a7fa0*/  @P1 STG.E.U16 desc[UR76][R8.64], R33 ;  /* 0x0000002108001986 */ /* 0x0001e4000c10154c */
[----:B0-----:R-:W-:Y:S02]  /*a7fb0*/  IMAD.WIDE R8, R60, 0x2, R44 ;  /* 0x000000023c087825 */ /* 0x001fe400078e022c */
[----:B------:R-:W2:Y:S01]  /*a7fc0*/  LDL.LU R60, [R1+0xe70] ;  /* 0x000e7000013c7983 */ /* 0x000ea20000300800 */
[----:B------:R-:W-:-:S05]  /*a7fd0*/  PRMT R3, R33, 0x7632, R3 ;  /* 0x0000763221037816 */ /* 0x000fca0000000003 */
[----:B------:R0:W-:Y:S01]  /*a7fe0*/  @P5 STG.E.U16 desc[UR76][R8.64], R3 ;  /* 0x0000000308005986 */ /* 0x0001e2000c10154c */
[----:B------:R-:W-:Y:S01]  /*a7ff0*/  LOP3.LUT P5, RZ, R2, 0x2000000, RZ, 0xc0, !PT ;  /* 0x0200000002ff7812 */ /* 0x000fe200078ac0ff */
[----:B0-----:R-:W-:-:S12]  /*a8000*/  IMAD.WIDE R8, R13, 0x2, R46 ;  /* 0x000000020d087825 */ /* 0x001fd800078e022e */
[----:B---3--:R0:W-:Y:S01]  /*a8010*/  @P5 STG.E.U16 desc[UR76][R8.64], R39 ;  /* 0x0000002708005986 */ /* 0x0081e2000c10154c */
[----:B------:R-:W-:Y:S01]  /*a8020*/  PRMT R3, R39, 0x7632, R3 ;  /* 0x0000763227037816 */ /* 0x000fe20000000003 */
[----:B0-----:R-:W-:Y:S02]  /*a8030*/  IMAD.WIDE R8, R13, 0x2, R44 ;  /* 0x000000020d087825 */ /* 0x001fe400078e022c */
[----:B------:R-:W3:Y:S04]  /*a8040*/  LDL.LU R13, [R1+0x504] ;  /* 0x00050400010d7983 */ /* 0x000ee80000300800 */
[----:B------:R-:W3:Y:S01]  /*a8050*/  LDL.LU R39, [R1+0xe74] ;  /* 0x000e740001277983 */ /* 0x000ee20000300800 */
[----:B------:R-:W-:Y:S02]  /*a8060*/  LOP3.LUT P0, RZ, R55, 0x2, RZ, 0xc0, !PT ;  /* 0x0000000237ff7812 */ /* 0x000fe4000780c0ff */
[----:B------:R-:W-:-:S11]  /*a8070*/  LOP3.LUT P6, RZ, R56, 0x20000000, RZ, 0xc0, !PT ;  /* 0x2000000038ff7812 */ /* 0x000fd600078cc0ff */
[----:B------:R0:W-:Y:S02]  /*a8080*/  @P0 STG.E.U16 desc[UR76][R8.64], R3 ;  /* 0x0000000308000986 */ /* 0x0001e4000c10154c */
[----:B0-----:R-:W-:Y:S01]  /*a8090*/  IMAD.WIDE R8, R28, 0x2, R46 ;  /* 0x000000021c087825 */ /* 0x001fe200078e022e */
[----:B------:R-:W-:Y:S02]  /*a80a0*/  LOP3.LUT P4, RZ, R56, 0x80000000, RZ, 0xc0, !PT ;  /* 0x8000000038ff7812 */ /* 0x000fe4000788c0ff */
[----:B------:R-:W-:Y:S02]  /*a80b0*/  LOP3.LUT P3, RZ, R4, 0x2, RZ, 0xc0, !PT ;  /* 0x0000000204ff7812 */ /* 0x000fe4000786c0ff */
[----:B----4-:R0:W-:Y:S01]  /*a80c0*/  @P6 STG.E.U16 desc[UR76][R8.64], R61 ;  /* 0x0000003d08006986 */ /* 0x0101e2000c10154c */
[----:B------:R-:W-:Y:S01]  /*a80d0*/  PRMT R3, R61, 0x7632, R3 ;  /* 0x000076323d037816 */ /* 0x000fe20000000003 */
[----:B0-----:R-:W-:Y:S02]  /*a80e0*/  IMAD.WIDE R8, R28, 0x2, R44 ;  /* 0x000000021c087825 */ /* 0x001fe400078e022c */
[----:B------:R-:W4:Y:S04]  /*a80f0*/  LDL.LU R28, [R1+0x514] ;  /* 0x00051400011c7983 */ /* 0x000f280000300800 */
[----:B------:R-:W4:Y:S01]  /*a8100*/  LDL.LU R61, [R1+0xe78] ;  /* 0x000e7800013d7983 */ /* 0x000f220000300800 */
[----:B------:R-:W-:-:S03]  /*a8110*/  ISETP.LT.AND P6, PT, R5, UR4, !P3 ;  /* 0x0000000405007c0c */ /* 0x000fc6000dfc1270 */
[----:B------:R0:W-:Y:S02]  /*a8120*/  @P4 STG.E.U16 desc[UR76][R8.64], R3 ;  /* 0x0000000308004986 */ /* 0x0001e4000c10154c */
[----:B0-----:R-:W-:-:S08]  /*a8130*/  IMAD.WIDE R8, R59, 0x2, R46 ;  /* 0x000000023b087825 */ /* 0x001fd000078e022e */
[----:B------:R0:W-:Y:S01]  /*a8140*/  @P6 STG.E.U16 desc[UR76][R8.64], R32 ;  /* 0x0000002008006986 */ /* 0x0001e2000c10154c */
[----:B------:R-:W-:Y:S02]  /*a8150*/  PRMT R3, R32, 0x7632, R3 ;  /* 0x0000763220037816 */ /* 0x000fe40000000003 */
[----:B------:R-:W-:Y:S01]  /*a8160*/  ISETP.LT.AND P6, PT, R6, UR4, !P3 ;  /* 0x0000000406007c0c */ /* 0x000fe2000dfc1270 */
[----:B0-----:R-:W-:Y:S01]  /*a8170*/  IMAD.WIDE R8, R59, 0x2, R44 ;  /* 0x000000023b087825 */ /* 0x001fe200078e022c */
[----:B------:R-:W4:Y:S04]  /*a8180*/  LDL.LU R32, [R1+0x508] ;  /* 0x0005080001207983 */ /* 0x000f280000300800 */
[----:B------:R-:W4:Y:S01]  /*a8190*/  LDL.LU R59, [R1+0xe7c] ;  /* 0x000e7c00013b7983 */ /* 0x000f220000300800 */
[----:B------:R-:W-:-:S06]  /*a81a0*/  LOP3.LUT P2, RZ, R4, 0x4, RZ, 0xc0, !PT ;  /* 0x0000000404ff7812 */ /* 0x000fcc000784c0ff */
[----:B------:R0:W-:Y:S01]  /*a81b0*/  @P6 STG.E.U16 desc[UR76][R8.64], R3 ;  /* 0x0000000308006986 */ /* 0x0001e2000c10154c */
[----:B------:R-:W-:Y:S02]  /*a81c0*/  ISETP.LT.AND P6, PT, R5, UR4, !P2 ;  /* 0x0000000405007c0c */ /* 0x000fe4000d7c1270 */
[----:B0-----:R-:W-:Y:S02]  /*a81d0*/  PRMT R3, R14, 0x7632, R3 ;  /* 0x000076320e037816 */ /* 0x001fe40000000003 */
[----:B------:R-:W-:Y:S01]  /*a81e0*/  LOP3.LUT P1, RZ, R4, 0x10, RZ, 0xc0, !PT ;  /* 0x0000001004ff7812 */ /* 0x000fe2000782c0ff */
[----:B--2---:R-:W-:-:S08]  /*a81f0*/  IMAD.WIDE R8, R60, 0x2, R46 ;  /* 0x000000023c087825 */ /* 0x004fd000078e022e */
[----:B------:R0:W-:Y:S01]  /*a8200*/  @P6 STG.E.U16 desc[UR76][R8.64], R14 ;  /* 0x0000000e08006986 */ /* 0x0001e2000c10154c */
[----:B------:R-:W-:Y:S01]  /*a8210*/  ISETP.LT.AND P6, PT, R6, UR4, !P2 ;  /* 0x0000000406007c0c */ /* 0x000fe2000d7c1270 */
[----:B0-----:R-:W-:Y:S02]  /*a8220*/  IMAD.WIDE R8, R60, 0x2, R44 ;  /* 0x000000023c087825 */ /* 0x001fe400078e022c */
[----:B------:R-:W2:Y:S04]  /*a8230*/  LDL.LU R14, [R1+0x518] ;  /* 0x00051800010e7983 */ /* 0x000ea80000300800 */
[----:B------:R-:W2:Y:S06]  /*a8240*/  LDL.LU R60, [R1+0xe80] ;  /* 0x000e8000013c7983 */ /* 0x000eac0000300800 */
        /* <DEDUP_REMOVED lines=11> */
[----:B------:R-:W-:Y:S02]  /*a8300*/  ISETP.LT.AND P6, PT, R5, UR4, !P0 ;  /* 0x0000000405007c0c */ /* 0x000fe4000c7c1270 */
[----:B------:R-:W-:Y:S01]  /*a8310*/  LOP3.LUT P4, RZ, R4, 0x100, RZ, 0xc0, !PT ;  /* 0x0000010004ff7812 */ /* 0x000fe2000788c0ff */
[----:B----4-:R-:W-:Y:S01]  /*a8320*/  IMAD.WIDE R8, R61, 0x2, R46 ;  /* 0x000000023d087825 */ /* 0x010fe200078e022e */
[----:B------:R-:W-:-:S09]  /*a8330*/  PRMT R3, R28, 0x7632, R3 ;  /* 0x000076321c037816 */ /* 0x000fd20000000003 */
[----:B------:R0:W-:Y:S01]  /*a8340*/  @P6 STG.E.U16 desc[UR76][R8.64], R28 ;  /* 0x0000001c08006986 */ /* 0x0001e2000c10154c */
[----:B------:R-:W-:Y:S01]  /*a8350*/  ISETP.LT.AND P6, PT, R6, UR4, !P0 ;  /* 0x0000000406007c0c */ /* 0x000fe2000c7c1270 */
[----:B0-----:R-:W-:Y:S02]  /*a8360*/  IMAD.WIDE R8, R61, 0x2, R44 ;  /* 0x000000023d087825 */ /* 0x001fe400078e022c */
[----:B------:R-:W4:Y:S04]  /*a8370*/  LDL.LU R28, [R1+0x51c] ;  /* 0x00051c00011c7983 */ /* 0x000f280000300800 */
[----:B------:R-:W4:Y:S06]  /*a8380*/  LDL.LU R61, [R1+0xe88] ;  /* 0x000e8800013d7983 */ /* 0x000f2c0000300800 */
[----:B------:R0:W-:Y:S01]  /*a8390*/  @P6 STG.E.U16 desc[UR76][R8.64], R3 ;  /* 0x0000000308006986 */ /* 0x0001e2000c10154c */
[----:B------:R-:W-:Y:S01]  /*a83a0*/  ISETP.LT.AND P6, PT, R5, UR4, !P4 ;  /* 0x0000000405007c0c */ /* 0x000fe2000e7c1270 */
[----:B0-----:R-:W-:Y:S01]  /*a83b0*/  IMAD.WIDE R8, R59, 0x2, R46 ;  /* 0x000000023b087825 */ /* 0x001fe200078e022e */
[----:B------:R-:W-:-:S11]  /*a83c0*/  PRMT R3, R32, 0x7632, R3 ;  /* 0x0000763220037816 */ /* 0x000fd60000000003 */
[----:B------:R0:W-:Y:S01]  /*a83d0*/  @P6 STG.E.U16 desc[UR76][R8.64], R32 ;  /* 0x0000002008006986 */ /* 0x0001e2000c10154c */
[----:B------:R-:W-:Y:S01]  /*a83e0*/  ISETP.LT.AND P6, PT, R6, UR4, !P4 ;  /* 0x0000000406007c0c */ /* 0x000fe2000e7c1270 */
[----:B0-----:R-:W-:Y:S02]  /*a83f0*/  IMAD.WIDE R8, R59, 0x2, R44 ;  /* 0x000000023b087825 */ /* 0x001fe400078e022c */
[----:B------:R-:W4:Y:S04]  /*a8400*/  LDL.LU R32, [R1+0x520] ;  /* 0x0005200001207983 */ /* 0x000f280000300800 */
[----:B------:R-:W4:Y:S01]  /*a8410*/  LDL.LU R59, [R1+0xe8c] ;  /* 0x000e8c00013b7983 */ /* 0x000f220000300800 */
[----:B------:R-:W-:-:S05]  /*a8420*/  LOP3.LUT P3, RZ, R4, 0x400, RZ, 0xc0, !PT ;  /* 0x0000040004ff7812 */ /* 0x000fca000786c0ff */
[----:B------:R2:W-:Y:S01]  /*a8430*/  @P6 STG.E.U16 desc[UR76][R8.64], R3 ;  /* 0x0000000308006986 */ /* 0x0005e2000c10154c */
[----:B------:R-:W-:Y:S02]  /*a8440*/  ISETP.LT.AND P6, PT, R5, UR4, !P3 ;  /* 0x0000000405007c0c */ /* 0x000fe4000dfc1270 */
[----:B------:R-:W-:Y:S01]  /*a8450*/  LOP3.LUT P2, RZ, R4, 0x800, RZ, 0xc0, !PT ;  /* 0x0000080004ff7812 */ /* 0x000fe2000784c0ff */
[----:B--2---:R-:W-:Y:S01]  /*a8460*/  IMAD.WIDE R8, R60, 0x2, R46 ;  /* 0x000000023c087825 */ /* 0x004fe200078e022e */
[----:B------:R-:W-:-:S09]  /*a8470*/  PRMT R3, R14, 0x7632, R3 ;  /* 0x000076320e037816 */ /* 0x000fd20000000003 */
        /* <DEDUP_REMOVED lines=98> */
[----:B----4-:R-:W-:-:S10]  /*a8aa0*/  IMAD.WIDE R8, R61, 0x2, R46 ;  /* 0x000000023d087825 */ /* 0x010fd400078e022e */
[----:B------:R0:W-:Y:S01]  /*a8ab0*/  @P6 STG.E.U16 desc[UR76][R8.64], R28 ;  /* 0x0000001c08006986 */ /* 0x0001e2000c10154c */
[----:B------:R-:W-:Y:S02]  /*a8ac0*/  ISETP.LT.AND P6, PT, R6, UR4, !P3 ;  /* 0x0000000406007c0c */ /* 0x000fe4000dfc1270 */
[----:B------:R-:W-:Y:S01]  /*a8ad0*/  PRMT R3, R28, 0x7632, R3 ;  /* 0x000076321c037816 */ /* 0x000fe20000000003 */
[----:B0-----:R-:W-:Y:S02]  /*a8ae0*/  IMAD.WIDE R8, R61, 0x2, R44 ;  /* 0x000000023d087825 */ /* 0x001fe400078e022c */
[----:B------:R-:W4:Y:S08]  /*a8af0*/  LDL.LU R61, [R1+0xeb8] ;  /* 0x000eb800013d7983 */ /* 0x000f300000300800 */
        /* <DEDUP_REMOVED lines=32> */
[----:B0-----:R-:W-:Y:S02]  /*a8d00*/  PRMT R3, R57, 0x7632, R3 ;  /* 0x0000763239037816 */ /* 0x001fe40000000003 */
[----:B------:R-:W-:Y:S01]  /*a8d10*/  LOP3.LUT P3, RZ, R4, 0x4000000, RZ, 0xc0, !PT ;  /* 0x0400000004ff7812 */ /* 0x000fe2000786c0ff */
[----:B----4-:R-:W-:-:S08]  /*a8d20*/  IMAD.WIDE R8, R61, 0x2, R46 ;  /* 0x000000023d087825 */ /* 0x010fd000078e022e */
[----:B------:R0:W-:Y:S01]  /*a8d30*/  @P6 STG.E.U16 desc[UR76][R8.64], R57 ;  /* 0x0000003908006986 */ /* 0x0001e2000c10154c */
[----:B------:R-:W-:-:S03]  /*a8d40*/  ISETP.LT.AND P6, PT, R6, UR4, !P4 ;  /* 0x0000000406007c0c */ /* 0x000fc6000e7c1270 */
[----:B0-----:R-:W4:Y:S01]  /*a8d50*/  LDL.LU R57, [R1+0x273c] ;  /* 0x00273c0001397983 */ /* 0x001f220000300800 */
[----:B------:R-:W-:-:S03]  /*a8d60*/  IMAD.WIDE R8, R61, 0x2, R44 ;  /* 0x000000023d087825 */ /* 0x000fc600078e022c */
[----:B------:R-:W4:Y:S04]  /*a8d70*/  LDL.LU R28, [R1+0x54c] ;  /* 0x00054c00011c7983 */ /* 0x000f280000300800 */
[----:B------:R-:W4:Y:S04]  /*a8d80*/  LDL.LU R61, [R1+0xec8] ;  /* 0x000ec800013d7983 */ /* 0x000f280000300800 */
        /* <DEDUP_REMOVED lines=472> */
[----:B------:R-:W-:Y:S02]  /*aab10*/  LOP3.LUT P0, RZ, R7, 0x200000, RZ, 0xc0, !PT ;  /* 0x0020000007ff7812 */ /* 0x000fe4000780c0ff */
[C---:B------:R-:W-:Y:S02]  /*aab20*/  LOP3.LUT P5, RZ, R2.reuse, 0x1000000, RZ, 0xc0, !PT ;  /* 0x0100000002ff7812 */ /* 0x040fe400078ac0ff */
[C---:B------:R-:W-:Y:S02]  /*aab30*/  LOP3.LUT P4, RZ, R2.reuse, 0x800000, RZ, 0xc0, !PT ;  /* 0x0080000002ff7812 */ /* 0x040fe4000788c0ff */
[C---:B------:R-:W-:Y:S02]  /*aab40*/  LOP3.LUT P3, RZ, R2.reuse, 0x400000, RZ, 0xc0, !PT ;  /* 0x0040000002ff7812 */ /* 0x040fe4000786c0ff */
[----:B------:R-:W-:Y:S01]  /*aab50*/  LOP3.LUT P2, RZ, R2, 0x200000, RZ, 0xc0, !PT ;  /* 0x0020000002ff7812 */ /* 0x000fe2000784c0ff */
[----:B----4-:R-:W-:Y:S01]  /*aab60*/  IMAD.WIDE R8, R61, 0x2, R46 ;  /* 0x000000023d087825 */ /* 0x010fe200078e022e */
[----:B------:R-:W-:-:S04]  /*aab70*/  PRMT R3, R28, 0x7632, R3 ;  /* 0x000076321c037816 */ /* 0x000fc80000000003 */
[----:B------:R0:W-:Y:S01]  /*aab80*/  @P6 STG.E.U16 desc[UR76][R8.64], R28 ;  /* 0x0000001c08006986 */ /* 0x0001e2000c10154c */
[----:B------:R-:W-:Y:S01]  /*aab90*/  ISETP.LT.AND P6, PT, R6, UR4, !P1 ;  /* 0x0000000406007c0c */ /* 0x000fe2000cfc1270 */
[----:B0-----:R-:W-:Y:S02]  /*aaba0*/  IMAD.WIDE R8, R61, 0x2, R44 ;  /* 0x000000023d087825 */ /* 0x001fe400078e022c */
[----:B------:R-:W4:Y:S04]  /*aabb0*/  LDL.LU R28, [R1+0x64c] ;  /* 0x00064c00011c7983 */ /* 0x000f280000300800 */
[----:B------:R-:W4:Y:S06]  /*aabc0*/  LDL.LU R61, [R1+0x1018] ;  /* 0x00101800013d7983 */ /* 0x000f2c0000300800 */
[----:B------:R0:W-:Y:S01]  /*aabd0*/  @P6 STG.E.U16 desc[UR76][R8.64], R3 ;  /* 0x0000000308006986 */ /* 0x0001e2000c10154c */
[----:B------:R-:W-:-:S02]  /*aabe0*/  ISETP.LT.AND P6, PT, R5, UR4, !P0 ;  /* 0x0000000405007c0c */ /* 0x000fc4000c7c1270 */
[----:B------:R-:W-:Y:S01]  /*aabf0*/  LOP3.LUT P1, RZ, R2, 0x100000, RZ, 0xc0, !PT ;  /* 0x0010000002ff7812 */ /* 0x000fe2000782c0ff */
[----:B0-----:R-:W-:Y:S01]  /*aac00*/  IMAD.WIDE R8, R59, 0x2, R46 ;  /* 0x000000023b087825 */ /* 0x001fe200078e022e */
[----:B------:R-:W-:-:S09]  /*aac10*/  PRMT R4, R32, 0x7632, R4 ;  /* 0x0000763220047816 */ /* 0x000fd20000000004 */
[----:B------:R0:W-:Y:S01]  /*aac20*/  @P6 STG.E.U16 desc[UR76][R8.64], R32 ;  /* 0x0000002008006986 */ /* 0x0001e2000c10154c */
[----:B------:R-:W-:Y:S02]  /*aac30*/  ISETP.LT.AND P6, PT, R6, UR4, !P0 ;  /* 0x0000000406007c0c */ /* 0x000fe4000c7c1270 */
[----:B------:R-:W-:Y:S01]  /*aac40*/  LOP3.LUT P0, RZ, R2, 0x80000, RZ, 0xc0, !PT ;  /* 0x0008000002ff7812 */ /* 0x000fe2000780c0ff */
[----:B------:R-:W-:Y:S01]  /*aac50*/  IMAD.WIDE R2, R59, 0x2, R44 ;  /* 0x000000023b027825 */ /* 0x000fe200078e022c */
[----:B0-----:R-:W4:Y:S04]  /*aac60*/  LDL.LU R32, [R1+0x650] ;  /* 0x0006500001207983 */ /* 0x001f280000300800 */
[----:B------:R-:W4:Y:S05]  /*aac70*/  LDL.LU R59, [R1+0x101c] ;  /* 0x00101c00013b7983 */ /* 0x000f2a0000300800 */
[----:B------:R2:W-:Y:S01]  /*aac80*/  @P6 STG.E.U16 desc[UR76][R2.64], R4 ;  /* 0x0000000402006986 */ /* 0x0005e2000c10154c */
[----:B------:R-:W-:-:S02]  /*aac90*/  ISETP.LT.AND P6, PT, R5, UR4, !P5 ;  /* 0x0000000405007c0c */ /* 0x000fc4000efc1270 */
[----:B------:R-:W-:Y:S01]  /*aaca0*/  ISETP.LT.AND P5, PT, R6, UR4, !P5 ;  /* 0x0000000406007c0c */ /* 0x000fe2000efa1270 */
[----:B--2---:R-:W-:Y:S01]  /*aacb0*/  IMAD.WIDE R2, R60, 0x2, R46 ;  /* 0x000000023c027825 */ /* 0x004fe200078e022e */
[----:B------:R-:W-:-:S09]  /*aacc0*/  PRMT R4, R14, 0x7632, R4 ;  /* 0x000076320e047816 */ /* 0x000fd20000000004 */
[----:B------:R0:W-:Y:S02]  /*aacd0*/  @P6 STG.E.U16 desc[UR76][R2.64], R14 ;  /* 0x0000000e02006986 */ /* 0x0001e4000c10154c */
[----:B0-----:R-:W-:Y:S02]  /*aace0*/  IMAD.WIDE R2, R60, 0x2, R44 ;  /* 0x000000023c027825 */ /* 0x001fe400078e022c */
[----:B------:R-:W2:Y:S04]  /*aacf0*/  LDL.LU R14, [R1+0x660] ;  /* 0x00066000010e7983 */ /* 0x000ea80000300800 */
[----:B------:R-:W2:Y:S04]  /*aad00*/  LDL.LU R60, [R1+0x1020] ;  /* 0x00102000013c7983 */ /* 0x000ea80000300800 */
        /* <DEDUP_REMOVED lines=8> */
[----:B------:R-:W-:-:S13]  /*aad90*/  ISETP.LT.AND P4, PT, R6, UR4, !P4 ;  /* 0x0000000406007c0c */ /* 0x000fda000e781270 */
[----:B------:R4:W-:Y:S01]  /*aada0*/  @P4 STG.E.U16 desc[UR76][R2.64], R4 ;  /* 0x0000000402004986 */ /* 0x0009e2000c10154c */
[----:B------:R-:W-:Y:S02]  /*aadb0*/  ISETP.LT.AND P4, PT, R5, UR4, !P3 ;  /* 0x0000000405007c0c */ /* 0x000fe4000df81270 */
[----:B------:R-:W-:Y:S01]  /*aadc0*/  ISETP.LT.AND P3, PT, R6, UR4, !P3 ;  /* 0x0000000406007c0c */ /* 0x000fe2000df61270 */
[----:B----4-:R-:W-:Y:S01]  /*aadd0*/  IMAD.WIDE R2, R61, 0x2, R46 ;  /* 0x000000023d027825 */ /* 0x010fe200078e022e */
[----:B------:R-:W-:-:S09]  /*aade0*/  PRMT R4, R28, 0x7632, R4 ;  /* 0x000076321c047816 */ /* 0x000fd20000000004 */
[----:B------:R0:W-:Y:S02]  /*aadf0*/  @P4 STG.E.U16 desc[UR76][R2.64], R28 ;  /* 0x0000001c02004986 */ /* 0x0001e4000c10154c */
[----:B0-----:R-:W-:Y:S02]  /*aae00*/  IMAD.WIDE R2, R61, 0x2, R44 ;  /* 0x000000023d027825 */ /* 0x001fe400078e022c */
[----:B------:R-:W4:Y:S04]  /*aae10*/  LDL.LU R28, [R1+0x664] ;  /* 0x00066400011c7983 */ /* 0x000f280000300800 */
[----:B------:R-:W4:Y:S04]  /*aae20*/  LDL.LU R61, [R1+0x1028] ;  /* 0x00102800013d7983 */ /* 0x000f280000300800 */
[----:B------:R0:W-:Y:S01]  /*aae30*/  @P3 STG.E.U16 desc[UR76][R2.64], R4 ;  /* 0x0000000402003986 */ /* 0x0001e2000c10154c */
[----:B------:R-:W-:-:S02]  /*aae40*/  ISETP.LT.AND P3, PT, R5, UR4, !P2 ;  /* 0x0000000405007c0c */ /* 0x000fc4000d761270 */
[----:B------:R-:W-:Y:S01]  /*aae50*/  ISETP.LT.AND P2, PT, R6, UR4, !P2 ;  /* 0x0000000406007c0c */ /* 0x000fe2000d741270 */
[----:B0-----:R-:W-:Y:S01]  /*aae60*/  IMAD.WIDE R2, R59, 0x2, R46 ;  /* 0x000000023b027825 */ /* 0x001fe200078e022e */
        /* <DEDUP_REMOVED lines=223> */
[----:B------:R-:W-:Y:S01]  /*abc60*/  LOP3.LUT P6, RZ, R38, 0x400, RZ, 0xc0, !PT ;  /* 0x0000040026ff7812 */ /* 0x000fe200078cc0ff */
[----:B------:R-:W3:Y:S10]  /*abc70*/  LDL.LU R33, [R1+0x6d4] ;  /* 0x0006d40001217983 */ /* 0x000ef40000300800 */
[----:B------:R4:W-:Y:S01]  /*abc80*/  @P0 STG.E.U16 desc[UR76][R2.64], R4 ;  /* 0x0000000402000986 */ /* 0x0009e2000c10154c */
[----:B------:R-:W-:-:S02]  /*abc90*/  ISETP.LT.AND P0, PT, R5, UR4, !P6 ;  /* 0x0000000405007c0c */ /* 0x000fc4000f701270 */
        /* <DEDUP_REMOVED lines=8> */
[----:B------:R-:W-:-:S03]  /*abd20*/  ISETP.LT.AND P0, PT, R5, UR4, !P2 ;  /* 0x0000000405007c0c */ /* 0x000fc6000d701270 */
[----:B------:R-:W4:Y:S01]  /*abd30*/  LDL.LU R28, [R1+0x6c8] ;  /* 0x0006c800011c7983 */ /* 0x000f220000300800 */
[----:B0-----:R-:W-:-:S09]  /*abd40*/  IMAD.WIDE R2, R59, 0x2, R46 ;  /* 0x000000023b027825 */ /* 0x001fd200078e022e */
[----:B------:R0:W-:Y:S01]  /*abd50*/  @P0 STG.E.U16 desc[UR76][R2.64], R32 ;  /* 0x0000002002000986 */ /* 0x0001e2000c10154c */
[----:B------:R-:W-:Y:S02]  /*abd60*/  ISETP.LT.AND P0, PT, R6, UR4, !P2 ;  /* 0x0000000406007c0c */ /* 0x000fe4000d701270 */
[----:B------:R-:W-:Y:S01]  /*abd70*/  PRMT R4, R32, 0x7632, R4 ;  /* 0x0000763220047816 */ /* 0x000fe20000000004 */
[----:B0-----:R-:W-:Y:S02]  /*abd80*/  IMAD.WIDE R2, R59, 0x2, R44 ;  /* 0x000000023b027825 */ /* 0x001fe400078e022c */
[----:B------:R-:W4:Y:S01]  /*abd90*/  LDL.LU R59, [R1+0x108c] ;  /* 0x00108c00013b7983 */ /* 0x000f220000300800 */
[----:B------:R-:W-:-:S07]  /*abda0*/  LOP3.LUT P3, RZ, R38, 0x8000, RZ, 0xc0, !PT ;  /* 0x0000800026ff7812 */ /* 0x000fce000786c0ff */
[----:B------:R2:W-:Y:S01]  /*abdb0*/  @P0 STG.E.U16 desc[UR76][R2.64], R4 ;  /* 0x0000000402000986 */ /* 0x0005e2000c10154c */
[----:B------:R-:W-:-:S03]  /*abdc0*/  ISETP.LT.AND P0, PT, R5, UR4, !P3 ;  /* 0x0000000405007c0c */ /* 0x000fc6000df01270 */
[----:B------:R-:W4:Y:S01]  /*abdd0*/  LDL.LU R32, [R1+0x6d8] ;  /* 0x0006d80001207983 */ /* 0x000f220000300800 */
[----:B------:R-:W-:Y:S01]  /*abde0*/  LOP3.LUT P4, RZ, R38, 0x20000, RZ, 0xc0, !PT ;  /* 0x0002000026ff7812 */ /* 0x000fe2000788c0ff */
[----:B--2---:R-:W-:Y:S01]  /*abdf0*/  IMAD.WIDE R2, R60, 0x2, R46 ;  /* 0x000000023c027825 */ /* 0x004fe200078e022e */
[----:B------:R-:W-:-:S07]  /*abe00*/  PRMT R4, R14, 0x7632, R4 ;  /* 0x000076320e047816 */ /* 0x000fce0000000004 */
[----:B------:R0:W-:Y:S01]  /*abe10*/  @P0 STG.E.U16 desc[UR76][R2.64], R14 ;  /* 0x0000000e02000986 */ /* 0x0001e2000c10154c */
[----:B------:R-:W-:-:S03]  /*abe20*/  ISETP.LT.AND P0, PT, R6, UR4, !P3 ;  /* 0x0000000406007c0c */ /* 0x000fc6000df01270 */
[----:B0-----:R-:W2:Y:S01]  /*abe30*/  LDL.LU R14, [R1+0x1090] ;  /* 0x00109000010e7983 */ /* 0x001ea20000300800 */
[----:B------:R-:W-:-:S03]  /*abe40*/  IMAD.WIDE R2, R60, 0x2, R44 ;  /* 0x000000023c027825 */ /* 0x000fc600078e022c */
[----:B------:R-:W2:Y:S06]  /*abe50*/  LDL.LU R60, [R1+0x1094] ;  /* 0x00109400013c7983 */ /* 0x000eac0000300800 */
        /* <DEDUP_REMOVED lines=8> */
[----:B------:R-:W-:Y:S02]  /*abee0*/  ISETP.LT.AND P0, PT, R6, UR4, !P4 ;  /* 0x0000000406007c0c */ /* 0x000fe4000e701270 */
[----:B------:R-:W-:-:S11]  /*abef0*/  LOP3.LUT P5, RZ, R38, 0x100000, RZ, 0xc0, !PT ;  /* 0x0010000026ff7812 */ /* 0x000fd600078ac0ff */
[----:B------:R0:W-:Y:S01]  /*abf00*/  @P0 STG.E.U16 desc[UR76][R2.64], R4 ;  /* 0x0000000402000986 */ /* 0x0001e2000c10154c */
[----:B------:R-:W-:Y:S02]  /*abf10*/  ISETP.LT.AND P0, PT, R5, UR4, !P5 ;  /* 0x0000000405007c0c */ /* 0x000fe4000ef01270 */
[----:B------:R-:W-:Y:S02]  /*abf20*/  LOP3.LUT P6, RZ, R38, 0x200000, RZ, 0xc0, !PT ;  /* 0x0020000026ff7812 */ /* 0x000fe400078cc0ff */
[----:B0-----:R-:W-:Y:S01]  /*abf30*/  PRMT R4, R33, 0x7632, R4 ;  /* 0x0000763221047816 */ /* 0x001fe20000000004 */
[----:B----4-:R-:W-:-:S08]  /*abf40*/  IMAD.WIDE R2, R61, 0x2, R46 ;  /* 0x000000023d027825 */ /* 0x010fd000078e022e */
[----:B------:R0:W-:Y:S01]  /*abf50*/  @P0 STG.E.U16 desc[UR76][R2.64], R33 ;  /* 0x0000002102000986 */ /* 0x0001e2000c10154c */
[----:B------:R-:W-:Y:S01]  /*abf60*/  ISETP.LT.AND P0, PT, R6, UR4, !P5 ;  /* 0x0000000406007c0c */ /* 0x000fe2000ef01270 */
[----:B0-----:R-:W-:Y:S01]  /*abf70*/  IMAD.WIDE R2, R61, 0x2, R44 ;  /* 0x000000023d027825 */ /* 0x001fe200078e022c */
[----:B------:R-:W-:Y:S01]  /*abf80*/  LOP3.LUT P2, RZ, R38, 0x1000000, RZ, 0xc0, !PT ;  /* 0x0100000026ff7812 */ /* 0x000fe2000784c0ff */
[----:B------:R-:W4:Y:S10]  /*abf90*/  LDL.LU R61, [R1+0x109c] ;  /* 0x00109c00013d7983 */ /* 0x000f340000300800 */
[----:B------:R0:W-:Y:S01]  /*abfa0*/  @P0 STG.E.U16 desc[UR76][R2.64], R4 ;  /* 0x0000000402000986 */ /* 0x0001e2000c10154c */
[----:B------:R-:W-:Y:S01]  /*abfb0*/  ISETP.LT.AND P0, PT, R5, UR4, !P6 ;  /* 0x0000000405007c0c */ /* 0x000fe2000f701270 */
[----:B0-----:R-:W-:-:S12]  /*abfc0*/  IMAD.WIDE R2, R59, 0x2, R46 ;  /* 0x000000023b027825 */ /* 0x001fd800078e022e */
[----:B------:R0:W-:Y:S01]  /*abfd0*/  @P0 STG.E.U16 desc[UR76][R2.64], R28 ;  /* 0x0000001c02000986 */ /* 0x0001e2000c10154c */
[----:B------:R-:W-:Y:S02]  /*abfe0*/  ISETP.LT.AND P0, PT, R6, UR4, !P6 ;  /* 0x0000000406007c0c */ /* 0x000fe4000f701270 */
[----:B------:R-:W-:Y:S01]  /*abff0*/  PRMT R4, R28, 0x7632, R4 ;  /* 0x000076321c047816 */ /* 0x000fe20000000004 */
[----:B0-----:R-:W-:Y:S01]  /*ac000*/  IMAD.WIDE R2, R59, 0x2, R44 ;  /* 0x000000023b027825 */ /* 0x001fe200078e022c */
[----:B------:R-:W-:Y:S01]  /*ac010*/  LOP3.LUT P3, RZ, R38, 0x4000000, RZ, 0xc0, !PT ;  /* 0x0400000026ff7812 */ /* 0x000fe2000786c0ff */
[----:B------:R-:W4:Y:S08]  /*ac020*/  LDL.LU R59, [R1+0x6b0] ;  /* 0x0006b000013b7983 */ /* 0x000f300000300800 */
[----:B------:R0:W-:Y:S01]  /*ac030*/  @P0 STG.E.U16 desc[UR76][R2.64], R4 ;  /* 0x0000000402000986 */ /* 0x0001e2000c10154c */
[----:B------:R-:W-:-:S02]  /*ac040*/  ISETP.LT.AND P0, PT, R5, UR4, !P2 ;  /* 0x0000000405007c0c */ /* 0x000fc4000d701270 */
[----:B------:R-:W-:Y:S01]  /*ac050*/  LOP3.LUT P4, RZ, R38, 0x10000000, RZ, 0xc0, !PT ;  /* 0x1000000026ff7812 */ /* 0x000fe2000788c0ff */
[----:B------:R-:W4:Y:S01]  /*ac060*/  LDL.LU R28, [R1+0x6f0] ;  /* 0x0006f000011c7983 */ /* 0x000f220000300800 */
[----:B0-----:R-:W-:Y:S01]  /*ac070*/  PRMT R4, R32, 0x7632, R4 ;  /* 0x0000763220047816 */ /* 0x001fe20000000004 */
[----:B--2---:R-:W-:-:S08]  /*ac080*/  IMAD.WIDE R2, R14, 0x2, R46 ;  /* 0x000000020e027825 */ /* 0x004fd000078e022e */
[----:B------:R0:W-:Y:S01]  /*ac090*/  @P0 STG.E.U16 desc[UR76][R2.64], R32 ;  /* 0x0000002002000986 */ /* 0x0001e2000c10154c */
[----:B------:R-:W-:Y:S01]  /*ac0a0*/  ISETP.LT.AND P0, PT, R6, UR4, !P2 ;  /* 0x0000000406007c0c */ /* 0x000fe2000d701270 */
[----:B0-----:R-:W-:Y:S02]  /*ac0b0*/  IMAD.WIDE R2, R14, 0x2, R44 ;  /* 0x000000020e027825 */ /* 0x001fe400078e022c */
[----:B------:R-:W2:Y:S10]  /*ac0c0*/  LDL.LU R14, [R1+0x10a0] ;  /* 0x0010a000010e7983 */ /* 0x000eb40000300800 */
[----:B------:R0:W-:Y:S01]  /*ac0d0*/  @P0 STG.E.U16 desc[UR76][R2.64], R4 ;  /* 0x0000000402000986 */ /* 0x0001e2000c10154c */
[----:B------:R-:W-:Y:S01]  /*ac0e0*/  ISETP.LT.AND P0, PT, R5, UR4, !P3 ;  /* 0x0000000405007c0c */ /* 0x000fe2000df01270 */
[----:B0-----:R-:W-:-:S12]  /*ac0f0*/  IMAD.WIDE R2, R60, 0x2, R46 ;  /* 0x000000023c027825 */ /* 0x001fd800078e022e */
[----:B---3--:R0:W-:Y:S01]  /*ac100*/  @P0 STG.E.U16 desc[UR76][R2.64], R13 ;  /* 0x0000000d02000986 */ /* 0x0081e2000c10154c */
[----:B------:R-:W-:Y:S02]  /*ac110*/  ISETP.LT.AND P0, PT, R6, UR4, !P3 ;  /* 0x0000000406007c0c */ /* 0x000fe4000df01270 */
[----:B------:R-:W-:Y:S01]  /*ac120*/  PRMT R4, R13, 0x7632, R4 ;  /* 0x000076320d047816 */ /* 0x000fe20000000004 */
[----:B0-----:R-:W-:Y:S02]  /*ac130*/  IMAD.WIDE R2, R60, 0x2, R44 ;  /* 0x000000023c027825 */ /* 0x001fe400078e022c */
[----:B------:R-:W3:Y:S08]  /*ac140*/  LDL.LU R60, [R1+0x10a4] ;  /* 0x0010a400013c7983 */ /* 0x000ef00000300800 */
[----:B------:R0:W-:Y:S01]  /*ac150*/  @P0 STG.E.U16 desc[UR76][R2.64], R4 ;  /* 0x0000000402000986 */ /* 0x0001e2000c10154c */
[----:B------:R-:W-:Y:S01]  /*ac160*/  ISETP.LT.AND P0, PT, R5, UR4, !P4 ;  /* 0x0000000405007c0c */ /* 0x000fe2000e701270 */
[----:B0-----:R-:W-:Y:S01]  /*ac170*/  IMAD.WIDE R2, R39, 0x2, R46 ;  /* 0x0000000227027825 */ /* 0x001fe200078e022e */
        /* <DEDUP_REMOVED lines=10> */
[----:B----4-:R-:W-:Y:S01]  /*ac220*/  IMAD.WIDE R2, R61, 0x2, R46 ;  /* 0x000000023d027825 */ /* 0x010fe200078e022e */
[----:B------:R-:W-:-:S11]  /*ac230*/  LOP3.LUT P6, RZ, R36, 0x20000000, RZ, 0xc0, !PT ;  /* 0x2000000024ff7812 */ /* 0x000fd600078cc0ff */
[----:B------:R0:W-:Y:S01]  /*ac240*/  @P0 STG.E.U16 desc[UR76][R2.64], R59 ;  /* 0x0000003b02000986 */ /* 0x0001e2000c10154c */
[----:B------:R-:W-:Y:S02]  /*ac250*/  ISETP.LT.AND P0, PT, R6, UR4, !P5 ;  /* 0x0000000406007c0c */ /* 0x000fe4000ef01270 */
[----:B------:R-:W-:Y:S01]  /*ac260*/  PRMT R4, R59, 0x7632, R4 ;  /* 0x000076323b047816 */ /* 0x000fe20000000004 */
[----:B0-----:R-:W-:Y:S01]  /*ac270*/  IMAD.WIDE R2, R61, 0x2, R44 ;  /* 0x000000023d027825 */ /* 0x001fe200078e022c */
[----:B------:R-:W4:Y:S09]  /*ac280*/  LDL.LU R59, [R1+0x128c] ;  /* 0x00128c00013b7983 */ /* 0x000f320000300800 */
[----:B------:R2:W-:Y:S01]  /*ac290*/  @P0 STG.E.U16 desc[UR76][R2.64], R4 ;  /* 0x0000000402000986 */ /* 0x0005e2000c10154c */
[----:B------:R-:W-:-:S03]  /*ac2a0*/  ISETP.LT.AND P0, PT, R5, UR4, !P6 ;  /* 0x0000000405007c0c */ /* 0x000fc6000f701270 */
[----:B------:R-:W4:Y:S04]  /*ac2b0*/  LDL.LU R32, [R1+0x6b8] ;  /* 0x0006b80001207983 */ /* 0x000f280000300800 */
[----:B------:R-:W4:Y:S04]  /*ac2c0*/  LDL.LU R61, [R1+0x10ac] ;  /* 0x0010ac00013d7983 */ /* 0x000f280000300800 */
[----:B------:R-:W4:Y:S01]  /*ac2d0*/  LDL.LU R33, [R1+0x1298] ;  /* 0x0012980001217983 */ /* 0x000f220000300800 */
[----:B------:R-:W-:Y:S02]  /*ac2e0*/  ISETP.LT.AND P1, PT, R6, UR4, !P6 ;  /* 0x0000000406007c0c */ /* 0x000fe4000f721270 */
[----:B------:R-:W-:Y:S01]  /*ac2f0*/  LOP3.LUT P2, RZ, R36, 0x4000000, RZ, 0xc0, !PT ;  /* 0x0400000024ff7812 */ /* 0x000fe2000784c0ff */
[----:B--2---:R-:W-:-:S05]  /*ac300*/  IMAD.WIDE R2, R14, 0x2, R46 ;  /* 0x000000020e027825 */ /* 0x004fca00078e022e */
[----:B------:R0:W-:Y:S02]  /*ac310*/  @P0 STG.E.U16 desc[UR76][R2.64], R28 ;  /* 0x0000001c02000986 */ /* 0x0001e4000c10154c */
[----:B0-----:R-:W-:-:S04]  /*ac320*/  IMAD.WIDE R2, R14, 0x2, R44 ;  /* 0x000000020e027825 */ /* 0x001fc800078e022c */
[----:B---3--:R-:W-:-:S05]  /*ac330*/  VIADD R4, R0, 0x1a7 ;  /* 0x000001a700047836 */ /* 0x008fca0000000000 */
[----:B------:R-:W-:Y:S02]  /*ac340*/  ISETP.GE.AND P0, PT, R4, UR68, PT ;  /* 0x0000004404007c0c */ /* 0x000fe4000bf06270 */
[----:B------:R-:W-:Y:S02]  /*ac350*/  PRMT R4, R28, 0x7632, R4 ;  /* 0x000076321c047816 */ /* 0x000fe40000000004 */
[----:B------:R-:W2:Y:S04]  /*ac360*/  LDL.LU R28, [R1+0x1294] ;  /* 0x00129400011c7983 */ /* 0x000ea80000300800 */
[----:B------:R-:W3:Y:S04]  /*ac370*/  LDL.LU R14, [R1+0x1290] ;  /* 0x00129000010e7983 */ /* 0x000ee80000300800 */
[----:B------:R0:W-:Y:S01]  /*ac380*/  @P1 STG.E.U16 desc[UR76][R2.64], R4 ;  /* 0x0000000402001986 */ /* 0x0001e2000c10154c */
[----:B------:R-:W-:Y:S01]  /*ac390*/  ISETP.LT.AND P1, PT, R5, UR4, !P2 ;  /* 0x0000000405007c0c */ /* 0x000fe2000d721270 */
[----:B0-----:R-:W-:-:S04]  /*ac3a0*/  IMAD.WIDE R2, R60, 0x2, R46 ;  /* 0x000000023c027825 */ /* 0x001fc800078e022e */
[----:B------:R-:W-:-:S08]  /*ac3b0*/  VIADD R4, R0, 0x1a8 ;  /* 0x000001a800047836 */ /* 0x000fd00000000000 */
[----:B------:R0:W-:Y:S01]  /*ac3c0*/  @P1 STG.E.U16 desc[UR76][R2.64], R13 ;  /* 0x0000000d02001986 */ /* 0x0001e2000c10154c */
[----:B------:R-:W-:Y:S02]  /*ac3d0*/  ISETP.GE.AND P1, PT, R4, UR66, PT ;  /* 0x0000004204007c0c */ /* 0x000fe4000bf26270 */
[----:B------:R-:W-:Y:S01]  /*ac3e0*/  PRMT R4, R13, 0x7632, R4 ;  /* 0x000076320d047816 */ /* 0x000fe20000000004 */
[----:B0-----:R-:W-:Y:S01]  /*ac3f0*/  IMAD.WIDE R2, R60, 0x2, R44 ;  /* 0x000000023c027825 */ /* 0x001fe200078e022c */
[----:B------:R-:W2:Y:S04]  /*ac400*/  LDL.LU R13, [R1+0x6f8] ;  /* 0x0006f800010d7983 */ /* 0x000ea80000300800 */
[----:B------:R-:W2:Y:S01]  /*ac410*/  LDL.LU R60, [R1+0x10b0] ;  /* 0x0010b000013c7983 */ /* 0x000ea20000300800 */
[----:B------:R-:W-:-:S02]  /*ac420*/  ISETP.LT.AND P2, PT, R6, UR4, !P2 ;  /* 0x0000000406007c0c */ /* 0x000fc4000d741270 */
[----:B------:R-:W-:-:S11]  /*ac430*/  LOP3.LUT P3, RZ, R36, 0x1000000, RZ, 0xc0, !PT ;  /* 0x0100000024ff7812 */ /* 0x000fd6000786c0ff */
[----:B------:R0:W-:Y:S01]  /*ac440*/  @P2 STG.E.U16 desc[UR76][R2.64], R4 ;  /* 0x0000000402002986 */ /* 0x0001e2000c10154c */
[----:B------:R-:W-:Y:S02]  /*ac450*/  ISETP.LT.AND P2, PT, R5, UR4, !P3 ;  /* 0x0000000405007c0c */ /* 0x000fe4000df41270 */
[----:B------:R-:W-:Y:S01]  /*ac460*/  ISETP.LT.AND P3, PT, R6, UR4, !P3 ;  /* 0x0000000406007c0c */ /* 0x000fe2000df61270 */
[----:B0-----:R-:W-:-:S04]  /*ac470*/  IMAD.WIDE R2, R39, 0x2, R46 ;  /* 0x0000000227027825 */ /* 0x001fc800078e022e */
[----:B------:R-:W-:-:S06]  /*ac480*/  VIADD R4, R0, 0x1a9 ;  /* 0x000001a900047836 */ /* 0x000fcc0000000000 */
[----:B------:R0:W-:Y:S01]  /*ac490*/  @P2 STG.E.U16 desc[UR76][R2.64], R15 ;  /* 0x0000000f02002986 */ /* 0x0001e2000c10154c */
[----:B------:R-:W-:Y:S02]  /*ac4a0*/  LOP3.LUT P4, RZ, R36, 0x400000, RZ, 0xc0, !PT ;  /* 0x0040000024ff7812 */ /* 0x000fe4000788c0ff */
[----:B------:R-:W-:Y:S02]  /*ac4b0*/  ISETP.GE.AND P2, PT, R4, UR64, PT ;  /* 0x0000004004007c0c */ /* 0x000fe4000bf46270 */
[----:B------:R-:W-:Y:S02]  /*ac4c0*/  PRMT R4, R15, 0x7632, R4 ;  /* 0x000076320f047816 */ /* 0x000fe40000000004 */
[----:B----4-:R-:W-:Y:S02]  /*ac4d0*/  R2UR UR66, R59 ;  /* 0x000000003b4272ca */ /* 0x010fe400000e0000 */
[----:B------:R-:W4:Y:S01]  /*ac4e0*/  LDL.LU R59, [R1+0x10b4] ;  /* 0x0010b400013b7983 */ /* 0x000f220000300800 */
[----:B0-----:R-:W-:-:S03]  /*ac4f0*/  IMAD.WIDE R2, R39, 0x2, R44 ;  /* 0x0000000227027825 */ /* 0x001fc600078e022c */
[----:B------:R-:W4:Y:S04]  /*ac500*/  LDL.LU R15, [R1+0x2734] ;  /* 0x00273400010f7983 */ /* 0x000f280000300800 */
[----:B------:R0:W-:Y:S01]  /*ac510*/  @P3 STG.E.U16 desc[UR76][R2.64], R4 ;  /* 0x0000000402003986 */ /* 0x0001e2000c10154c */
[----:B------:R-:W-:-:S03]  /*ac520*/  ISETP.LT.AND P3, PT, R5, UR4, !P4 ;  /* 0x0000000405007c0c */ /* 0x000fc6000e761270 */
[----:B------:R-:W4:Y:S01]  /*ac530*/  LDL.LU R39, [R1+0x10b8] ;  /* 0x0010b80001277983 */ /* 0x000f220000300800 */
[----:B0-----:R-:W-:-:S04]  /*ac540*/  IMAD.WIDE R2, R61, 0x2, R46 ;  /* 0x000000023d027825 */ /* 0x001fc800078e022e */
[----:B------:R-:W-:-:S05]  /*ac550*/  VIADD R4, R0, 0x1aa ;  /* 0x000001aa00047836 */ /* 0x000fca0000000000 */
[----:B------:R0:W-:Y:S01]  /*ac560*/  @P3 STG.E.U16 desc[UR76][R2.64], R32 ;  /* 0x0000002002003986 */ /* 0x0001e2000c10154c */
[----:B------:R-:W-:Y:S02]  /*ac570*/  ISETP.GE.AND P3, PT, R4, UR62, PT ;  /* 0x0000003e04007c0c */ /* 0x000fe4000bf66270 */
[----:B------:R-:W-:Y:S02]  /*ac580*/  PRMT R4, R32, 0x7632, R4 ;  /* 0x0000763220047816 */ /* 0x000fe40000000004 */
[----:B------:R-:W-:Y:S02]  /*ac590*/  ISETP.LT.AND P4, PT, R6, UR4, !P4 ;  /* 0x0000000406007c0c */ /* 0x000fe4000e781270 */
[----:B------:R-:W-:Y:S01]  /*ac5a0*/  LOP3.LUT P5, RZ, R36, 0x80000, RZ, 0xc0, !PT ;  /* 0x0008000024ff7812 */ /* 0x000fe200078ac0ff */
[----:B0-----:R-:W-:-:S10]  /*ac5b0*/  IMAD.WIDE R2, R61, 0x2, R44 ;  /* 0x000000023d027825 */ /* 0x001fd400078e022c */
[----:B------:R2:W-:Y:S01]  /*ac5c0*/  @P4 STG.E.U16 desc[UR76][R2.64], R4 ;  /* 0x0000000402004986 */ /* 0x0005e2000c10154c */
[----:B------:R-:W-:Y:S02]  /*ac5d0*/  ISETP.LT.AND P4, PT, R5, UR4, !P5 ;  /* 0x0000000405007c0c */ /* 0x000fe4000ef81270 */
[----:B------:R-:W-:Y:S02]  /*ac5e0*/  R2UR UR64, R33 ;  /* 0x00000000214072ca */ /* 0x000fe400000e0000 */
[----:B---3--:R-:W-:Y:S02]  /*ac5f0*/  R2UR UR68, R14 ;  /* 0x000000000e4472ca */ /* 0x008fe400000e0000 */
[----:B------:R-:W3:Y:S04]  /*ac600*/  LDL.LU R14, [R1+0x6fc] ;  /* 0x0006fc00010e7983 */ /* 0x000ee80000300800 */
[----:B------:R-:W3:Y:S04]  /*ac610*/  LDL.LU R32, [R1+0x129c] ;  /* 0x00129c0001207983 */ /* 0x000ee80000300800 */
[----:B------:R-:W3:Y:S04]  /*ac620*/  LDL.LU R61, [R1+0x10bc] ;  /* 0x0010bc00013d7983 */ /* 0x000ee80000300800 */
[----:B------:R-:W3:Y:S01]  /*ac630*/  LDL.LU R33, [R1+0x6e0] ;  /* 0x0006e00001217983 */ /* 0x000ee20000300800 */
[----:B--2---:R-:W-:-:S05]  /*ac640*/  IMAD.WIDE R2, R60, 0x2, R46 ;  /* 0x000000023c027825 */ /* 0x004fca00078e022e */
[----:B------:R0:W-:Y:S02]  /*ac650*/  @P4 STG.E.U16 desc[UR76][R2.64], R13 ;  /* 0x0000000d02004986 */ /* 0x0001e4000c10154c */
[----:B0-----:R-:W-:Y:S02]  /*ac660*/  IMAD.WIDE R2, R60, 0x2, R44 ;  /* 0x000000023c027825 */ /* 0x001fe400078e022c */
[----:B------:R-:W2:Y:S01]  /*ac670*/  LDL.LU R60, [R1+0x12a0] ;  /* 0x0012a000013c7983 */ /* 0x000ea20000300800 */
[----:B------:R-:W-:Y:S02]  /*ac680*/  LOP3.LUT P6, RZ, R36, 0x40000, RZ, 0xc0, !PT ;  /* 0x0004000024ff7812 */ /* 0x000fe400078cc0ff */
[----:B------:R-:W-:Y:S02]  /*ac690*/  ISETP.LT.AND P5, PT, R6, UR4, !P5 ;  /* 0x0000000406007c0c */ /* 0x000fe4000efa1270 */
[----:B------:R-:W-:Y:S02]  /*ac6a0*/  ISETP.LT.AND P4, PT, R5, UR4, !P6 ;  /* 0x0000000405007c0c */ /* 0x000fe4000f781270 */
[----:B------:R-:W-:-:S02]  /*ac6b0*/  PRMT R4, R13, 0x7632, R4 ;  /* 0x000076320d047816 */ /* 0x000fc40000000004 */
[----:B------:R-:W-:-:S07]  /*ac6c0*/  ISETP.LT.AND P6, PT, R6, UR4, !P6 ;  /* 0x0000000406007c0c */ /* 0x000fce000f7c1270 */
[----:B------:R0:W-:Y:S01]  /*ac6d0*/  @P5 STG.E.U16 desc[UR76][R2.64], R4 ;  /* 0x0000000402005986 */ /* 0x0001e2000c10154c */
[----:B----4-:R-:W-:-:S05]  /*ac6e0*/  IMAD.WIDE R8, R59, 0x2, R46 ;  /* 0x000000023b087825 */ /* 0x010fca00078e022e */
[----:B------:R1:W-:Y:S01]  /*ac6f0*/  @P4 STG.E.U16 desc[UR76][R8.64], R15 ;  /* 0x0000000f08004986 */ /* 0x0003e2000c10154c */
[----:B0-----:R-:W-:Y:S01]  /*ac700*/  PRMT R2, R15, 0x7632, R2 ;  /* 0x000076320f027816 */ /* 0x001fe20000000002 */
[----:B------:R-:W-:Y:S01]  /*ac710*/  VIADD R3, R0, 0x1ab ;  /* 0x000001ab00037836 */ /* 0x000fe20000000000 */
[----:B------:R-:W-:Y:S01]  /*ac720*/  R2UR UR62, R28 ;  /* 0x000000001c3e72ca */ /* 0x000fe200000e0000 */
[----:B-1----:R-:W4:Y:S01]  /*ac730*/  LDL.LU R15, [R1+0x10c0] ;  /* 0x0010c000010f7983 */ /* 0x002f220000300800 */
[----:B------:R-:W-:-:S03]  /*ac740*/  IMAD.WIDE R8, R59, 0x2, R44 ;  /* 0x000000023b087825 */ /* 0x000fc600078e022c */
[----:B------:R-:W4:Y:S01]  /*ac750*/  LDL.LU R59, [R1+0x12a4] ;  /* 0x0012a400013b7983 */ /* 0x000f220000300800 */
[----:B------:R-:W-:-:S03]  /*ac760*/  IMAD.WIDE R10, R39, 0x2, R46 ;  /* 0x00000002270a7825 */ /* 0x000fc600078e022e */
[----:B------:R-:W4:Y:S01]  /*ac770*/  LDL.LU R28, [R1+0x710] ;  /* 0x00071000011c7983 */ /* 0x000f220000300800 */
[----:B------:R-:W-:Y:S01]  /*ac780*/  IMAD.WIDE R12, R39, 0x2, R44 ;  /* 0x00000002270c7825 */ /* 0x000fe200078e022c */
[----:B------:R-:W-:Y:S02]  /*ac790*/  ISETP.LT.AND P4, PT, R5, UR4, !P1 ;  /* 0x0000000405007c0c */ /* 0x000fe4000cf81270 */
[----:B------:R-:W4:Y:S04]  /*ac7a0*/  LDL.LU R39, [R1+0x10c4] ;  /* 0x0010c40001277983 */ /* 0x000f280000300800 */
[----:B------:R0:W-:Y:S01]  /*ac7b0*/  @P6 STG.E.U16 desc[UR76][R8.64], R2 ;  /* 0x0000000208006986 */ /* 0x0001e2000c10154c */
[----:B------:R-:W-:Y:S02]  /*ac7c0*/  ISETP.LT.AND P6, PT, R6, UR4, !P1 ;  /* 0x0000000406007c0c */ /* 0x000fe4000cfc1270 */
[----:B------:R-:W-:-:S02]  /*ac7d0*/  ISETP.GE.AND P1, PT, R3, UR66, PT ;  /* 0x0000004203007c0c */ /* 0x000fc4000bf26270 */
[----:B------:R-:W-:Y:S02]  /*ac7e0*/  ISETP.LT.AND P5, PT, R5, UR4, !P0 ;  /* 0x0000000405007c0c */ /* 0x000fe4000c7a1270 */
[----:B------:R-:W-:Y:S02]  /*ac7f0*/  ISETP.LT.AND P0, PT, R6, UR4, !P0 ;  /* 0x0000000406007c0c */ /* 0x000fe4000c701270 */
[----:B---3--:R-:W-:Y:S02]  /*ac800*/  R2UR UR66, R32 ;  /* 0x00000000204272ca */ /* 0x008fe400000e0000 */
[----:B------:R-:W3:Y:S01]  /*ac810*/  LDL.LU R32, [R1+0x6e4] ;  /* 0x0006e40001207983 */ /* 0x000ee20000300800 */
[----:B------:R-:W-:-:S06]  /*ac820*/  PRMT R4, R14, 0x7632, R4 ;  /* 0x000076320e047816 */ /* 0x000fcc0000000004 */
[----:B------:R1:W-:Y:S01]  /*ac830*/  @P5 STG.E.U16 desc[UR76][R10.64], R14 ;  /* 0x0000000e0a005986 */ /* 0x0003e2000c10154c */
[----:B0-----:R-:W-:-:S04]  /*ac840*/  IMAD.WIDE R2, R61, 0x2, R46 ;  /* 0x000000023d027825 */ /* 0x001fc800078e022e */
[----:B------:R-:W-:Y:S01]  /*ac850*/  IMAD.WIDE R8, R61, 0x2, R44 ;  /* 0x000000023d087825 */ /* 0x000fe200078e022c */
[----:B-1----:R-:W3:Y:S04]  /*ac860*/  LDL.LU R14, [R1+0x10c8] ;  /* 0x0010c800010e7983 */ /* 0x002ee80000300800 */
[----:B------:R-:W3:Y:S04]  /*ac870*/  LDL.LU R61, [R1+0x714] ;  /* 0x00071400013d7983 */ /* 0x000ee80000300800 */
[----:B------:R0:W-:Y:S02]  /*ac880*/  @P0 STG.E.U16 desc[UR76][R12.64], R4 ;  /* 0x000000040c000986 */ /* 0x0001e4000c10154c */
[----:B0-----:R-:W-:-:S05]  /*ac890*/  VIADD R4, R0, 0x1ac ;  /* 0x000001ac00047836 */ /* 0x001fca0000000000 */
[----:B------:R-:W-:Y:S02]  /*ac8a0*/  ISETP.GE.AND P0, PT, R4, UR64, PT ;  /* 0x0000004004007c0c */ /* 0x000fe4000bf06270 */
[----:B--2---:R-:W-:Y:S02]  /*ac8b0*/  R2UR UR64, R60 ;  /* 0x000000003c4072ca */ /* 0x004fe400000e0000 */
[----:B------:R-:W2:Y:S01]  /*ac8c0*/  LDL.LU R60, [R1+0x10d0] ;  /* 0x0010d000013c7983 */ /* 0x000ea20000300800 */
[----:B------:R-:W-:Y:S02]  /*ac8d0*/  ISETP.LT.AND P5, PT, R5, UR4, !P2 ;  /* 0x0000000405007c0c */ /* 0x000fe4000d7a1270 */
[----:B------:R-:W-:Y:S01]  /*ac8e0*/  PRMT R7, R33, 0x7632, R7 ;  /* 0x0000763221077816 */ /* 0x000fe20000000007 */
[----:B------:R0:W-:Y:S01]  /*ac8f0*/  @P4 STG.E.U16 desc[UR76][R2.64], R33 ;  /* 0x0000002102004986 */ /* 0x0001e2000c10154c */
[----:B------:R-:W-:-:S03]  /*ac900*/  ISETP.LT.AND P2, PT, R6, UR4, !P2 ;  /* 0x0000000406007c0c */ /* 0x000fc6000d741270 */
[----:B------:R4:W-:Y:S01]  /*ac910*/  @P6 STG.E.U16 desc[UR76][R8.64], R7 ;  /* 0x0000000708006986 */ /* 0x0009e2000c10154c */
[----:B------:R-:W-:Y:S01]  /*ac920*/  ISETP.LT.AND P6, PT, R5, UR4, !P3 ;  /* 0x0000000405007c0c */ /* 0x000fe2000dfc1270 */
[----:B0-----:R-:W-:-:S05]  /*ac930*/  VIADD R2, R0, 0x1ad ;  /* 0x000001ad00027836 */ /* 0x001fca0000000000 */
[----:B------:R-:W-:Y:S01]  /*ac940*/  ISETP.GE.AND P4, PT, R2, UR62, PT ;  /* 0x0000003e02007c0c */ /* 0x000fe2000bf86270 */
[----:B------:R-:W-:Y:S02]  /*ac950*/  VIADD R4, R0, 0x1ae ;  /* 0x000001ae00047836 */ /* 0x000fe40000000000 */
[----:B----4-:R-:W-:Y:S01]  /*ac960*/  IMAD.WIDE R8, R15, 0x2, R46 ;  /* 0x000000020f087825 */ /* 0x010fe200078e022e */
[----:B------:R-:W-:Y:S02]  /*ac970*/  R2UR UR62, R59 ;  /* 0x000000003b3e72ca */ /* 0x000fe400000e0000 */
[----:B------:R-:W4:Y:S01]  /*ac980*/  LDL.LU R59, [R1+0x6e8] ;  /* 0x0006e800013b7983 */ /* 0x000f220000300800 */
[----:B------:R-:W-:Y:S01]  /*ac990*/  IMAD.WIDE R2, R15, 0x2, R44 ;  /* 0x000000020f027825 */ /* 0x000fe200078e022c */
[----:B------:R-:W-:Y:S02]  /*ac9a0*/  PRMT R7, R28, 0x7632, R7 ;  /* 0x000076321c077816 */ /* 0x000fe40000000007 */
[----:B------:R0:W-:Y:S01]  /*ac9b0*/  @P5 STG.E.U16 desc[UR76][R8.64], R28 ;  /* 0x0000001c08005986 */ /* 0x0001e2000c10154c */
[----:B------:R-:W-:-:S03]  /*ac9c0*/  ISETP.LT.AND P5, PT, R6, UR4, !P3 ;  /* 0x0000000406007c0c */ /* 0x000fc6000dfa1270 */
[----:B------:R-:W4:Y:S01]  /*ac9d0*/  LDL.LU R15, [R1+0x10dc] ;  /* 0x0010dc00010f7983 */ /* 0x000f220000300800 */
[----:B------:R-:W-:-:S03]  /*ac9e0*/  ISETP.GE.AND P3, PT, R4, UR68, PT ;  /* 0x0000004404007c0c */ /* 0x000fc6000bf66270 */
[----:B------:R1:W-:Y:S01]  /*ac9f0*/  @P2 STG.E.U16 desc[UR76][R2.64], R7 ;  /* 0x0000000702002986 */ /* 0x0003e2000c10154c */
[----:B0-----:R-:W-:-:S03]  /*aca00*/  IMAD.WIDE R8, R39, 0x2, R46 ;  /* 0x0000000227087825 */ /* 0x001fc600078e022e */
[----:B------:R-:W4:Y:S01]  /*aca10*/  LDL.LU R28, [R1+0x718] ;  /* 0x00071800011c7983 */ /* 0x000f220000300800 */
[----:B-1----:R-:W-:Y:S01]  /*aca20*/  IMAD.WIDE R2, R39, 0x2, R44 ;  /* 0x0000000227027825 */ /* 0x002fe200078e022c */
[----:B------:R-:W-:Y:S02]  /*aca30*/  ISETP.LT.AND P2, PT, R5, UR4, !P1 ;  /* 0x0000000405007c0c */ /* 0x000fe4000cf41270 */
[----:B---3--:R0:W-:Y:S01]  /*aca40*/  @P6 STG.E.U16 desc[UR76][R8.64], R32 ;  /* 0x0000002008006986 */ /* 0x0081e2000c10154c */
[----:B------:R-:W-:-:S03]  /*aca50*/  PRMT R4, R32, 0x7632, R4 ;  /* 0x0000763220047816 */ /* 0x000fc60000000004 */
[----:B0-----:R-:W3:Y:S04]  /*aca60*/  LDL.LU R32, [R1+0x6ec] ;  /* 0x0006ec0001207983 */ /* 0x001ee80000300800 */
[----:B------:R-:W3:Y:S01]  /*aca70*/  LDL.LU R39, [R1+0x10e4] ;  /* 0x0010e40001277983 */ /* 0x000ee20000300800 */
[----:B------:R-:W-:-:S04]  /*aca80*/  IMAD.WIDE R8, R14, 0x2, R46 ;  /* 0x000000020e087825 */ /* 0x000fc800078e022e */
[----:B------:R-:W-:Y:S02]  /*aca90*/  IMAD.WIDE R10, R14, 0x2, R44 ;  /* 0x000000020e0a7825 */ /* 0x000fe400078e022c */
[----:B------:R-:W3:Y:S01]  /*acaa0*/  LDL.LU R14, [R1+0x10e8] ;  /* 0x0010e800010e7983 */ /* 0x000ee20000300800 */
[----:B------:R-:W-:-:S03]  /*acab0*/  PRMT R12, R61, 0x7632, R12 ;  /* 0x000076323d0c7816 */ /* 0x000fc6000000000c */
[----:B------:R-:W-:Y:S04]  /*acac0*/  @P5 STG.E.U16 desc[UR76][R2.64], R4 ;  /* 0x0000000402005986 */ /* 0x000fe8000c10154c */
[----:B------:R0:W-:Y:S04]  /*acad0*/  @P2 STG.E.U16 desc[UR76][R8.64], R61 ;  /* 0x0000003d08002986 */ /* 0x0001e8000c10154c */
[----:B0-----:R-:W3:Y:S01]  /*acae0*/  LDL.LU R61, [R1+0x71c] ;  /* 0x00071c00013d7983 */ /* 0x001ee20000300800 */
[----:B--2---:R-:W-:-:S04]  /*acaf0*/  IMAD.WIDE R2, R60, 0x2, R46 ;  /* 0x000000023c027825 */ /* 0x004fc800078e022e */
[----:B------:R-:W-:Y:S02]  /*acb00*/  IMAD.WIDE R8, R60, 0x2, R44 ;  /* 0x000000023c087825 */ /* 0x000fe400078e022c */
[----:B------:R-:W2:Y:S01]  /*acb10*/  LDL.LU R60, [R1+0x10ec] ;  /* 0x0010ec00013c7983 */ /* 0x000ea20000300800 */
[C---:B------:R-:W-:Y:S02]  /*acb20*/  ISETP.LT.AND P1, PT, R6.reuse, UR4, !P1 ;  /* 0x0000000406007c0c */ /* 0x040fe4000cf21270 */
[C---:B------:R-:W-:Y:S02]  /*acb30*/  ISETP.LT.AND P6, PT, R5.reuse, UR4, !P0 ;  /* 0x0000000405007c0c */ /* 0x040fe4000c7c1270 */
[----:B------:R-:W-:Y:S01]  /*acb40*/  ISETP.LT.AND P5, PT, R6, UR4, !P0 ;  /* 0x0000000406007c0c */ /* 0x000fe2000c7a1270 */
[----:B------:R-:W-:Y:S01]  /*acb50*/  VIADD R7, R0, 0x1af ;  /* 0x000001af00077836 */ /* 0x000fe20000000000 */
[----:B------:R-:W-:-:S04]  /*acb60*/  ISETP.LT.AND P2, PT, R5, UR4, !P4 ;  /* 0x0000000405007c0c */ /* 0x000fc8000e741270 */
[----:B------:R-:W-:Y:S02]  /*acb70*/  ISETP.GE.AND P0, PT, R7, UR66, PT ;  /* 0x0000004207007c0c */ /* 0x000fe4000bf06270 */
[----:B------:R-:W-:Y:S01]  /*acb80*/  ISETP.LT.AND P4, PT, R6, UR4, !P4 ;  /* 0x0000000406007c0c */ /* 0x000fe2000e781270 */
[----:B------:R-:W-:Y:S01]  /*acb90*/  @P1 STG.E.U16 desc[UR76][R10.64], R12 ;  /* 0x0000000c0a001986 */ /* 0x000fe2000c10154c */
[----:B------:R-:W-:-:S05]  /*acba0*/  VIADD R4, R0, 0x1b0 ;  /* 0x000001b000047836 */ /* 0x000fca0000000000 */
[----:B------:R-:W-:Y:S02]  /*acbb0*/  ISETP.GE.AND P1, PT, R4, UR64, PT ;  /* 0x0000004004007c0c */ /* 0x000fe4000bf26270 */
[----:B----4-:R-:W-:Y:S01]  /*acbc0*/  PRMT R7, R59, 0x7632, R7 ;  /* 0x000076323b077816 */ /* 0x010fe20000000007 */
[----:B------:R0:W-:Y:S01]  /*acbd0*/  @P6 STG.E.U16 desc[UR76][R2.64], R59 ;  /* 0x0000003b02006986 */ /* 0x0001e2000c10154c */
[----:B------:R-:W-:-:S03]  /*acbe0*/  ISETP.LT.AND P6, PT, R5, UR4, !P3 ;  /* 0x0000000405007c0c */ /* 0x000fc6000dfc1270 */
[----:B------:R1:W-:Y:S01]  /*acbf0*/  @P5 STG.E.U16 desc[UR76][R8.64], R7 ;  /* 0x0000000708005986 */ /* 0x0003e2000c10154c */
[----:B0-----:R-:W-:-:S03]  /*acc00*/  VIADD R2, R0, 0x1b1 ;  /* 0x000001b100027836 */ /* 0x001fc60000000000 */
[----:B------:R-:W4:Y:S01]  /*acc10*/  LDL.LU R59, [R1+0x700] ;  /* 0x00070000013b7983 */ /* 0x000f220000300800 */
[C---:B-1----:R-:W-:Y:S01]  /*acc20*/  IMAD.WIDE R8, R15.reuse, 0x2, R46 ;  /* 0x000000020f087825 */ /* 0x042fe200078e022e */
[----:B------:R-:W-:Y:S02]  /*acc30*/  ISETP.GE.AND P5, PT, R2, UR62, PT ;  /* 0x0000003e02007c0c */ /* 0x000fe4000bfa6270 */
[----:B------:R-:W-:Y:S01]  /*acc40*/  PRMT R4, R28, 0x7632, R4 ;  /* 0x000076321c047816 */ /* 0x000fe20000000004 */
[----:B------:R-:W-:Y:S01]  /*acc50*/  IMAD.WIDE R2, R15, 0x2, R44 ;  /* 0x000000020f027825 */ /* 0x000fe200078e022c */
[----:B------:R0:W-:Y:S04]  /*acc60*/  @P2 STG.E.U16 desc[UR76][R8.64], R28 ;  /* 0x0000001c08002986 */ /* 0x0001e8000c10154c */
[----:B------:R-:W4:Y:S04]  /*acc70*/  LDL.LU R15, [R1+0x10f0] ;  /* 0x0010f000010f7983 */ /* 0x000f280000300800 */
[----:B------:R1:W-:Y:S04]  /*acc80*/  @P4 STG.E.U16 desc[UR76][R2.64], R4 ;  /* 0x0000000402004986 */ /* 0x0003e8000c10154c */
[----:B0-----:R-:W4:Y:S01]  /*acc90*/  LDL.LU R28, [R1+0x730] ;  /* 0x00073000011c7983 */ /* 0x001f220000300800 */
[----:B------:R-:W-:-:S02]  /*acca0*/  ISETP.LT.AND P3, PT, R6, UR4, !P3 ;  /* 0x0000000406007c0c */ /* 0x000fc4000df61270 */
[----:B------:R-:W-:Y:S01]  /*accb0*/  ISETP.LT.AND P4, PT, R5, UR4, !P0 ;  /* 0x0000000405007c0c */ /* 0x000fe2000c781270 */
[----:B-1----:R-:W-:Y:S02]  /*accc0*/  VIADD R3, R0, 0x1ea ;  /* 0x000001ea00037836 */ /* 0x002fe40000000000 */
[----:B---3--:R-:W-:-:S05]  /*accd0*/  IMAD.WIDE R8, R39, 0x2, R46 ;  /* 0x0000000227087825 */ /* 0x008fca00078e022e */
[----:B------:R0:W-:Y:S01]  /*acce0*/  @P6 STG.E.U16 desc[UR76][R8.64], R32 ;  /* 0x0000002008006986 */ /* 0x0001e2000c10154c */
[----:B------:R-:W-:Y:S01]  /*accf0*/  PRMT R2, R32, 0x7632, R2 ;  /* 0x0000763220027816 */ /* 0x000fe20000000002 */
[----:B0-----:R-:W-:Y:S02]  /*acd00*/  IMAD.WIDE R8, R39, 0x2, R44 ;  /* 0x0000000227087825 */ /* 0x001fe400078e022c */
[----:B------:R-:W3:Y:S04]  /*acd10*/  LDL.LU R39, [R1+0x10f4] ;  /* 0x0010f40001277983 */ /* 0x000ee80000300800 */
[----:B------:R-:W3:Y:S01]  /*acd20*/  LDL.LU R32, [R1+0x704] ;  /* 0x0007040001207983 */ /* 0x000ee20000300800 */
[----:B------:R-:W-:-:S04]  /*acd30*/  IMAD.WIDE R10, R14, 0x2, R46 ;  /* 0x000000020e0a7825 */ /* 0x000fc800078e022e */
[----:B------:R-:W-:Y:S02]  /*acd40*/  IMAD.WIDE R12, R14, 0x2, R44 ;  /* 0x000000020e0c7825 */ /* 0x000fe400078e022c */
[----:B------:R-:W3:Y:S01]  /*acd50*/  LDL.LU R14, [R1+0x10f8] ;  /* 0x0010f800010e7983 */ /* 0x000ee20000300800 */
[----:B------:R-:W-:-:S03]  /*acd60*/  PRMT R4, R61, 0x7632, R4 ;  /* 0x000076323d047816 */ /* 0x000fc60000000004 */
[----:B------:R-:W-:Y:S04]  /*acd70*/  @P3 STG.E.U16 desc[UR76][R8.64], R2 ;  /* 0x0000000208003986 */ /* 0x000fe8000c10154c */
[----:B------:R0:W-:Y:S01]  /*acd80*/  @P4 STG.E.U16 desc[UR76][R10.64], R61 ;  /* 0x0000003d0a004986 */ /* 0x0001e2000c10154c */
[----:B------:R-:W-:-:S03]  /*acd90*/  ISETP.LT.AND P6, PT, R5, UR4, !P1 ;  /* 0x0000000405007c0c */ /* 0x000fc6000cfc1270 */
[----:B0-----:R-:W3:Y:S01]  /*acda0*/  LDL.LU R61, [R1+0x734] ;  /* 0x00073400013d7983 */ /* 0x001ee20000300800 */
[----:B------:R-:W-:Y:S01]  /*acdb0*/  ISETP.LT.AND P3, PT, R6, UR4, !P1 ;  /* 0x0000000406007c0c */ /* 0x000fe2000cf61270 */
[----:B--2---:R-:W-:Y:S01]  /*acdc0*/  IMAD.WIDE R8, R60, 0x2, R44 ;  /* 0x000000023c087825 */ /* 0x004fe200078e022c */
[----:B------:R-:W-:-:S03]  /*acdd0*/  ISETP.GE.AND P1, PT, R3, UR73, PT ;  /* 0x0000004903007c0c */ /* 0x000fc6000bf26270 */
[----:B------:R-:W-:Y:S02]  /*acde0*/  IMAD.WIDE R2, R60, 0x2, R46 ;  /* 0x000000023c027825 */ /* 0x000fe400078e022e */
[----:B------:R-:W2:Y:S01]  /*acdf0*/  LDL.LU R60, [R1+0x10fc] ;  /* 0x0010fc00013c7983 */ /* 0x000ea20000300800 */
[----:B------:R-:W-:Y:S01]  /*ace00*/  ISETP.LT.AND P0, PT, R6, UR4, !P0 ;  /* 0x0000000406007c0c */ /* 0x000fe2000c701270 */
[----:B------:R-:W-:Y:S01]  /*ace10*/  VIADD R7, R0, 0x1f0 ;  /* 0x000001f000077836 */ /* 0x000fe20000000000 */
[----:B------:R-:W-:-:S04]  /*ace20*/  ISETP.LT.AND P4, PT, R5, UR4, !P5 ;  /* 0x0000000405007c0c */ /* 0x000fc8000ef81270 */
[----:B------:R-:W-:-:S07]  /*ace30*/  ISETP.GE.AND P2, PT, R7, UR75, PT ;  /* 0x0000004b07007c0c */ /* 0x000fce000bf46270 */
[----:B------:R0:W-:Y:S01]  /*ace40*/  @P0 STG.E.U16 desc[UR76][R12.64], R4 ;  /* 0x000000040c000986 */ /* 0x0001e2000c10154c */
[----:B------:R-:W-:Y:S01]  /*ace50*/  ISETP.LT.AND P5, PT, R6, UR4, !P5 ;  /* 0x0000000406007c0c */ /* 0x000fe2000efa1270 */
[----:B0-----:R-:W-:-:S05]  /*ace60*/  VIADD R4, R0, 0x1b2 ;  /* 0x000001b200047836 */ /* 0x001fca0000000000 */
[----:B------:R-:W-:Y:S02]  /*ace70*/  ISETP.GE.AND P0, PT, R4, UR60, PT ;  /* 0x0000003c04007c0c */ /* 0x000fe4000bf06270 */
[----:B----4-:R-:W-:Y:S01]  /*ace80*/  PRMT R7, R59, 0x7632, R7 ;  /* 0x000076323b077816 */ /* 0x010fe20000000007 */
[----:B------:R0:W-:Y:S01]  /*ace90*/  @P6 STG.E.U16 desc[UR76][R2.64], R59 ;  /* 0x0000003b02006986 */ /* 0x0001e2000c10154c */
[----:B------:R-:W-:-:S03]  /*acea0*/  ISETP.LT.AND P6, PT, R5, UR4, !P0 ;  /* 0x0000000405007c0c */ /* 0x000fc6000c7c1270 */
[----:B------:R1:W-:Y:S01]  /*aceb0*/  @P3 STG.E.U16 desc[UR76][R8.64], R7 ;  /* 0x0000000708003986 */ /* 0x0003e2000c10154c */
[C---:B------:R-:W-:Y:S02]  /*acec0*/  VIADD R4, R0.reuse, 0x1b4 ;  /* 0x000001b400047836 */ /* 0x040fe40000000000 */
[----:B0-----:R-:W-:Y:S01]  /*aced0*/  VIADD R2, R0, 0x1b3 ;  /* 0x000001b300027836 */ /* 0x001fe20000000000 */
[----:B------:R-:W4:Y:S01]  /*acee0*/  LDL.LU R59, [R1+0x708] ;  /* 0x00070800013b7983 */ /* 0x000f220000300800 */
[----:B-1----:R-:W-:-:S03]  /*acef0*/  IMAD.WIDE R8, R15, 0x2, R46 ;  /* 0x000000020f087825 */ /* 0x002fc600078e022e */
[----:B------:R-:W-:Y:S02]  /*acf00*/  ISETP.GE.AND P3, PT, R2, UR58, PT ;  /* 0x0000003a02007c0c */ /* 0x000fe4000bf66270 */
[----:B------:R-:W-:Y:S01]  /*acf10*/  PRMT R7, R28, 0x7632, R7 ;  /* 0x000076321c077816 */ /* 0x000fe20000000007 */
[----:B------:R-:W-:Y:S01]  /*acf20*/  IMAD.WIDE R2, R15, 0x2, R44 ;  /* 0x000000020f027825 */ /* 0x000fe200078e022c */
[----:B------:R0:W-:Y:S01]  /*acf30*/  @P4 STG.E.U16 desc[UR76][R8.64], R28 ;  /* 0x0000001c08004986 */ /* 0x0001e2000c10154c */
[----:B------:R-:W-:-:S03]  /*acf40*/  ISETP.GE.AND P4, PT, R4, UR56, PT ;  /* 0x0000003804007c0c */ /* 0x000fc6000bf86270 */
[----:B------:R-:W4:Y:S04]  /*acf50*/  LDL.LU R15, [R1+0x1100] ;  /* 0x00110000010f7983 */ /* 0x000f280000300800 */
[----:B------:R1:W-:Y:S04]  /*acf60*/  @P5 STG.E.U16 desc[UR76][R2.64], R7 ;  /* 0x0000000702005986 */ /* 0x0003e8000c10154c */
[----:B0-----:R-:W4:Y:S01]  /*acf70*/  LDL.LU R28, [R1+0x738] ;  /* 0x00073800011c7983 */ /* 0x001f220000300800 */
[----:B------:R-:W-:Y:S02]  /*acf80*/  ISETP.LT.AND P0, PT, R6, UR4, !P0 ;  /* 0x0000000406007c0c */ /* 0x000fe4000c701270 */
[----:B------:R-:W-:Y:S01]  /*acf90*/  ISETP.LT.AND P5, PT, R5, UR4, !P3 ;  /* 0x0000000405007c0c */ /* 0x000fe2000dfa1270 */
[----:B---3--:R-:W-:Y:S01]  /*acfa0*/  IMAD.WIDE R8, R39, 0x2, R46 ;  /* 0x0000000227087825 */ /* 0x008fe200078e022e */
[----:B------:R-:W-:-:S04]  /*acfb0*/  PRMT R4, R32, 0x7632, R4 ;  /* 0x0000763220047816 */ /* 0x000fc80000000004 */
[----:B------:R0:W-:Y:S01]  /*acfc0*/  @P6 STG.E.U16 desc[UR76][R8.64], R32 ;  /* 0x0000002008006986 */ /* 0x0001e2000c10154c */
[----:B-1----:R-:W-:-:S03]  /*acfd0*/  IMAD.WIDE R2, R39, 0x2, R44 ;  /* 0x0000000227027825 */ /* 0x002fc600078e022c */
        /* <DEDUP_REMOVED lines=12> */
[----:B------:R-:W-:Y:S01]  /*ad0a0*/  ISETP.LT.AND P3, PT, R6, UR4, !P3 ;  /* 0x0000000406007c0c */ /* 0x000fe2000df61270 */
[----:B------:R-:W-:Y:S01]  /*ad0b0*/  VIADD R7, R0, 0x1b5 ;  /* 0x000001b500077836 */ /* 0x000fe20000000000 */
[----:B------:R-:W-:Y:S02]  /*ad0c0*/  ISETP.LT.AND P6, PT, R5, UR4, !P4 ;  /* 0x0000000405007c0c */ /* 0x000fe4000e7c1270 */
[----:B------:R-:W-:Y:S01]  /*ad0d0*/  ISETP.LT.AND P4, PT, R6, UR4, !P4 ;  /* 0x0000000406007c0c */ /* 0x000fe2000e781270 */
[----:B------:R-:W-:Y:S01]  /*ad0e0*/  VIADD R4, R0, 0x1b6 ;  /* 0x000001b600047836 */ /* 0x000fe20000000000 */
[----:B------:R-:W-:-:S04]  /*ad0f0*/  ISETP.GE.AND P0, PT, R7, UR54, PT ;  /* 0x0000003607007c0c */ /* 0x000fc8000bf06270 */
[----:B------:R-:W-:-:S03]  /*ad100*/  ISETP.LT.AND P5, PT, R5, UR4, !P0 ;  /* 0x0000000405007c0c */ /* 0x000fc6000c7a1270 */
[----:B------:R-:W-:Y:S01]  /*ad110*/  @P3 STG.E.U16 desc[UR76][R10.64], R12 ;  /* 0x0000000c0a003986 */ /* 0x000fe2000c10154c */
[----:B------:R-:W-:Y:S02]  /*ad120*/  ISETP.GE.AND P3, PT, R4, UR52, PT ;  /* 0x0000003404007c0c */ /* 0x000fe4000bf66270 */
[----:B------:R-:W-:Y:S02]  /*ad130*/  ISETP.LT.AND P0, PT, R6, UR4, !P0 ;  /* 0x0000000406007c0c */ /* 0x000fe4000c701270 */
        /* <DEDUP_REMOVED lines=14> */
[----:B------:R-:W-:Y:S01]  /*ad220*/  VIADD R7, R0, 0x1b7 ;  /* 0x000001b700077836 */ /* 0x000fe20000000000 */
[----:B------:R-:W-:-:S04]  /*ad230*/  ISETP.LT.AND P3, PT, R6, UR4, !P3 ;  /* 0x0000000406007c0c */ /* 0x000fc8000df61270 */
[----:B------:R-:W-:-:S04]  /*ad240*/  ISETP.GE.AND P5, PT, R7, UR48, PT ;  /* 0x0000003007007c0c */ /* 0x000fc8000bfa6270 */
        /* <DEDUP_REMOVED lines=15> */
[----:B------:R-:W-:Y:S01]  /*ad340*/  ISETP.GE.AND P3, PT, R3, UR46, PT ;  /* 0x0000002e03007c0c */ /* 0x000fe2000bf66270 */
[----:B--2---:R-:W-:-:S04]  /*ad350*/  IMAD.WIDE R2, R60, 0x2, R46 ;  /* 0x000000023c027825 */ /* 0x004fc800078e022e */
[----:B------:R-:W-:Y:S02]  /*ad360*/  IMAD.WIDE R8, R60, 0x2, R44 ;  /* 0x000000023c087825 */ /* 0x000fe400078e022c */
[----:B------:R-:W2:Y:S01]  /*ad370*/  LDL.LU R60, [R1+0x111c] ;  /* 0x00111c00013c7983 */ /* 0x000ea20000300800 */
[C---:B------:R-:W-:Y:S02]  /*ad380*/  ISETP.LT.AND P5, PT, R6.reuse, UR4, !P5 ;  /* 0x0000000406007c0c */ /* 0x040fe4000efa1270 */
[----:B------:R-:W-:Y:S02]  /*ad390*/  ISETP.LT.AND P6, PT, R5, UR4, !P4 ;  /* 0x0000000405007c0c */ /* 0x000fe4000e7c1270 */
[----:B------:R-:W-:-:S09]  /*ad3a0*/  ISETP.LT.AND P4, PT, R6, UR4, !P4 ;  /* 0x0000000406007c0c */ /* 0x000fd2000e781270 */
[----:B------:R0:W-:Y:S01]  /*ad3b0*/  @P5 STG.E.U16 desc[UR76][R12.64], R4 ;  /* 0x000000040c005986 */ /* 0x0001e2000c10154c */
[----:B------:R-:W-:Y:S02]  /*ad3c0*/  ISETP.LT.AND P5, PT, R5, UR4, !P3 ;  /* 0x0000000405007c0c */ /* 0x000fe4000dfa1270 */
[----:B------:R-:W-:Y:S01]  /*ad3d0*/  ISETP.LT.AND P3, PT, R6, UR4, !P3 ;  /* 0x0000000406007c0c */ /* 0x000fe2000df61270 */
[----:B0-----:R-:W-:Y:S01]  /*ad3e0*/  VIADD R4, R0, 0x1ba ;  /* 0x000001ba00047836 */ /* 0x001fe20000000000 */
[----:B----4-:R-:W-:Y:S01]  /*ad3f0*/  PRMT R7, R59, 0x7632, R7 ;  /* 0x000076323b077816 */ /* 0x010fe20000000007 */
[----:B------:R0:W-:Y:S03]  /*ad400*/  @P6 STG.E.U16 desc[UR76][R2.64], R59 ;  /* 0x0000003b02006986 */ /* 0x0001e6000c10154c */
[----:B------:R-:W-:Y:S01]  /*ad410*/  ISETP.GE.AND P0, PT, R4, UR44, PT ;  /* 0x0000002c04007c0c */ /* 0x000fe2000bf06270 */
[----:B------:R1:W-:Y:S03]  /*ad420*/  @P4 STG.E.U16 desc[UR76][R8.64], R7 ;  /* 0x0000000708004986 */ /* 0x0003e6000c10154c */
[----:B------:R-:W-:Y:S01]  /*ad430*/  ISETP.LT.AND P6, PT, R5, UR4, !P0 ;  /* 0x0000000405007c0c */ /* 0x000fe2000c7c1270 */
[----:B0-----:R-:W-:Y:S01]  /*ad440*/  VIADD R2, R0, 0x1bb ;  /* 0x000001bb00027836 */ /* 0x001fe20000000000 */
[----:B------:R-:W4:Y:S01]  /*ad450*/  LDL.LU R59, [R1+0x728] ;  /* 0x00072800013b7983 */ /* 0x000f220000300800 */
[----:B-1----:R-:W-:-:S03]  /*ad460*/  IMAD.WIDE R8, R15, 0x2, R46 ;  /* 0x000000020f087825 */ /* 0x002fc600078e022e */
[----:B------:R-:W-:Y:S02]  /*ad470*/  ISETP.GE.AND P4, PT, R2, UR42, PT ;  /* 0x0000002a02007c0c */ /* 0x000fe4000bf86270 */
[----:B------:R-:W-:Y:S01]  /*ad480*/  PRMT R7, R28, 0x7632, R7 ;  /* 0x000076321c077816 */ /* 0x000fe20000000007 */
[----:B------:R-:W-:Y:S01]  /*ad490*/  VIADD R4, R0, 0x1bc ;  /* 0x000001bc00047836 */ /* 0x000fe20000000000 */
[----:B------:R0:W-:Y:S01]  /*ad4a0*/  @P5 STG.E.U16 desc[UR76][R8.64], R28 ;  /* 0x0000001c08005986 */ /* 0x0001e2000c10154c */
[----:B------:R-:W-:-:S03]  /*ad4b0*/  IMAD.WIDE R2, R15, 0x2, R44 ;  /* 0x000000020f027825 */ /* 0x000fc600078e022c */
[----:B------:R-:W4:Y:S01]  /*ad4c0*/  LDL.LU R15, [R1+0x1120] ;  /* 0x00112000010f7983 */ /* 0x000f220000300800 */
[----:B------:R-:W-:-:S03]  /*ad4d0*/  ISETP.GE.AND P5, PT, R4, UR40, PT ;  /* 0x0000002804007c0c */ /* 0x000fc6000bfa6270 */
        /* <DEDUP_REMOVED lines=26> */
[----:B------:R-:W-:-:S03]  /*ad680*/  ISETP.GE.AND P3, PT, R4, UR36, PT ;  /* 0x0000002404007c0c */ /* 0x000fc6000bf66270 */
[----:B------:R-:W-:Y:S01]  /*ad690*/  @P4 STG.E.U16 desc[UR76][R10.64], R12 ;  /* 0x0000000c0a004986 */ /* 0x000fe2000c10154c */
[----:B------:R-:W-:Y:S02]  /*ad6a0*/  ISETP.LT.AND P4, PT, R5, UR4, !P0 ;  /* 0x0000000405007c0c */ /* 0x000fe4000c781270 */
        /* <DEDUP_REMOVED lines=42> */
[----:B----4-:R-:W-:Y:S01]  /*ad950*/  PRMT R7, R59, 0x7632, R7 ;  /* 0x000076323b077816 */ /* 0x010fe20000000007 */
[----:B------:R1:W-:Y:S01]  /*ad960*/  @P6 STG.E.U16 desc[UR76][R2.64], R59 ;  /* 0x0000003b02006986 */ /* 0x0003e2000c10154c */
[----:B0-----:R-:W-:Y:S01]  /*ad970*/  VIADD R4, R0, 0x1c2 ;  /* 0x000001c200047836 */ /* 0x001fe20000000000 */
[----:B------:R-:W-:Y:S02]  /*ad980*/  ISETP.LT.AND P3, PT, R6, UR4, !P3 ;  /* 0x0000000406007c0c */ /* 0x000fe4000df61270 */
[----:B-1----:R-:W4:Y:S02]  /*ad990*/  LDL.LU R59, [R1+0x748] ;  /* 0x00074800013b7983 */ /* 0x002f240000300800 */
[----:B------:R-:W-:Y:S01]  /*ad9a0*/  ISETP.GE.AND P0, PT, R4, UR28, PT ;  /* 0x0000001c04007c0c */ /* 0x000fe2000bf06270 */
[C---:B------:R-:W-:Y:S01]  /*ad9b0*/  VIADD R2, R0.reuse, 0x1c3 ;  /* 0x000001c300027836 */ /* 0x040fe20000000000 */
[----:B------:R0:W-:Y:S02]  /*ad9c0*/  @P5 STG.E.U16 desc[UR76][R8.64], R7 ;  /* 0x0000000708005986 */ /* 0x0001e4000c10154c */
[----:B------:R-:W-:Y:S01]  /*ad9d0*/  ISETP.LT.AND P6, PT, R5, UR4, !P0 ;  /* 0x0000000405007c0c */ /* 0x000fe2000c7c1270 */
[----:B------:R-:W-:Y:S01]  /*ad9e0*/  VIADD R4, R0, 0x1c4 ;  /* 0x000001c400047836 */ /* 0x000fe20000000000 */
[----:B------:R-:W-:Y:S01]  /*ad9f0*/  ISETP.GE.AND P5, PT, R2, UR26, PT ;  /* 0x0000001a02007c0c */ /* 0x000fe2000bfa6270 */
[----:B------:R-:W-:-:S04]  /*ada00*/  IMAD.WIDE R2, R15, 0x2, R44 ;  /* 0x000000020f027825 */ /* 0x000fc800078e022c */
[----:B0-----:R-:W-:Y:S01]  /*ada10*/  IMAD.WIDE R8, R15, 0x2, R46 ;  /* 0x000000020f087825 */ /* 0x001fe200078e022e */
[----:B------:R-:W-:Y:S01]  /*ada20*/  PRMT R7, R28, 0x7632, R7 ;  /* 0x000076321c077816 */ /* 0x000fe20000000007 */
[----:B------:R-:W4:Y:S04]  /*ada30*/  LDL.LU R15, [R1+0x1140] ;  /* 0x00114000010f7983 */ /* 0x000f280000300800 */
[----:B------:R0:W-:Y:S01]  /*ada40*/  @P4 STG.E.U16 desc[UR76][R8.64], R28 ;  /* 0x0000001c08004986 */ /* 0x0001e2000c10154c */
        /* <DEDUP_REMOVED lines=30> */
[----:B----4-:R-:W-:Y:S01]  /*adc30*/  PRMT R7, R59, 0x7632, R7 ;  /* 0x000076323b077816 */ /* 0x010fe20000000007 */
[----:B------:R0:W-:Y:S01]  /*adc40*/  @P6 STG.E.U16 desc[UR76][R2.64], R59 ;  /* 0x0000003b02006986 */ /* 0x0001e2000c10154c */
[----:B------:R-:W-:Y:S02]  /*adc50*/  ISETP.LT.AND P0, PT, R6, UR4, !P0 ;  /* 0x0000000406007c0c */ /* 0x000fe4000c701270 */
[----:B------:R-:W-:Y:S01]  /*adc60*/  ISETP.LT.AND P6, PT, R5, UR4, !P3 ;  /* 0x0000000405007c0c */ /* 0x000fe2000dfc1270 */
[----:B------:R1:W-:Y:S01]  /*adc70*/  @P4 STG.E.U16 desc[UR76][R8.64], R7 ;  /* 0x0000000708004986 */ /* 0x0003e2000c10154c */
[----:B0-----:R-:W-:-:S03]  /*adc80*/  VIADD R2, R0, 0x1c8 ;  /* 0x000001c800027836 */ /* 0x001fc60000000000 */
[----:B------:R-:W4:Y:S01]  /*adc90*/  LDL.LU R59, [R1+0x760] ;  /* 0x00076000013b7983 */ /* 0x000f220000300800 */
[----:B-1----:R-:W-:Y:S01]  /*adca0*/  IMAD.WIDE R8, R15, 0x2, R46 ;  /* 0x000000020f087825 */ /* 0x002fe200078e022e */
[----:B------:R-:W-:-:S03]  /*adcb0*/  ISETP.GE.AND P4, PT, R2, UR18, PT ;  /* 0x0000001202007c0c */ /* 0x000fc6000bf86270 */
[----:B------:R-:W-:Y:S02]  /*adcc0*/  IMAD.WIDE R2, R15, 0x2, R44 ;  /* 0x000000020f027825 */ /* 0x000fe400078e022c */
[----:B------:R-:W4:Y:S01]  /*adcd0*/  LDL.LU R15, [R1+0x11b0] ;  /* 0x0011b000010f7983 */ /* 0x000f220000300800 */
[----:B------:R-:W-:-:S03]  /*adce0*/  PRMT R4, R28, 0x7632, R4 ;  /* 0x000076321c047816 */ /* 0x000fc60000000004 */
[----:B------:R0:W-:Y:S04]  /*adcf0*/  @P5 STG.E.U16 desc[UR76][R8.64], R28 ;  /* 0x0000001c08005986 */ /* 0x0001e8000c10154c */
        /* <DEDUP_REMOVED lines=26> */
[----:B------:R-:W-:Y:S02]  /*adea0*/  ISETP.LT.AND P4, PT, R6, UR4, !P4 ;  /* 0x0000000406007c0c */ /* 0x000fe4000e781270 */
[----:B----4-:R-:W-:-:S07]  /*adeb0*/  PRMT R7, R59, 0x7632, R7 ;  /* 0x000076323b077816 */ /* 0x010fce0000000007 */
[----:B------:R0:W-:Y:S01]  /*adec0*/  @P5 STG.E.U16 desc[UR76][R12.64], R4 ;  /* 0x000000040c005986 */ /* 0x0001e2000c10154c */
[----:B------:R-:W-:Y:S02]  /*aded0*/  ISETP.LT.AND P5, PT, R5, UR4, !P3 ;  /* 0x0000000405007c0c */ /* 0x000fe4000dfa1270 */
[----:B------:R-:W-:Y:S01]  /*adee0*/  ISETP.LT.AND P3, PT, R6, UR4, !P3 ;  /* 0x0000000406007c0c */ /* 0x000fe2000df61270 */
[----:B------:R1:W-:Y:S01]  /*adef0*/  @P6 STG.E.U16 desc[UR76][R2.64], R59 ;  /* 0x0000003b02006986 */ /* 0x0003e2000c10154c */
[----:B0-----:R-:W-:-:S03]  /*adf00*/  VIADD R4, R0, 0x1ca ;  /* 0x000001ca00047836 */ /* 0x001fc60000000000 */
        /* <DEDUP_REMOVED lines=39> */
[----:B------:R-:W-:Y:S01]  /*ae180*/  ISETP.GE.AND P3, PT, R4, UR5, PT ;  /* 0x0000000504007c0c */ /* 0x000fe2000bf66270 */
[----:B------:R-:W0:Y:S02]  /*ae190*/  LDCU UR5, c[0x0][0x39c] ;  /* 0x00007380ff0577ac */ /* 0x000e240008000800 */
[----:B------:R-:W-:Y:S01]  /*ae1a0*/  @P4 STG.E.U16 desc[UR76][R10.64], R12 ;  /* 0x0000000c0a004986 */ /* 0x000fe2000c10154c */
[----:B------:R-:W-:Y:S02]  /*ae1b0*/  ISETP.LT.AND P4, PT, R5, UR4, !P0 ;  /* 0x0000000405007c0c */ /* 0x000fe4000c781270 */
[----:B----4-:R-:W-:Y:S01]  /*ae1c0*/  PRMT R7, R59, 0x7632, R7 ;  /* 0x000076323b077816 */ /* 0x010fe20000000007 */
[----:B------:R1:W-:Y:S01]  /*ae1d0*/  @P6 STG.E.U16 desc[UR76][R2.64], R59 ;  /* 0x0000003b02006986 */ /* 0x0003e2000c10154c */
[----:B------:R-:W-:Y:S02]  /*ae1e0*/  ISETP.LT.AND P0, PT, R6, UR4, !P0 ;  /* 0x0000000406007c0c */ /* 0x000fe4000c701270 */
[----:B------:R-:W-:Y:S01]  /*ae1f0*/  ISETP.LT.AND P6, PT, R5, UR4, !P3 ;  /* 0x0000000405007c0c */ /* 0x000fe2000dfc1270 */
[----:B------:R4:W-:Y:S01]  /*ae200*/  @P5 STG.E.U16 desc[UR76][R8.64], R7 ;  /* 0x0000000708005986 */ /* 0x0009e2000c10154c */
[----:B-1----:R-:W-:-:S03]  /*ae210*/  VIADD R2, R0, 0x1d0 ;  /* 0x000001d000027836 */ /* 0x002fc60000000000 */
[----:B------:R-:W2:Y:S01]  /*ae220*/  LDL.LU R59, [R1+0x780] ;  /* 0x00078000013b7983 */ /* 0x000ea20000300800 */
[----:B----4-:R-:W-:Y:S01]  /*ae230*/  IMAD.WIDE R8, R15, 0x2, R46 ;  /* 0x000000020f087825 */ /* 0x010fe200078e022e */
[----:B------:R-:W-:-:S03]  /*ae240*/  ISETP.GE.AND P5, PT, R2, UR71, PT ;  /* 0x0000004702007c0c */ /* 0x000fc6000bfa6270 */
[----:B------:R-:W-:Y:S02]  /*ae250*/  IMAD.WIDE R2, R15, 0x2, R44 ;  /* 0x000000020f027825 */ /* 0x000fe400078e022c */
[----:B------:R-:W4:Y:S01]  /*ae260*/  LDL.LU R15, [R1+0x11d0] ;  /* 0x0011d000010f7983 */ /* 0x000f220000300800 */
[----:B------:R-:W-:-:S03]  /*ae270*/  PRMT R4, R28, 0x7632, R4 ;  /* 0x000076321c047816 */ /* 0x000fc60000000004 */
[----:B------:R1:W-:Y:S04]  /*ae280*/  @P4 STG.E.U16 desc[UR76][R8.64], R28 ;  /* 0x0000001c08004986 */ /* 0x0003e8000c10154c */
[----:B------:R0:W-:Y:S04]  /*ae290*/  @P0 STG.E.U16 desc[UR76][R2.64], R4 ;  /* 0x0000000402000986 */ /* 0x0001e8000c10154c */
[----:B-1----:R-:W4:Y:S01]  /*ae2a0*/  LDL.LU R28, [R1+0x5f0] ;  /* 0x0005f000011c7983 */ /* 0x002f220000300800 */
[----:B------:R-:W-:Y:S01]  /*ae2b0*/  VIADD R7, R0, 0x1cf ;  /* 0x000001cf00077836 */ /* 0x000fe20000000000 */
[----:B------:R-:W-:-:S04]  /*ae2c0*/  ISETP.LT.AND P3, PT, R6, UR4, !P3 ;  /* 0x0000000406007c0c */ /* 0x000fc8000df61270 */
[----:B------:R-:W-:-:S04]  /*ae2d0*/  ISETP.GE.AND P4, PT, R7, UR69, PT ;  /* 0x0000004507007c0c */ /* 0x000fc8000bf86270 */
[----:B------:R-:W-:Y:S01]  /*ae2e0*/  ISETP.LT.AND P0, PT, R5, UR4, !P4 ;  /* 0x0000000405007c0c */ /* 0x000fe2000e701270 */
[----:B0-----:R-:W-:Y:S02]  /*ae2f0*/  VIADD R3, R0, 0x1d1 ;  /* 0x000001d100037836 */ /* 0x001fe40000000000 */
        /* <DEDUP_REMOVED lines=23> */
[----:B------:R4:W-:Y:S01]  /*ae470*/  @P6 STG.E.U16 desc[UR76][R2.64], R59 ;  /* 0x0000003b02006986 */ /* 0x0009e2000c10154c */
[----:B0-----:R-:W-:Y:S01]  /*ae480*/  VIADD R4, R0, 0x1d2 ;  /* 0x000001d200047836 */ /* 0x001fe20000000000 */
[----:B------:R-:W-:Y:S01]  /*ae490*/  PRMT R7, R59, 0x7632, R7 ;  /* 0x000076323b077816 */ /* 0x000fe20000000007 */
[----:B----4-:R-:W-:-:S03]  /*ae4a0*/  IMAD.WIDE R2, R15, 0x2, R46 ;  /* 0x000000020f027825 */ /* 0x010fc600078e022e */
[----:B------:R-:W-:Y:S01]  /*ae4b0*/  ISETP.GE.AND P0, PT, R4, UR65, PT ;  /* 0x0000004104007c0c */ /* 0x000fe2000bf06270 */
[----:B------:R-:W4:Y:S01]  /*ae4c0*/  LDL.LU R59, [R1+0x788] ;  /* 0x00078800013b7983 */ /* 0x000f220000300800 */
[----:B------:R-:W-:Y:S02]  /*ae4d0*/  VIADD R4, R0, 0x1d3 ;  /* 0x000001d300047836 */ /* 0x000fe40000000000 */
[----:B------:R-:W-:Y:S01]  /*ae4e0*/  ISETP.LT.AND P6, PT, R5, UR4, !P0 ;  /* 0x0000000405007c0c */ /* 0x000fe2000c7c1270 */
[----:B------:R0:W-:Y:S02]  /*ae4f0*/  @P5 STG.E.U16 desc[UR76][R8.64], R7 ;  /* 0x0000000708005986 */ /* 0x0001e4000c10154c */
[----:B------:R-:W-:Y:S01]  /*ae500*/  ISETP.GE.AND P5, PT, R4, UR63, PT ;  /* 0x0000003f04007c0c */ /* 0x000fe2000bfa6270 */
[----:B------:R-:W-:Y:S01]  /*ae510*/  VIADD R4, R0, 0x1d4 ;  /* 0x000001d400047836 */ /* 0x000fe20000000000 */
[----:B------:R1:W-:Y:S01]  /*ae520*/  @P4 STG.E.U16 desc[UR76][R2.64], R28 ;  /* 0x0000001c02004986 */ /* 0x0003e2000c10154c */
[----:B0-----:R-:W-:Y:S01]  /*ae530*/  IMAD.WIDE R8, R15, 0x2, R44 ;  /* 0x000000020f087825 */ /* 0x001fe200078e022c */
[----:B------:R-:W-:-:S02]  /*ae540*/  PRMT R7, R28, 0x7632, R7 ;  /* 0x000076321c077816 */ /* 0x000fc40000000007 */
[----:B------:R-:W4:Y:S01]  /*ae550*/  LDL.LU R15, [R1+0x11e8] ;  /* 0x0011e800010f7983 */ /* 0x000f220000300800 */
[----:B------:R-:W-:-:S03]  /*ae560*/  ISETP.GE.AND P4, PT, R4, UR61, PT ;  /* 0x0000003d04007c0c */ /* 0x000fc6000bf86270 */
[----:B------:R-:W-:Y:S04]  /*ae570*/  @P3 STG.E.U16 desc[UR76][R8.64], R7 ;  /* 0x0000000708003986 */ /* 0x000fe8000c10154c */
[----:B-1----:R-:W4:Y:S01]  /*ae580*/  LDL.LU R28, [R1+0x5f8] ;  /* 0x0005f800011c7983 */ /* 0x002f220000300800 */
[----:B------:R-:W-:Y:S02]  /*ae590*/  ISETP.LT.AND P0, PT, R6, UR4, !P0 ;  /* 0x0000000406007c0c */ /* 0x000fe4000c701270 */
[----:B------:R-:W-:Y:S01]  /*ae5a0*/  ISETP.LT.AND P3, PT, R5, UR4, !P5 ;  /* 0x0000000405007c0c */ /* 0x000fe2000ef61270 */
[----:B---3--:R-:W-:Y:S01]  /*ae5b0*/  IMAD.WIDE R2, R39, 0x2, R46 ;  /* 0x0000000227027825 */ /* 0x008fe200078e022e */
[----:B------:R-:W-:-:S04]  /*ae5c0*/  PRMT R4, R32, 0x7632, R4 ;  /* 0x0000763220047816 */ /* 0x000fc80000000004 */
[----:B------:R0:W-:Y:S02]  /*ae5d0*/  @P6 STG.E.U16 desc[UR76][R2.64], R32 ;  /* 0x0000002002006986 */ /* 0x0001e4000c10154c */
        /* <DEDUP_REMOVED lines=14> */
[C---:B------:R-:W-:Y:S01]  /*ae6c0*/  VIADD R7, R0.reuse, 0x1d5 ;  /* 0x000001d500077836 */ /* 0x040fe20000000000 */
[----:B------:R-:W-:Y:S01]  /*ae6d0*/  ISETP.LT.AND P6, PT, R5, UR4, !P4 ;  /* 0x0000000405007c0c */ /* 0x000fe2000e7c1270 */
[----:B------:R-:W-:Y:S01]  /*ae6e0*/  VIADD R4, R0, 0x1d6 ;  /* 0x000001d600047836 */ /* 0x000fe20000000000 */
[----:B------:R-:W-:Y:S02]  /*ae6f0*/  ISETP.LT.AND P4, PT, R6, UR4, !P4 ;  /* 0x0000000406007c0c */ /* 0x000fe4000e781270 */
[----:B------:R-:W-:Y:S02]  /*ae700*/  ISETP.GE.AND P0, PT, R7, UR59, PT ;  /* 0x0000003b07007c0c */ /* 0x000fe4000bf06270 */
[----:B------:R-:W-:-:S05]  /*ae710*/  ISETP.GE.AND P3, PT, R4, UR57, PT ;  /* 0x0000003904007c0c */ /* 0x000fca000bf66270 */
[----:B------:R-:W-:Y:S01]  /*ae720*/  @P5 STG.E.U16 desc[UR76][R10.64], R12 ;  /* 0x0000000c0a005986 */ /* 0x000fe2000c10154c */
[----:B------:R-:W-:Y:S02]  /*ae730*/  ISETP.LT.AND P5, PT, R5, UR4, !P0 ;  /* 0x0000000405007c0c */ /* 0x000fe4000c7a1270 */
[----:B------:R-:W-:Y:S01]  /*ae740*/  ISETP.LT.AND P0, PT, R6, UR4, !P0 ;  /* 0x0000000406007c0c */ /* 0x000fe2000c701270 */
[----:B----4-:R0:W-:Y:S01]  /*ae750*/  @P6 STG.E.U16 desc[UR76][R2.64], R59 ;  /* 0x0000003b02006986 */ /* 0x0101e2000c10154c */
[----:B------:R-:W-:Y:S01]  /*ae760*/  PRMT R7, R59, 0x7632, R7 ;  /* 0x000076323b077816 */ /* 0x000fe20000000007 */
[----:B------:R-:W-:Y:S01]  /*ae770*/  VIADD R4, R0, 0x1d8 ;  /* 0x000001d800047836 */ /* 0x000fe20000000000 */
[----:B------:R-:W-:-:S03]  /*ae780*/  ISETP.LT.AND P6, PT, R5, UR4, !P3 ;  /* 0x0000000405007c0c */ /* 0x000fc6000dfc1270 */
[----:B------:R1:W-:Y:S01]  /*ae790*/  @P4 STG.E.U16 desc[UR76][R8.64], R7 ;  /* 0x0000000708004986 */ /* 0x0003e2000c10154c */
[----:B------:R-:W-:-:S03]  /*ae7a0*/  ISETP.GE.AND P4, PT, R4, UR55, PT ;  /* 0x0000003704007c0c */ /* 0x000fc6000bf86270 */
[----:B0-----:R-:W4:Y:S01]  /*ae7b0*/  LDL.LU R59, [R1+0x590] ;  /* 0x00059000013b7983 */ /* 0x001f220000300800 */
[----:B------:R-:W-:-:S04]  /*ae7c0*/  IMAD.WIDE R2, R15, 0x2, R46 ;  /* 0x000000020f027825 */ /* 0x000fc800078e022e */
[----:B-1----:R-:W-:Y:S02]  /*ae7d0*/  IMAD.WIDE R8, R15, 0x2, R44 ;  /* 0x000000020f087825 */ /* 0x002fe400078e022c */
[----:B------:R-:W4:Y:S01]  /*ae7e0*/  LDL.LU R15, [R1+0x1200] ;  /* 0x00120000010f7983 */ /* 0x000f220000300800 */
[----:B------:R-:W-:-:S03]  /*ae7f0*/  PRMT R4, R28, 0x7632, R4 ;  /* 0x000076321c047816 */ /* 0x000fc60000000004 */
[----:B------:R0:W-:Y:S01]  /*ae800*/  @P5 STG.E.U16 desc[UR76][R2.64], R28 ;  /* 0x0000001c02005986 */ /* 0x0001e2000c10154c */
[----:B------:R-:W-:-:S03]  /*ae810*/  VIADD R7, R0, 0x1d7 ;  /* 0x000001d700077836 */ /* 0x000fc60000000000 */
[----:B------:R1:W-:Y:S02]  /*ae820*/  @P0 STG.E.U16 desc[UR76][R8.64], R4 ;  /* 0x0000000408000986 */ /* 0x0003e4000c10154c */
[----:B------:R-:W-:Y:S02]  /*ae830*/  ISETP.GE.AND P5, PT, R7, UR53, PT ;  /* 0x0000003507007c0c */ /* 0x000fe4000bfa6270 */
[----:B0-----:R-:W4:Y:S01]  /*ae840*/  LDL.LU R28, [R1+0x480] ;  /* 0x00048000011c7983 */ /* 0x001f220000300800 */
[----:B------:R-:W-:Y:S02]  /*ae850*/  ISETP.LT.AND P3, PT, R6, UR4, !P3 ;  /* 0x0000000406007c0c */ /* 0x000fe4000df61270 */
[----:B------:R-:W-:Y:S01]  /*ae860*/  ISETP.LT.AND P0, PT, R5, UR4, !P5 ;  /* 0x0000000405007c0c */ /* 0x000fe2000ef01270 */
[----:B---3--:R-:W-:-:S05]  /*ae870*/  IMAD.WIDE R2, R39, 0x2, R46 ;  /* 0x0000000227027825 */ /* 0x008fca00078e022e */
[----:B------:R0:W-:Y:S01]  /*ae880*/  @P6 STG.E.U16 desc[UR76][R2.64], R32 ;  /* 0x0000002002006986 */ /* 0x0001e2000c10154c */
[----:B-1----:R-:W-:Y:S01]  /*ae890*/  PRMT R4, R32, 0x7632, R4 ;  /* 0x0000763220047816 */ /* 0x002fe20000000004 */
        /* <DEDUP_REMOVED lines=28> */
[----:B------:R-:W-:Y:S01]  /*aea60*/  ISETP.GE.AND P4, PT, R4, UR47, PT ;  /* 0x0000002f04007c0c */ /* 0x000fe2000bf86270 */
[C---:B0-----:R-:W-:Y:S02]  /*aea70*/  IMAD.WIDE R2, R15.reuse, 0x2, R46 ;  /* 0x000000020f027825 */ /* 0x041fe400078e022e */
[----:B------:R-:W4:Y:S02]  /*aea80*/  LDL.LU R59, [R1+0x598] ;  /* 0x00059800013b7983 */ /* 0x000f240000300800 */
[----:B------:R-:W-:Y:S02]  /*aea90*/  VIADD R4, R0, 0x1dc ;  /* 0x000001dc00047836 */ /* 0x000fe40000000000 */
[----:B------:R0:W-:Y:S01]  /*aeaa0*/  @P5 STG.E.U16 desc[UR76][R2.64], R28 ;  /* 0x0000001c02005986 */ /* 0x0001e2000c10154c */
[----:B-1----:R-:W-:Y:S01]  /*aeab0*/  IMAD.WIDE R8, R15, 0x2, R44 ;  /* 0x000000020f087825 */ /* 0x002fe200078e022c */
[----:B------:R-:W-:-:S02]  /*aeac0*/  PRMT R7, R28, 0x7632, R7 ;  /* 0x000076321c077816 */ /* 0x000fc40000000007 */
[----:B------:R-:W4:Y:S01]  /*aead0*/  LDL.LU R15, [R1+0x1218] ;  /* 0x00121800010f7983 */ /* 0x000f220000300800 */
[----:B------:R-:W-:-:S03]  /*aeae0*/  ISETP.GE.AND P5, PT, R4, UR45, PT ;  /* 0x0000002d04007c0c */ /* 0x000fc6000bfa6270 */
[----:B------:R-:W-:Y:S04]  /*aeaf0*/  @P3 STG.E.U16 desc[UR76][R8.64], R7 ;  /* 0x0000000708003986 */ /* 0x000fe8000c10154c */
[----:B0-----:R-:W4:Y:S01]  /*aeb00*/  LDL.LU R28, [R1+0x488] ;  /* 0x00048800011c7983 */ /* 0x001f220000300800 */
        /* <DEDUP_REMOVED lines=29> */
[----:B------:R-:W-:Y:S01]  /*aece0*/  ISETP.LT.AND P0, PT, R6, UR4, !P0 ;  /* 0x0000000406007c0c */ /* 0x000fe2000c701270 */
[----:B------:R-:W-:Y:S01]  /*aecf0*/  VIADD R4, R0, 0x1e0 ;  /* 0x000001e000047836 */ /* 0x000fe20000000000 */
[----:B------:R-:W-:Y:S01]  /*aed00*/  ISETP.LT.AND P6, PT, R5, UR4, !P3 ;  /* 0x0000000405007c0c */ /* 0x000fe2000dfc1270 */
[----:B------:R1:W-:Y:S03]  /*aed10*/  @P5 STG.E.U16 desc[UR76][R8.64], R7 ;  /* 0x0000000708005986 */ /* 0x0003e6000c10154c */
[----:B------:R-:W-:Y:S01]  /*aed20*/  ISETP.GE.AND P5, PT, R4, UR39, PT ;  /* 0x0000002704007c0c */ /* 0x000fe2000bfa6270 */
[C---:B0-----:R-:W-:Y:S01]  /*aed30*/  IMAD.WIDE R2, R15.reuse, 0x2, R46 ;  /* 0x000000020f027825 */ /* 0x041fe200078e022e */
[----:B------:R-:W4:Y:S03]  /*aed40*/  LDL.LU R59, [R1+0x450] ;  /* 0x00045000013b7983 */ /* 0x000f260000300800 */
[----:B-1----:R-:W-:Y:S01]  /*aed50*/  VIADD R7, R0, 0x1df ;  /* 0x000001df00077836 */ /* 0x002fe20000000000 */
[----:B------:R-:W-:Y:S01]  /*aed60*/  PRMT R4, R28, 0x7632, R4 ;  /* 0x000076321c047816 */ /* 0x000fe20000000004 */
[----:B------:R-:W-:Y:S01]  /*aed70*/  IMAD.WIDE R8, R15, 0x2, R44 ;  /* 0x000000020f087825 */ /* 0x000fe200078e022c */
[----:B------:R0:W-:Y:S02]  /*aed80*/  @P4 STG.E.U16 desc[UR76][R2.64], R28 ;  /* 0x0000001c02004986 */ /* 0x0001e4000c10154c */
[----:B------:R-:W-:-:S02]  /*aed90*/  ISETP.GE.AND P4, PT, R7, UR37, PT ;  /* 0x0000002507007c0c */ /* 0x000fc4000bf86270 */
[----:B------:R-:W4:Y:S01]  /*aeda0*/  LDL.LU R15, [R1+0x1230] ;  /* 0x00123000010f7983 */ /* 0x000f220000300800 */
[----:B------:R-:W-:-:S03]  /*aedb0*/  ISETP.LT.AND P3, PT, R6, UR4, !P3 ;  /* 0x0000000406007c0c */ /* 0x000fc6000df61270 */
[----:B------:R1:W-:Y:S01]  /*aedc0*/  @P0 STG.E.U16 desc[UR76][R8.64], R4 ;  /* 0x0000000408000986 */ /* 0x0003e2000c10154c */
[----:B------:R-:W-:-:S03]  /*aedd0*/  ISETP.LT.AND P0, PT, R5, UR4, !P4 ;  /* 0x0000000405007c0c */ /* 0x000fc6000e701270 */
[----:B0-----:R-:W4:Y:S01]  /*aede0*/  LDL.LU R28, [R1+0x350] ;  /* 0x00035000011c7983 */ /* 0x001f220000300800 */
[----:B---3--:R-:W-:-:S05]  /*aedf0*/  IMAD.WIDE R2, R39, 0x2, R46 ;  /* 0x0000000227027825 */ /* 0x008fca00078e022e */
[----:B------:R0:W-:Y:S01]  /*aee00*/  @P6 STG.E.U16 desc[UR76][R2.64], R32 ;  /* 0x0000002002006986 */ /* 0x0001e2000c10154c */
[----:B-1----:R-:W-:Y:S01]  /*aee10*/  PRMT R4, R32, 0x7632, R4 ;  /* 0x0000763220047816 */ /* 0x002fe20000000004 */
[----:B------:R-:W-:-:S04]  /*aee20*/  IMAD.WIDE R8, R14, 0x2, R46 ;  /* 0x000000020e087825 */ /* 0x000fc800078e022e */
[----:B0-----:R-:W-:Y:S02]  /*aee30*/  IMAD.WIDE R2, R39, 0x2, R44 ;  /* 0x0000000227027825 */ /* 0x001fe400078e022c */
[----:B------:R-:W3:Y:S04]  /*aee40*/  LDL.LU R39, [R1+0x1238] ;  /* 0x0012380001277983 */ /* 0x000ee80000300800 */
[----:B------:R-:W3:Y:S04]  /*aee50*/  LDL.LU R32, [R1+0x454] ;  /* 0x0004540001207983 */ /* 0x000ee80000300800 */
[----:B------:R-:W-:Y:S01]  /*aee60*/  @P3 STG.E.U16 desc[UR76][R2.64], R4 ;  /* 0x0000000402003986 */ /* 0x000fe2000c10154c */
[----:B------:R-:W-:-:S03]  /*aee70*/  PRMT R12, R61, 0x7632, R12 ;  /* 0x000076323d0c7816 */ /* 0x000fc6000000000c */
[----:B------:R0:W-:Y:S04]  /*aee80*/  @P0 STG.E.U16 desc[UR76][R8.64], R61 ;  /* 0x0000003d08000986 */ /* 0x0001e8000c10154c */
[----:B0-----:R-:W3:Y:S01]  /*aee90*/  LDL.LU R61, [R1+0x1234] ;  /* 0x00123400013d7983 */ /* 0x001ee20000300800 */
[----:B------:R-:W-:-:S03]  /*aeea0*/  IMAD.WIDE R10, R14, 0x2, R44 ;  /* 0x000000020e0a7825 */ /* 0x000fc600078e022c */
[----:B------:R-:W3:Y:S01]  /*aeeb0*/  LDL.LU R14, [R1+0x354] ;  /* 0x00035400010e7983 */ /* 0x000ee20000300800 */
        /* <DEDUP_REMOVED lines=27> */
[----:B------:R-:W-:Y:S01]  /*af070*/  @P3 STG.E.U16 desc[UR76][R8.64], R7 ;  /* 0x0000000708003986 */ /* 0x000fe2000c10154c */
[----:B------:R-:W-:Y:S02]  /*af080*/  ISETP.LT.AND P0, PT, R6, UR4, !P0 ;  /* 0x0000000406007c0c */ /* 0x000fe4000c701270 */
[----:B------:R-:W-:Y:S01]  /*af090*/  ISETP.LT.AND P3, PT, R5, UR4, !P5 ;  /* 0x0000000405007c0c */ /* 0x000fe2000ef61270 */
[----:B---3--:R-:W-:Y:S01]  /*af0a0*/  IMAD.WIDE R2, R39, 0x2, R46 ;  /* 0x0000000227027825 */ /* 0x008fe200078e022e */
[----:B------:R-:W-:-:S04]  /*af0b0*/  PRMT R4, R32, 0x7632, R4 ;  /* 0x0000763220047816 */ /* 0x000fc80000000004 */
[----:B------:R0:W-:Y:S04]  /*af0c0*/  @P6 STG.E.U16 desc[UR76][R2.64], R32 ;  /* 0x0000002002006986 */ /* 0x0001e8000c10154c */
[----:B0-----:R-:W3:Y:S01]  /*af0d0*/  LDL.LU R32, [R1+0x358] ;  /* 0x0003580001207983 */ /* 0x001ee20000300800 */
[----:B------:R-:W-:-:S04]  /*af0e0*/  IMAD.WIDE R8, R61, 0x2, R46 ;  /* 0x000000023d087825 */ /* 0x000fc800078e022e */
[--C-:B------:R-:W-:Y:S02]  /*af0f0*/  IMAD.WIDE R10, R61, 0x2, R44.reuse ;  /* 0x000000023d0a7825 */ /* 0x100fe400078e022c */
[----:B------:R-:W3:Y:S04]  /*af100*/  LDL.LU R61, [R1+0x45c] ;  /* 0x00045c00013d7983 */ /* 0x000ee80000300800 */
[----:B------:R-:W3:Y:S01]  /*af110*/  LDL.LU R28, [R1+0x1250] ;  /* 0x00125000011c7983 */ /* 0x000ee20000300800 */
[----:B------:R-:W-:-:S03]  /*af120*/  IMAD.WIDE R2, R39, 0x2, R44 ;  /* 0x0000000227027825 */ /* 0x000fc600078e022c */
[----:B------:R-:W3:Y:S01]  /*af130*/  LDL.LU R39, [R1+0x124c] ;  /* 0x00124c0001277983 */ /* 0x000ee20000300800 */
[----:B------:R-:W-:-:S03]  /*af140*/  PRMT R12, R14, 0x7632, R12 ;  /* 0x000076320e0c7816 */ /* 0x000fc6000000000c */
[----:B------:R2:W-:Y:S04]  /*af150*/  @P0 STG.E.U16 desc[UR76][R2.64], R4 ;  /* 0x0000000402000986 */ /* 0x0005e8000c10154c */
[----:B------:R0:W-:Y:S01]  /*af160*/  @P3 STG.E.U16 desc[UR76][R8.64], R14 ;  /* 0x0000000e08003986 */ /* 0x0001e2000c10154c */
[----:B--2---:R-:W-:-:S04]  /*af170*/  IMAD.WIDE R2, R60, 0x2, R46 ;  /* 0x000000023c027825 */ /* 0x004fc800078e022e */
[----:B0-----:R-:W-:Y:S01]  /*af180*/  IMAD.WIDE R8, R60, 0x2, R44 ;  /* 0x000000023c087825 */ /* 0x001fe200078e022c */
[----:B------:R-:W2:Y:S04]  /*af190*/  LDL.LU R14, [R1+0x35c] ;  /* 0x00035c00010e7983 */ /* 0x000ea80000300800 */
[----:B------:R-:W2:Y:S01]  /*af1a0*/  LDL.LU R60, [R1+0x125c] ;  /* 0x00125c00013c7983 */ /* 0x000ea20000300800 */
[----:B------:R-:W-:Y:S01]  /*af1b0*/  ISETP.LT.AND P5, PT, R6, UR4, !P5 ;  /* 0x0000000406007c0c */ /* 0x000fe2000efa1270 */
[----:B------:R-:W-:Y:S01]  /*af1c0*/  VIADD R7, R0, 0x1e5 ;  /* 0x000001e500077836 */ /* 0x000fe20000000000 */
[----:B------:R-:W-:Y:S02]  /*af1d0*/  ISETP.LT.AND P6, PT, R5, UR4, !P4 ;  /* 0x0000000405007c0c */ /* 0x000fe4000e7c1270 */
[----:B------:R-:W-:-:S02]  /*af1e0*/  ISETP.LT.AND P4, PT, R6, UR4, !P4 ;  /* 0x0000000406007c0c */ /* 0x000fc4000e781270 */
[----:B------:R-:W-:Y:S01]  /*af1f0*/  ISETP.GE.AND P0, PT, R7, UR27, PT ;  /* 0x0000001b07007c0c */ /* 0x000fe2000bf06270 */
[----:B------:R-:W-:Y:S01]  /*af200*/  VIADD R4, R0, 0x1e6 ;  /* 0x000001e600047836 */ /* 0x000fe20000000000 */
[----:B----4-:R-:W-:-:S05]  /*af210*/  PRMT R7, R59, 0x7632, R7 ;  /* 0x000076323b077816 */ /* 0x010fca0000000007 */
[----:B------:R-:W-:Y:S01]  /*af220*/  @P5 STG.E.U16 desc[UR76][R10.64], R12 ;  /* 0x0000000c0a005986 */ /* 0x000fe2000c10154c */
[C---:B------:R-:W-:Y:S02]  /*af230*/  ISETP.LT.AND P5, PT, R5.reuse, UR4, !P0 ;  /* 0x0000000405007c0c */ /* 0x040fe4000c7a1270 */
[----:B------:R-:W-:Y:S02]  /*af240*/  ISETP.LT.AND P0, PT, R6, UR4, !P0 ;  /* 0x0000000406007c0c */ /* 0x000fe4000c701270 */
[----:B------:R-:W-:Y:S01]  /*af250*/  ISETP.GE.AND P3, PT, R4, UR25, PT ;  /* 0x0000001904007c0c */ /* 0x000fe2000bf66270 */
[----:B------:R-:W-:Y:S01]  /*af260*/  VIADD R4, R0, 0x1e8 ;  /* 0x000001e800047836 */ /* 0x000fe20000000000 */
[----:B------:R0:W-:Y:S04]  /*af270*/  @P6 STG.E.U16 desc[UR76][R2.64], R59 ;  /* 0x0000003b02006986 */ /* 0x0001e8000c10154c */
[----:B------:R1:W-:Y:S01]  /*af280*/  @P4 STG.E.U16 desc[UR76][R8.64], R7 ;  /* 0x0000000708004986 */ /* 0x0003e2000c10154c */
[----:B------:R-:W-:-:S02]  /*af290*/  ISETP.LT.AND P6, PT, R5, UR4, !P3 ;  /* 0x0000000405007c0c */ /* 0x000fc4000dfc1270 */
[----:B------:R-:W-:Y:S01]  /*af2a0*/  ISETP.GE.AND P4, PT, R4, UR23, PT ;  /* 0x0000001704007c0c */ /* 0x000fe2000bf86270 */
[C---:B0-----:R-:W-:Y:S01]  /*af2b0*/  IMAD.WIDE R2, R15.reuse, 0x2, R46 ;  /* 0x000000020f027825 */ /* 0x041fe200078e022e */
[----:B------:R-:W4:Y:S03]  /*af2c0*/  LDL.LU R59, [R1+0x2b0] ;  /* 0x0002b000013b7983 */ /* 0x000f260000300800 */
[----:B-1----:R-:W-:Y:S02]  /*af2d0*/  VIADD R7, R0, 0x1e7 ;  /* 0x000001e700077836 */ /* 0x002fe40000000000 */
[----:B------:R-:W-:Y:S01]  /*af2e0*/  IMAD.WIDE R8, R15, 0x2, R44 ;  /* 0x000000020f087825 */ /* 0x000fe200078e022c */
[----:B------:R-:W-:Y:S01]  /*af2f0*/  ISETP.LT.AND P3, PT, R6, UR4, !P3 ;  /* 0x0000000406007c0c */ /* 0x000fe2000df61270 */
[----:B------:R-:W4:Y:S01]  /*af300*/  LDL.LU R15, [R1+0x1258] ;  /* 0x00125800010f7983 */ /* 0x000f220000300800 */
[----:B---3--:R-:W-:-:S03]  /*af310*/  PRMT R4, R32, 0x7632, R4 ;  /* 0x0000763220047816 */ /* 0x008fc60000000004 */
[----:B------:R0:W-:Y:S01]  /*af320*/  @P5 STG.E.U16 desc[UR76][R2.64], R32 ;  /* 0x0000002002005986 */ /* 0x0001e2000c10154c */
[----:B------:R-:W-:-:S03]  /*af330*/  ISETP.GE.AND P5, PT, R7, UR21, PT ;  /* 0x0000001507007c0c */ /* 0x000fc6000bfa6270 */
[----:B------:R1:W-:Y:S01]  /*af340*/  @P0 STG.E.U16 desc[UR76][R8.64], R4 ;  /* 0x0000000408000986 */ /* 0x0003e2000c10154c */
[----:B------:R-:W-:-:S03]  /*af350*/  ISETP.LT.AND P0, PT, R5, UR4, !P5 ;  /* 0x0000000405007c0c */ /* 0x000fc6000ef01270 */
[----:B0-----:R-:W3:Y:S01]  /*af360*/  LDL.LU R32, [R1+0x230] ;  /* 0x0002300001207983 */ /* 0x001ee20000300800 */
[----:B------:R-:W-:Y:S01]  /*af370*/  IMAD.WIDE R2, R28, 0x2, R46 ;  /* 0x000000021c027825 */ /* 0x000fe200078e022e */
[----:B-1----:R-:W-:-:S04]  /*af380*/  PRMT R4, R61, 0x7632, R4 ;  /* 0x000076323d047816 */ /* 0x002fc80000000004 */
[----:B------:R0:W-:Y:S01]  /*af390*/  @P6 STG.E.U16 desc[UR76][R2.64], R61 ;  /* 0x0000003d02006986 */ /* 0x0001e2000c10154c */
[----:B------:R-:W-:-:S04]  /*af3a0*/  IMAD.WIDE R8, R39, 0x2, R46 ;  /* 0x0000000227087825 */ /* 0x000fc800078e022e */
[----:B------:R-:W-:-:S04]  /*af3b0*/  IMAD.WIDE R10, R39, 0x2, R44 ;  /* 0x00000002270a7825 */ /* 0x000fc800078e022c */
[----:B0-----:R-:W-:Y:S01]  /*af3c0*/  IMAD.WIDE R2, R28, 0x2, R44 ;  /* 0x000000021c027825 */ /* 0x001fe200078e022c */
[----:B------:R-:W3:Y:S04]  /*af3d0*/  LDL.LU R61, [R1+0x1268] ;  /* 0x00126800013d7983 */ /* 0x000ee80000300800 */
[----:B------:R-:W3:Y:S04]  /*af3e0*/  LDL.LU R39, [R1+0x2b4] ;  /* 0x0002b40001277983 */ /* 0x000ee80000300800 */
[----:B------:R0:W-:Y:S04]  /*af3f0*/  @P3 STG.E.U16 desc[UR76][R2.64], R4 ;  /* 0x0000000402003986 */ /* 0x0001e8000c10154c */
[----:B--2---:R1:W-:Y:S01]  /*af400*/  @P0 STG.E.U16 desc[UR76][R8.64], R14 ;  /* 0x0000000e08000986 */ /* 0x0043e2000c10154c */
[----:B0-----:R-:W-:-:S04]  /*af410*/  IMAD.WIDE R2, R60, 0x2, R46 ;  /* 0x000000023c027825 */ /* 0x001fc800078e022e */
[----:B-1----:R-:W-:Y:S02]  /*af420*/  IMAD.WIDE R8, R60, 0x2, R44 ;  /* 0x000000023c087825 */ /* 0x002fe400078e022c */
[----:B------:R-:W2:Y:S01]  /*af430*/  LDL.LU R60, [R1+0x1264] ;  /* 0x00126400013c7983 */ /* 0x000ea20000300800 */
[----:B------:R-:W-:Y:S01]  /*af440*/  ISETP.LT.AND P5, PT, R6, UR4, !P5 ;  /* 0x0000000406007c0c */ /* 0x000fe2000efa1270 */
[----:B------:R-:W-:Y:S01]  /*af450*/  VIADD R7, R0, 0x1e9 ;  /* 0x000001e900077836 */ /* 0x000fe20000000000 */
[----:B------:R-:W-:Y:S01]  /*af460*/  ISETP.LT.AND P6, PT, R5, UR4, !P4 ;  /* 0x0000000405007c0c */ /* 0x000fe2000e7c1270 */
[----:B------:R-:W2:Y:S01]  /*af470*/  LDL.LU R33, [R1+0x234] ;  /* 0x0002340001217983 */ /* 0x000ea20000300800 */
[----:B------:R-:W-:Y:S02]  /*af480*/  ISETP.LT.AND P4, PT, R6, UR4, !P4 ;  /* 0x0000000406007c0c */ /* 0x000fe4000e781270 */
[----:B------:R-:W-:Y:S02]  /*af490*/  ISETP.GE.AND P3, PT, R7, UR19, PT ;  /* 0x0000001307007c0c */ /* 0x000fe4000bf66270 */
[----:B------:R-:W-:-:S02]  /*af4a0*/  PRMT R12, R14, 0x7632, R12 ;  /* 0x000076320e0c7816 */ /* 0x000fc4000000000c */
[----:B------:R-:W-:Y:S01]  /*af4b0*/  ISETP.LT.AND P0, PT, R5, UR4, !P3 ;  /* 0x0000000405007c0c */ /* 0x000fe2000df01270 */
[----:B------:R-:W2:Y:S01]  /*af4c0*/  LDL.LU R14, [R1+0x126c] ;  /* 0x00126c00010e7983 */ /* 0x000ea20000300800 */
[----:B------:R-:W-:-:S03]  /*af4d0*/  ISETP.LT.AND P3, PT, R6, UR4, !P3 ;  /* 0x0000000406007c0c */ /* 0x000fc6000df61270 */
[----:B------:R0:W-:Y:S01]  /*af4e0*/  @P5 STG.E.U16 desc[UR76][R10.64], R12 ;  /* 0x0000000c0a005986 */ /* 0x0001e2000c10154c */
[----:B------:R-:W-:Y:S02]  /*af4f0*/  ISETP.LT.AND P5, PT, R5, UR4, !P1 ;  /* 0x0000000405007c0c */ /* 0x000fe4000cfa1270 */
[----:B------:R-:W-:Y:S01]  /*af500*/  ISETP.LT.AND P1, PT, R6, UR4, !P1 ;  /* 0x0000000406007c0c */ /* 0x000fe2000cf21270 */
[----:B----4-:R1:W-:Y:S01]  /*af510*/  @P6 STG.E.U16 desc[UR76][R2.64], R59 ;  /* 0x0000003b02006986 */ /* 0x0103e2000c10154c */
[----:B0-----:R-:W-:Y:S01]  /*af520*/  PRMT R11, R59, 0x7632, R11 ;  /* 0x000076323b0b7816 */ /* 0x001fe2000000000b */
[----:B-1----:R-:W-:-:S04]  /*af530*/  IMAD.WIDE R2, R15, 0x2, R46 ;  /* 0x000000020f027825 */ /* 0x002fc800078e022e */
[----:B------:R0:W-:Y:S04]  /*af540*/  @P4 STG.E.U16 desc[UR76][R8.64], R11 ;  /* 0x0000000b08004986 */ /* 0x0001e8000c10154c */
[----:B------:R-:W4:Y:S01]  /*af550*/  LDL.LU R59, [R1+0x2b8] ;  /* 0x0002b800013b7983 */ /* 0x000f220000300800 */
[----:B0-----:R-:W-:-:S03]  /*af560*/  IMAD.WIDE R8, R15, 0x2, R44 ;  /* 0x000000020f087825 */ /* 0x001fc600078e022c */
[----:B------:R-:W4:Y:S04]  /*af570*/  LDL.LU R15, [R1+0x1260] ;  /* 0x00126000010f7983 */ /* 0x000f280000300800 */
[----:B------:R-:W4:Y:S01]  /*af580*/  LDL.LU R28, [R1+0x238] ;  /* 0x00023800011c7983 */ /* 0x000f220000300800 */
[----:B---3--:R-:W-:-:S03]  /*af590*/  PRMT R12, R32, 0x7632, R12 ;  /* 0x00007632200c7816 */ /* 0x008fc6000000000c */
[----:B------:R0:W-:Y:S04]  /*af5a0*/  @P0 STG.E.U16 desc[UR76][R2.64], R32 ;  /* 0x0000002002000986 */ /* 0x0001e8000c10154c */
[----:B------:R1:W-:Y:S04]  /*af5b0*/  @P3 STG.E.U16 desc[UR76][R8.64], R12 ;  /* 0x0000000c08003986 */ /* 0x0003e8000c10154c */
[----:B0-----:R-:W3:Y:S01]  /*af5c0*/  LDL.LU R32, [R1+0x1254] ;  /* 0x0012540001207983 */ /* 0x001ee20000300800 */
[----:B------:R-:W-:Y:S01]  /*af5d0*/  IMAD.WIDE R10, R61, 0x2, R46 ;  /* 0x000000023d0a7825 */ /* 0x000fe200078e022e */
[----:B-1----:R-:W-:-:S03]  /*af5e0*/  PRMT R9, R39, 0x7632, R9 ;  /* 0x0000763227097816 */ /* 0x002fc60000000009 */
[----:B------:R-:W-:Y:S01]  /*af5f0*/  IMAD.WIDE R2, R61, 0x2, R44 ;  /* 0x000000023d027825 */ /* 0x000fe200078e022c */
[----:B------:R-:W-:Y:S04]  /*af600*/  @P5 STG.E.U16 desc[UR76][R10.64], R39 ;  /* 0x000000270a005986 */ /* 0x000fe8000c10154c */
[----:B------:R2:W-:Y:S02]  /*af610*/  @P1 STG.E.U16 desc[UR76][R2.64], R9 ;  /* 0x0000000902001986 */ /* 0x0005e4000c10154c */
[----:B--2---:R-:W-:-:S04]  /*af620*/  IMAD.WIDE R2, R60, 0x2, R46 ;  /* 0x000000023c027825 */ /* 0x004fc800078e022e */
[----:B------:R-:W-:Y:S02]  /*af630*/  IMAD.WIDE R8, R60, 0x2, R44 ;  /* 0x000000023c087825 */ /* 0x000fe400078e022c */
[----:B------:R-:W2:Y:S02]  /*af640*/  LDL.LU R60, [R1+0x2bc] ;  /* 0x0002bc00013c7983 */ /* 0x000ea40000300800 */
[C---:B------:R-:W-:Y:S02]  /*af650*/  VIADD R4, R0.reuse, 0x1eb ;  /* 0x000001eb00047836 */ /* 0x040fe40000000000 */
[----:B------:R-:W-:Y:S01]  /*af660*/  VIADD R7, R0, 0x1ec ;  /* 0x000001ec00077836 */ /* 0x000fe20000000000 */
[----:B------:R-:W2:Y:S02]  /*af670*/  LDL.LU R39, [R1+0x1240] ;  /* 0x0012400001277983 */ /* 0x000ea40000300800 */
[----:B------:R-:W-:Y:S01]  /*af680*/  ISETP.GE.AND P4, PT, R4, UR15, PT ;  /* 0x0000000f04007c0c */ /* 0x000fe2000bf86270 */
[----:B------:R-:W-:Y:S01]  /*af690*/  VIADD R4, R0, 0x1ee ;  /* 0x000001ee00047836 */ /* 0x000fe20000000000 */
[----:B------:R-:W-:Y:S01]  /*af6a0*/  ISETP.GE.AND P6, PT, R7, UR17, PT ;  /* 0x0000001107007c0c */ /* 0x000fe2000bfc6270 */
[----:B------:R-:W2:Y:S01]  /*af6b0*/  LDL.LU R61, [R1+0x23c] ;  /* 0x00023c00013d7983 */ /* 0x000ea20000300800 */
[----:B------:R-:W-:-:S02]  /*af6c0*/  ISETP.LT.AND P3, PT, R5, UR4, !P4 ;  /* 0x0000000405007c0c */ /* 0x000fc4000e761270 */
[----:B------:R-:W-:Y:S01]  /*af6d0*/  ISETP.LT.AND P4, PT, R6, UR4, !P4 ;  /* 0x0000000406007c0c */ /* 0x000fe2000e781270 */
[----:B------:R-:W-:Y:S01]  /*af6e0*/  VIADD R7, R0, 0x1f1 ;  /* 0x000001f100077836 */ /* 0x000fe20000000000 */
[----:B------:R-:W-:Y:S01]  /*af6f0*/  ISETP.GE.AND P1, PT, R4, UR11, PT ;  /* 0x0000000b04007c0c */ /* 0x000fe2000bf26270 */
[----:B------:R-:W-:Y:S01]  /*af700*/  VIADD R4, R0, 0x1ed ;  /* 0x000001ed00047836 */ /* 0x000fe20000000000 */
[----:B------:R-:W-:Y:S02]  /*af710*/  ISETP.LT.AND P5, PT, R5, UR4, !P6 ;  /* 0x0000000405007c0c */ /* 0x000fe4000f7a1270 */
[----:B------:R-:W-:Y:S02]  /*af720*/  ISETP.GE.AND P0, PT, R7, UR13, PT ;  /* 0x0000000d07007c0c */ /* 0x000fe4000bf06270 */
[----:B------:R-:W-:-:S03]  /*af730*/  PRMT R7, R33, 0x7632, R7 ;  /* 0x0000763221077816 */ /* 0x000fc60000000007 */
[----:B------:R0:W-:Y:S01]  /*af740*/  @P3 STG.E.U16 desc[UR76][R2.64], R33 ;  /* 0x0000002102003986 */ /* 0x0001e2000c10154c */
[----:B------:R-:W-:Y:S02]  /*af750*/  ISETP.GE.AND P3, PT, R4, UR9, PT ;  /* 0x0000000904007c0c */ /* 0x000fe4000bf66270 */
[----:B------:R-:W-:Y:S01]  /*af760*/  ISETP.LT.AND P6, PT, R6, UR4, !P6 ;  /* 0x0000000406007c0c */ /* 0x000fe2000f7c1270 */
[----:B------:R1:W-:Y:S01]  /*af770*/  @P4 STG.E.U16 desc[UR76][R8.64], R7 ;  /* 0x0000000708004986 */ /* 0x0003e2000c10154c */
[----:B------:R-:W-:Y:S01]  /*af780*/  ISETP.LT.AND P4, PT, R5, UR4, !P3 ;  /* 0x0000000405007c0c */ /* 0x000fe2000df81270 */
[----:B------:R-:W-:Y:S01]  /*af790*/  IMAD.WIDE R10, R14, 0x2, R46 ;  /* 0x000000020e0a7825 */ /* 0x000fe200078e022e */
[----:B------:R-:W-:Y:S02]  /*af7a0*/  ISETP.LT.AND P3, PT, R6, UR4, !P3 ;  /* 0x0000000406007c0c */ /* 0x000fe4000df61270 */
[----:B----4-:R-:W-:Y:S02]  /*af7b0*/  PRMT R12, R59, 0x7632, R12 ;  /* 0x000076323b0c7816 */ /* 0x010fe4000000000c */
[----:B------:R4:W-:Y:S01]  /*af7c0*/  @P5 STG.E.U16 desc[UR76][R10.64], R59 ;  /* 0x0000003b0a005986 */ /* 0x0009e2000c10154c */
[----:B0-----:R-:W-:Y:S01]  /*af7d0*/  IMAD.WIDE R2, R14, 0x2, R44 ;  /* 0x000000020e027825 */ /* 0x001fe200078e022c */
[----:B------:R-:W-:-:S02]  /*af7e0*/  ISETP.LT.AND P5, PT, R5, UR4, !P1 ;  /* 0x0000000405007c0c */ /* 0x000fc4000cfa1270 */
[----:B------:R-:W2:Y:S01]  /*af7f0*/  LDL.LU R14, [R1+0x123c] ;  /* 0x00123c00010e7983 */ /* 0x000ea20000300800 */
[----:B-1----:R-:W-:-:S03]  /*af800*/  IMAD.WIDE R8, R15, 0x2, R46 ;  /* 0x000000020f087825 */ /* 0x002fc600078e022e */
[----:B------:R3:W-:Y:S01]  /*af810*/  @P6 STG.E.U16 desc[UR76][R2.64], R12 ;  /* 0x0000000c02006986 */ /* 0x0007e2000c10154c */
[----:B------:R-:W-:Y:S01]  /*af820*/  PRMT R7, R28, 0x7632, R7 ;  /* 0x000076321c077816 */ /* 0x000fe20000000007 */
[----:B----4-:R-:W-:Y:S02]  /*af830*/  IMAD.WIDE R10, R15, 0x2, R44 ;  /* 0x000000020f0a7825 */ /* 0x010fe400078e022c */
[----:B------:R-:W4:Y:S04]  /*af840*/  LDL.LU R59, [R1+0x1d0] ;  /* 0x0001d000013b7983 */ /* 0x000f280000300800 */
[----:B------:R0:W-:Y:S04]  /*af850*/  @P4 STG.E.U16 desc[UR76][R8.64], R28 ;  /* 0x0000001c08004986 */ /* 0x0001e8000c10154c */
[----:B------:R-:W4:Y:S04]  /*af860*/  LDL.LU R15, [R1+0x1228] ;  /* 0x00122800010f7983 */ /* 0x000f280000300800 */
[----:B------:R2:W-:Y:S01]  /*af870*/  @P3 STG.E.U16 desc[UR76][R10.64], R7 ;  /* 0x000000070a003986 */ /* 0x0005e2000c10154c */
[----:B---3--:R-:W-:-:S04]  /*af880*/  IMAD.WIDE R2, R32, 0x2, R46 ;  /* 0x0000000220027825 */ /* 0x008fc800078e022e */
[----:B0-----:R-:W-:Y:S02]  /*af890*/  IMAD.WIDE R8, R32, 0x2, R44 ;  /* 0x0000000220087825 */ /* 0x001fe400078e022c */
[----:B------:R-:W3:Y:S01]  /*af8a0*/  LDL.LU R32, [R1+0x1c0] ;  /* 0x0001c00001207983 */ /* 0x000ee20000300800 */
[----:B--2---:R-:W-:-:S03]  /*af8b0*/  PRMT R11, R60, 0x7632, R11 ;  /* 0x000076323c0b7816 */ /* 0x004fc6000000000b */
[----:B------:R0:W-:Y:S04]  /*af8c0*/  @P5 STG.E.U16 desc[UR76][R2.64], R60 ;  /* 0x0000003c02005986 */ /* 0x0001e8000c10154c */
[----:B0-----:R-:W2:Y:S01]  /*af8d0*/  LDL.LU R60, [R1+0x1224] ;  /* 0x00122400013c7983 */ /* 0x001ea20000300800 */
[----:B------:R-:W-:Y:S01]  /*af8e0*/  VIADD R4, R0, 0x1ef ;  /* 0x000001ef00047836 */ /* 0x000fe20000000000 */
[----:B------:R-:W-:-:S04]  /*af8f0*/  ISETP.LT.AND P1, PT, R6, UR4, !P1 ;  /* 0x0000000406007c0c */ /* 0x000fc8000cf21270 */
[----:B------:R-:W-:-:S04]  /*af900*/  ISETP.GE.AND P6, PT, R4, UR7, PT ;  /* 0x0000000704007c0c */ /* 0x000fc8000bfc6270 */
[----:B------:R-:W-:Y:S02]  /*af910*/  ISETP.LT.AND P4, PT, R5, UR4, !P6 ;  /* 0x0000000405007c0c */ /* 0x000fe4000f781270 */
[C---:B------:R-:W-:Y:S01]  /*af920*/  ISETP.LT.AND P6, PT, R6.reuse, UR4, !P6 ;  /* 0x0000000406007c0c */ /* 0x040fe2000f7c1270 */
[----:B------:R-:W-:Y:S01]  /*af930*/  IMAD.WIDE R2, R39, 0x2, R46 ;  /* 0x0000000227027825 */ /* 0x000fe200078e022e */
[----:B------:R-:W-:Y:S01]  /*af940*/  PRMT R7, R61, 0x7632, R7 ;  /* 0x000076323d077816 */ /* 0x000fe20000000007 */
[----:B------:R0:W-:Y:S01]  /*af950*/  @P1 STG.E.U16 desc[UR76][R8.64], R11 ;  /* 0x0000000b08001986 */ /* 0x0001e2000c10154c */
[----:B------:R-:W-:Y:S02]  /*af960*/  ISETP.LT.AND P5, PT, R5, UR4, !P2 ;  /* 0x0000000405007c0c */ /* 0x000fe4000d7a1270 */
[----:B------:R-:W-:-:S05]  /*af970*/  ISETP.LT.AND P2, PT, R6, UR4, !P2 ;  /* 0x0000000406007c0c */ /* 0x000fca000d741270 */
[----:B------:R1:W-:Y:S01]  /*af980*/  @P4 STG.E.U16 desc[UR76][R2.64], R61 ;  /* 0x0000003d02004986 */ /* 0x0003e2000c10154c */
[----:B0-----:R-:W-:-:S03]  /*af990*/  IMAD.WIDE R8, R39, 0x2, R44 ;  /* 0x0000000227087825 */ /* 0x001fc600078e022c */
[----:B------:R-:W2:Y:S04]  /*af9a0*/  LDL.LU R39, [R1+0x1d4] ;  /* 0x0001d40001277983 */ /* 0x000ea80000300800 */
[----:B------:R0:W-:Y:S01]  /*af9b0*/  @P6 STG.E.U16 desc[UR76][R8.64], R7 ;  /* 0x0000000708006986 */ /* 0x0001e2000c10154c */
[----:B------:R-:W-:Y:S02]  /*af9c0*/  ISETP.LT.AND P6, PT, R5, UR4, !P0 ;  /* 0x0000000405007c0c */ /* 0x000fe4000c7c1270 */
[----:B------:R-:W-:Y:S01]  /*af9d0*/  ISETP.LT.AND P0, PT, R6, UR4, !P0 ;  /* 0x0000000406007c0c */ /* 0x000fe2000c701270 */
[C---:B------:R-:W-:Y:S01]  /*af9e0*/  IMAD.WIDE R10, R14.reuse, 0x2, R46 ;  /* 0x000000020e0a7825 */ /* 0x040fe200078e022e */
[----:B-1----:R-:W2:Y:S03]  /*af9f0*/  LDL.LU R61, [R1+0x1210] ;  /* 0x00121000013d7983 */ /* 0x002ea60000300800 */
[----:B------:R-:W-:Y:S01]  /*afa00*/  IMAD.WIDE R12, R14, 0x2, R44 ;  /* 0x000000020e0c7825 */ /* 0x000fe200078e022c */
[----:B----4-:R1:W-:Y:S01]  /*afa10*/  @P5 STG.E.U16 desc[UR76][R10.64], R59 ;  /* 0x0000003b0a005986 */ /* 0x0103e2000c10154c */
[----:B0-----:R-:W-:-:S02]  /*afa20*/  PRMT R9, R59, 0x7632, R9 ;  /* 0x000076323b097816 */ /* 0x001fc40000000009 */
[C---:B------:R-:W-:Y:S01]  /*afa30*/  IMAD.WIDE R2, R15.reuse, 0x2, R46 ;  /* 0x000000020f027825 */ /* 0x040fe200078e022e */
[----:B------:R-:W4:Y:S03]  /*afa40*/  LDL.LU R30, [R1+0x1c4] ;  /* 0x0001c400011e7983 */ /* 0x000f260000300800 */
[----:B------:R-:W-:Y:S01]  /*afa50*/  IMAD.WIDE R14, R15, 0x2, R44 ;  /* 0x000000020f0e7825 */ /* 0x000fe200078e022c */
[----:B------:R2:W-:Y:S04]  /*afa60*/  @P2 STG.E.U16 desc[UR76][R12.64], R9 ;  /* 0x000000090c002986 */ /* 0x0005e8000c10154c */
[----:B-1----:R-:W4:Y:S04]  /*afa70*/  LDL.LU R59, [R1+0x1d8] ;  /* 0x0001d800013b7983 */ /* 0x002f280000300800 */
[----:B------:R-:W4:Y:S01]  /*afa80*/  LDL.LU R33, [R1+0x1284] ;  /* 0x0012840001217983 */ /* 0x000f220000300800 */
[----:B---3--:R-:W-:-:S03]  /*afa90*/  PRMT R11, R32, 0x7632, R11 ;  /* 0x00007632200b7816 */ /* 0x008fc6000000000b */
[----:B------:R-:W-:Y:S04]  /*afaa0*/  @P6 STG.E.U16 desc[UR76][R2.64], R32 ;  /* 0x0000002002006986 */ /* 0x000fe8000c10154c */
[----:B------:R0:W-:Y:S01]  /*afab0*/  @P0 STG.E.U16 desc[UR76][R14.64], R11 ;  /* 0x0000000b0e000986 */ /* 0x0001e2000c10154c */
[----:B--2---:R-:W-:-:S04]  /*afac0*/  IMAD.WIDE R8, R60, 0x2, R46 ;  /* 0x000000023c087825 */ /* 0x004fc800078e022e */
[----:B0-----:R-:W-:Y:S02]  /*afad0*/  IMAD.WIDE R10, R60, 0x2, R44 ;  /* 0x000000023c0a7825 */ /* 0x001fe400078e022c */
[----:B------:R-:W2:Y:S02]  /*afae0*/  LDL.LU R60, [R1+0x1280] ;  /* 0x00128000013c7983 */ /* 0x000ea40000300800 */
[----:B------:R-:W-:Y:S02]  /*afaf0*/  VIADD R4, R0, 0x1f2 ;  /* 0x000001f200047836 */ /* 0x000fe40000000000 */
[----:B------:R-:W3:Y:S03]  /*afb00*/  LDL.LU R34, [R1+0x1c8] ;  /* 0x0001c80001227983 */ /* 0x000ee60000300800 */
[----:B------:R-:W-:Y:S01]  /*afb10*/  ISETP.GE.AND P3, PT, R4, UR5, PT ;  /* 0x0000000504007c0c */ /* 0x000fe2000bf66270 */
[----:B------:R-:W-:Y:S01]  /*afb20*/  VIADD R4, R0, 0x1f3 ;  /* 0x000001f300047836 */ /* 0x000fe20000000000 */
[----:B------:R-:W3:Y:S02]  /*afb30*/  LDL.LU R29, [R1+0x1dc] ;  /* 0x0001dc00011d7983 */ /* 0x000ee40000300800 */
[----:B------:R-:W-:-:S02]  /*afb40*/  ISETP.LT.AND P5, PT, R5, UR4, !P3 ;  /* 0x0000000405007c0c */ /* 0x000fc4000dfa1270 */
[----:B------:R-:W-:Y:S01]  /*afb50*/  ISETP.LT.AND P3, PT, R6, UR4, !P3 ;  /* 0x0000000406007c0c */ /* 0x000fe2000df61270 */
[----:B------:R-:W3:Y:S01]  /*afb60*/  LDL.LU R28, [R1+0x127c] ;  /* 0x00127c00011c7983 */ /* 0x000ee20000300800 */
[----:B------:R-:W-:-:S03]  /*afb70*/  ISETP.GE.AND P1, PT, R4, UR5, PT ;  /* 0x0000000504007c0c */ /* 0x000fc6000bf26270 */
[----:B------:R-:W3:Y:S01]  /*afb80*/  LDL.LU R32, [R1+0x1278] ;  /* 0x0012780001207983 */ /* 0x000ee20000300800 */
[----:B------:R-:W-:Y:S02]  /*afb90*/  ISETP.LT.AND P6, PT, R5, UR4, !P1 ;  /* 0x0000000405007c0c */ /* 0x000fe4000cfc1270 */
[----:B------:R-:W-:Y:S02]  /*afba0*/  ISETP.LT.AND P1, PT, R6, UR4, !P1 ;  /* 0x0000000406007c0c */ /* 0x000fe4000cf21270 */
[----:B------:R-:W-:Y:S01]  /*afbb0*/  PRMT R3, R39, 0x7632, R3 ;  /* 0x0000763227037816 */ /* 0x000fe20000000003 */
[----:B------:R0:W-:Y:S04]  /*afbc0*/  @P5 STG.E.U16 desc[UR76][R8.64], R39 ;  /* 0x0000002708005986 */ /* 0x0001e8000c10154c */
[----:B------:R1:W-:Y:S01]  /*afbd0*/  @P3 STG.E.U16 desc[UR76][R10.64], R3 ;  /* 0x000000030a003986 */ /* 0x0003e2000c10154c */
[----:B------:R-:W-:-:S03]  /*afbe0*/  IMAD.WIDE R12, R61, 0x2, R44 ;  /* 0x000000023d0c7825 */ /* 0x000fc600078e022c */
[----:B0-----:R-:W3:Y:S01]  /*afbf0*/  LDL.LU R39, [R1+0x1cc] ;  /* 0x0001cc0001277983 */ /* 0x001ee20000300800 */
[----:B-1----:R-:W-:Y:S01]  /*afc00*/  IMAD.WIDE R2, R61, 0x2, R46 ;  /* 0x000000023d027825 */ /* 0x002fe200078e022e */
[----:B----4-:R-:W-:Y:S02]  /*afc10*/  PRMT R9, R30, 0x7632, R9 ;  /* 0x000076321e097816 */ /* 0x010fe40000000009 */
[----:B------:R-:W4:Y:S04]  /*afc20*/  LDL.LU R61, [R1+0x1274] ;  /* 0x00127400013d7983 */ /* 0x000f280000300800 */
[----:B------:R-:W-:Y:S04]  /*afc30*/  @P6 STG.E.U16 desc[UR76][R2.64], R30 ;  /* 0x0000001e02006986 */ /* 0x000fe8000c10154c */
[----:B------:R2:W-:Y:S02]  /*afc40*/  @P1 STG.E.U16 desc[UR76][R12.64], R9 ;  /* 0x000000090c001986 */ /* 0x0005e4000c10154c */
[----:B--2---:R-:W-:-:S04]  /*afc50*/  IMAD.WIDE R8, R60, 0x2, R46 ;  /* 0x000000023c087825 */ /* 0x004fc800078e022e */
[----:B------:R-:W-:Y:S02]  /*afc60*/  IMAD.WIDE R10, R60, 0x2, R44 ;  /* 0x000000023c0a7825 */ /* 0x000fe400078e022c */
[----:B------:R-:W2:Y:S02]  /*afc70*/  LDL.LU R60, [R1+0x1270] ;  /* 0x00127000013c7983 */ /* 0x000ea40000300800 */
[----:B------:R-:W-:-:S05]  /*afc80*/  VIADD R4, R0, 0x1f4 ;  /* 0x000001f400047836 */ /* 0x000fca0000000000 */
[----:B------:R-:W-:Y:S01]  /*afc90*/  ISETP.GE.AND P4, PT, R4, UR5, PT ;  /* 0x0000000504007c0c */ /* 0x000fe2000bf86270 */
[----:B------:R-:W-:-:S03]  /*afca0*/  VIADD R4, R0, 0x1f5 ;  /* 0x000001f500047836 */ /* 0x000fc60000000000 */
[C---:B------:R-:W-:Y:S02]  /*afcb0*/  ISETP.LT.AND P5, PT, R5.reuse, UR4, !P4 ;  /* 0x0000000405007c0c */ /* 0x040fe4000e7a1270 */
[----:B------:R-:W-:Y:S02]  /*afcc0*/  ISETP.GE.AND P2, PT, R4, UR5, PT ;  /* 0x0000000504007c0c */ /* 0x000fe4000bf46270 */
[----:B------:R-:W-:Y:S01]  /*afcd0*/  ISETP.LT.AND P4, PT, R6, UR4, !P4 ;  /* 0x0000000406007c0c */ /* 0x000fe2000e781270 */
[C---:B------:R-:W-:Y:S01]  /*afce0*/  VIADD R4, R0.reuse, 0x1f6 ;  /* 0x000001f600047836 */ /* 0x040fe20000000000 */
[----:B------:R-:W-:Y:S01]  /*afcf0*/  ISETP.LT.AND P1, PT, R5, UR4, !P2 ;  /* 0x0000000405007c0c */ /* 0x000fe2000d721270 */
[----:B------:R-:W-:Y:S01]  /*afd00*/  VIADD R7, R0, 0x1f8 ;  /* 0x000001f800077836 */ /* 0x000fe20000000000 */
[----:B------:R-:W-:Y:S01]  /*afd10*/  ISETP.LT.AND P2, PT, R6, UR4, !P2 ;  /* 0x0000000406007c0c */ /* 0x000fe2000d741270 */
[----:B------:R-:W-:-:S04]  /*afd20*/  IMAD.WIDE R14, R33, 0x2, R46 ;  /* 0x00000002210e7825 */ /* 0x000fc800078e022e */
[----:B------:R-:W-:Y:S02]  /*afd30*/  IMAD.WIDE R2, R33, 0x2, R44 ;  /* 0x0000000221027825 */ /* 0x000fe400078e022c */
[----:B------:R-:W2:Y:S01]  /*afd40*/  LDL.LU R33, [R1+0x120c] ;  /* 0x00120c0001217983 */ /* 0x000ea20000300800 */
[----:B------:R-:W-:Y:S01]  /*afd50*/  ISETP.GE.AND P0, PT, R4, UR5, PT ;  /* 0x0000000504007c0c */ /* 0x000fe2000bf06270 */
[----:B------:R-:W-:Y:S01]  /*afd60*/  VIADD R4, R0, 0x1f7 ;  /* 0x000001f700047836 */ /* 0x000fe20000000000 */
[----:B------:R-:W-:Y:S01]  /*afd70*/  ISETP.GE.AND P6, PT, R7, UR5, PT ;  /* 0x0000000507007c0c */ /* 0x000fe2000bfc6270 */
[----:B------:R0:W-:Y:S01]  /*afd80*/  @P5 STG.E.U16 desc[UR76][R14.64], R59 ;  /* 0x0000003b0e005986 */ /* 0x0001e2000c10154c */
[----:B------:R-:W-:Y:S01]  /*afd90*/  PRMT R7, R59, 0x7632, R7 ;  /* 0x000076323b077816 */ /* 0x000fe20000000007 */
[----:B---3--:R-:W-:Y:S01]  /*afda0*/  IMAD.WIDE R12, R28, 0x2, R46 ;  /* 0x000000021c0c7825 */ /* 0x008fe200078e022e */
[----:B------:R-:W-:Y:S01]  /*afdb0*/  ISETP.GE.AND P3, PT, R4, UR5, PT ;  /* 0x0000000504007c0c */ /* 0x000fe2000bf66270 */
[----:B------:R-:W1:Y:S01]  /*afdc0*/  LDS.128 R56, [R58] ;  /* 0x000000003a387984 */ /* 0x000e620000000c00 */
[----:B------:R-:W-:-:S03]  /*afdd0*/  ISETP.LT.AND P5, PT, R5, UR4, !P0 ;  /* 0x0000000405007c0c */ /* 0x000fc6000c7a1270 */
[----:B------:R3:W-:Y:S01]  /*afde0*/  @P4 STG.E.U16 desc[UR76][R2.64], R7 ;  /* 0x0000000702004986 */ /* 0x0007e2000c10154c */
[----:B0-----:R-:W-:-:S03]  /*afdf0*/  PRMT R15, R34, 0x7632, R15 ;  /* 0x00007632220f7816 */ /* 0x001fc6000000000f */
[----:B------:R0:W-:Y:S01]  /*afe00*/  @P1 STG.E.U16 desc[UR76][R8.64], R34 ;  /* 0x0000002208001986 */ /* 0x0001e2000c10154c */
[----:B------:R-:W-:-:S03]  /*afe10*/  ISETP.LT.AND P0, PT, R6, UR4, !P0 ;  /* 0x0000000406007c0c */ /* 0x000fc6000c701270 */
[----:B------:R4:W-:Y:S01]  /*afe20*/  @P2 STG.E.U16 desc[UR76][R10.64], R15 ;  /* 0x0000000f0a002986 */ /* 0x0009e2000c10154c */
[----:B---3--:R-:W-:-:S03]  /*afe30*/  IMAD.WIDE R2, R28, 0x2, R44 ;  /* 0x000000021c027825 */ /* 0x008fc600078e022c */
[----:B------:R-:W3:Y:S01]  /*afe40*/  LDL.LU R28, [R1+0x11f8] ;  /* 0x0011f800011c7983 */ /* 0x000ee20000300800 */
[----:B------:R-:W-:Y:S01]  /*afe50*/  ISETP.LT.AND P2, PT, R5, UR4, !P3 ;  /* 0x0000000405007c0c */ /* 0x000fe2000df41270 */
[----:B0-----:R-:W-:-:S04]  /*afe60*/  IMAD.WIDE R8, R32, 0x2, R46 ;  /* 0x0000000220087825 */ /* 0x001fc800078e022e */
[----:B----4-:R-:W-:Y:S02]  /*afe70*/  IMAD.WIDE R10, R32, 0x2, R44 ;  /* 0x00000002200a7825 */ /* 0x010fe400078e022c */
[----:B------:R-:W4:Y:S01]  /*afe80*/  LDL.LU R32, [R1+0x11f4] ;  /* 0x0011f40001207983 */ /* 0x000f220000300800 */
[----:B------:R-:W-:Y:S02]  /*afe90*/  ISETP.LT.AND P3, PT, R6, UR4, !P3 ;  /* 0x0000000406007c0c */ /* 0x000fe4000df61270 */
[----:B------:R-:W-:Y:S01]  /*afea0*/  PRMT R7, R29, 0x7632, R7 ;  /* 0x000076321d077816 */ /* 0x000fe20000000007 */
[----:B------:R0:W-:Y:S01]  /*afeb0*/  @P5 STG.E.U16 desc[UR76][R12.64], R29 ;  /* 0x0000001d0c005986 */ /* 0x0001e2000c10154c */
[----:B------:R-:W-:-:S03]  /*afec0*/  PRMT R14, R39, 0x7632, R14 ;  /* 0x00007632270e7816 */ /* 0x000fc6000000000e */
[----:B------:R1:W-:Y:S04]  /*afed0*/  @P0 STG.E.U16 desc[UR76][R2.64], R7 ;  /* 0x0000000702000986 */ /* 0x0003e8000c10154c */
[----:B------:R1:W-:Y:S01]  /*afee0*/  @P2 STG.E.U16 desc[UR76][R8.64], R39 ;  /* 0x0000002708002986 */ /* 0x0003e2000c10154c */
[----:B0-----:R-:W-:-:S03]  /*afef0*/  IMAD.WIDE R12, R61, 0x2, R46 ;  /* 0x000000023d0c7825 */ /* 0x001fc600078e022e */
[----:B------:R0:W-:Y:S01]  /*aff00*/  @P3 STG.E.U16 desc[UR76][R10.64], R14 ;  /* 0x0000000e0a003986 */ /* 0x0001e2000c10154c */
[----:B-1----:R-:W-:-:S03]  /*aff10*/  IMAD.WIDE R2, R61, 0x2, R44 ;  /* 0x000000023d027825 */ /* 0x002fc600078e022c */
[----:B------:R-:W4:Y:S04]  /*aff20*/  LDL.LU R39, [R1+0x11e0] ;  /* 0x0011e00001277983 */ /* 0x000f280000300800 */
[----:B------:R-:W4:Y:S01]  /*aff30*/  LDL.LU R61, [R1+0x11dc] ;  /* 0x0011dc00013d7983 */ /* 0x000f220000300800 */
[----:B--2---:R-:W-:-:S04]  /*aff40*/  IMAD.WIDE R8, R60, 0x2, R46 ;  /* 0x000000023c087825 */ /* 0x004fc800078e022e */
[----:B0-----:R-:W-:Y:S02]  /*aff50*/  IMAD.WIDE R10, R60, 0x2, R44 ;  /* 0x000000023c0a7825 */ /* 0x001fe400078e022c */
[----:B------:R-:W2:Y:S01]  /*aff60*/  LDL.LU R60, [R1+0x1288] ;  /* 0x00128800013c7983 */ /* 0x000ea20000300800 */
[----:B------:R-:W-:Y:S01]  /*aff70*/  ISETP.LT.AND P5, PT, R5, UR4, !P6 ;  /* 0x0000000405007c0c */ /* 0x000fe2000f7a1270 */
[----:B------:R-:W-:-:S05]  /*aff80*/  VIADD R4, R0, 0x1f9 ;  /* 0x000001f900047836 */ /* 0x000fca0000000000 */
[----:B------:R-:W-:Y:S01]  /*aff90*/  ISETP.GE.AND P4, PT, R4, UR5, PT ;  /* 0x0000000504007c0c */ /* 0x000fe2000bf86270 */
[----:B------:R-:W-:Y:S01]  /*affa0*/  VIADD R4, R0, 0x1fa ;  /* 0x000001fa00047836 */ /* 0x000fe20000000000 */
[----:B------:R-:W-:Y:S02]  /*affb0*/  ISETP.LT.AND P6, PT, R6, UR4, !P6 ;  /* 0x0000000406007c0c */ /* 0x000fe4000f7c1270 */
[C---:B------:R-:W-:Y:S02]  /*affc0*/  ISETP.LT.AND P3, PT, R5.reuse, UR4, !P4 ;  /* 0x0000000405007c0c */ /* 0x040fe4000e761270 */
[----:B------:R-:W-:Y:S01]  /*affd0*/  ISETP.GE.AND P1, PT, R4, UR5, PT ;  /* 0x0000000504007c0c */ /* 0x000fe2000bf26270 */
[----:B------:R-:W-:Y:S01]  /*affe0*/  VIADD R4, R0, 0x1fb ;  /* 0x000001fb00047836 */ /* 0x000fe20000000000 */
[----:B------:R-:W-:Y:S01]  /*afff0*/  ISETP.LT.AND P4, PT, R6, UR4, !P4 ;  /* 0x0000000406007c0c */ /* 0x000fe2000e781270 */
[----:B------:R0:W-:Y:S01]  /*b0000*/  @P5 STG.E.U16 desc[UR76][R12.64], R16 ;  /* 0x000000100c005986 */ /* 0x0001e2000c10154c */
[----:B------:R-:W-:-:S02]  /*b0010*/  ISETP.LT.AND P5, PT, R5, UR4, !P1 ;  /* 0x0000000405007c0c */ /* 0x000fc4000cfa1270 */
[----:B------:R-:W-:Y:S01]  /*b0020*/  ISETP.GE.AND P0, PT, R4, UR5, PT ;  /* 0x0000000504007c0c */ /* 0x000fe2000bf06270 */
[----:B------:R-:W-:Y:S01]  /*b0030*/  VIADD R4, R0, 0x1fc ;  /* 0x000001fc00047836 */ /* 0x000fe20000000000 */
[----:B------:R-:W-:Y:S02]  /*b0040*/  PRMT R7, R16, 0x7632, R7 ;  /* 0x0000763210077816 */ /* 0x000fe40000000007 */
[----:B------:R-:W-:Y:S02]  /*b0050*/  PRMT R14, R56, 0x7632, R14 ;  /* 0x00007632380e7816 */ /* 0x000fe4000000000e */
[----:B------:R-:W-:Y:S01]  /*b0060*/  ISETP.GE.AND P2, PT, R4, UR5, PT ;  /* 0x0000000504007c0c */ /* 0x000fe2000bf46270 */
[----:B------:R1:W-:Y:S01]  /*b0070*/  @P6 STG.E.U16 desc[UR76][R2.64], R7 ;  /* 0x0000000702006986 */ /* 0x0003e2000c10154c */
[----:B0-----:R-:W-:Y:S01]  /*b0080*/  IMAD.WIDE R12, R33, 0x2, R46 ;  /* 0x00000002210c7825 */ /* 0x001fe200078e022e */
[C---:B------:R-:W-:Y:S02]  /*b0090*/  ISETP.LT.AND P1, PT, R6.reuse, UR4, !P1 ;  /* 0x0000000406007c0c */ /* 0x040fe4000cf21270 */
[----:B------:R3:W-:Y:S01]  /*b00a0*/  @P3 STG.E.U16 desc[UR76][R8.64], R56 ;  /* 0x0000003808003986 */ /* 0x0007e2000c10154c */
[----:B------:R-:W-:-:S03]  /*b00b0*/  ISETP.LT.AND P3, PT, R6, UR4, !P0 ;  /* 0x0000000406007c0c */ /* 0x000fc6000c761270 */
[----:B------:R0:W-:Y:S01]  /*b00c0*/  @P4 STG.E.U16 desc[UR76][R10.64], R14 ;  /* 0x0000000e0a004986 */ /* 0x0001e2000c10154c */
[C---:B------:R-:W-:Y:S01]  /*b00d0*/  ISETP.LT.AND P4, PT, R5.reuse, UR4, !P0 ;  /* 0x0000000405007c0c */ /* 0x040fe2000c781270 */
[----:B------:R-:W-:Y:S02]  /*b00e0*/  VIADD R4, R0, 0x1fd ;  /* 0x000001fd00047836 */ /* 0x000fe40000000000 */
[----:B------:R4:W-:Y:S01]  /*b00f0*/  @P5 STG.E.U16 desc[UR76][R12.64], R17 ;  /* 0x000000110c005986 */ /* 0x0009e2000c10154c */
[----:B------:R-:W-:Y:S01]  /*b0100*/  ISETP.LT.AND P5, PT, R5, UR4, !P2 ;  /* 0x0000000405007c0c */ /* 0x000fe2000d7a1270 */
[----:B-1----:R-:W-:Y:S01]  /*b0110*/  IMAD.WIDE R2, R33, 0x2, R44 ;  /* 0x0000000221027825 */ /* 0x002fe200078e022c */
[----:B------:R-:W-:Y:S02]  /*b0120*/  PRMT R7, R17, 0x7632, R7 ;  /* 0x0000763211077816 */ /* 0x000fe40000000007 */
[----:B------:R-:W-:Y:S01]  /*b0130*/  ISETP.GE.AND P6, PT, R4, UR5, PT ;  /* 0x0000000504007c0c */ /* 0x000fe2000bfc6270 */
[----:B------:R-:W-:-:S02]  /*b0140*/  VIADD R4, R0, 0x1fe ;  /* 0x000001fe00047836 */ /* 0x000fc40000000000 */
[----:B---3--:R-:W-:Y:S01]  /*b0150*/  IMAD.WIDE R8, R28, 0x2, R46 ;  /* 0x000000021c087825 */ /* 0x008fe200078e022e */
[----:B0-----:R-:W-:-:S03]  /*b0160*/  PRMT R14, R57, 0x7632, R14 ;  /* 0x00007632390e7816 */ /* 0x001fc6000000000e */
[----:B------:R-:W-:Y:S01]  /*b0170*/  IMAD.WIDE R10, R28, 0x2, R44 ;  /* 0x000000021c0a7825 */ /* 0x000fe200078e022c */
[----:B------:R0:W-:Y:S03]  /*b0180*/  @P1 STG.E.U16 desc[UR76][R2.64], R7 ;  /* 0x0000000702001986 */ /* 0x0001e6000c10154c */
[----:B------:R-:W-:Y:S02]  /*b0190*/  VIADD R0, R0, 0x1ff ;  /* 0x000001ff00007836 */ /* 0x000fe40000000000 */
[----:B----4-:R-:W-:Y:S01]  /*b01a0*/  IMAD.WIDE R12, R32, 0x2, R46 ;  /* 0x00000002200c7825 */ /* 0x010fe200078e022e */
[----:B------:R1:W-:Y:S01]  /*b01b0*/  @P4 STG.E.U16 desc[UR76][R8.64], R57 ;  /* 0x0000003908004986 */ /* 0x0003e2000c10154c */
[----:B------:R-:W-:Y:S02]  /*b01c0*/  ISETP.GE.AND P0, PT, R4, UR5, PT ;  /* 0x0000000504007c0c */ /* 0x000fe4000bf06270 */
[----:B------:R-:W-:Y:S01]  /*b01d0*/  ISETP.LT.AND P2, PT, R6, UR4, !P2 ;  /* 0x0000000406007c0c */ /* 0x000fe2000d741270 */
[----:B------:R3:W-:Y:S01]  /*b01e0*/  @P3 STG.E.U16 desc[UR76][R10.64], R14 ;  /* 0x0000000e0a003986 */ /* 0x0007e2000c10154c */
[----:B------:R-:W-:-:S03]  /*b01f0*/  ISETP.GE.AND P1, PT, R0, UR5, PT ;  /* 0x0000000500007c0c */ /* 0x000fc6000bf26270 */
[----:B------:R4:W-:Y:S01]  /*b0200*/  @P5 STG.E.U16 desc[UR76][R12.64], R18 ;  /* 0x000000120c005986 */ /* 0x0009e2000c10154c */
[C---:B------:R-:W-:Y:S02]  /*b0210*/  ISETP.LT.AND P5, PT, R5.reuse, UR4, !P6 ;  /* 0x0000000405007c0c */ /* 0x040fe4000f7a1270 */
[C---:B------:R-:W-:Y:S02]  /*b0220*/  ISETP.LT.AND P6, PT, R6.reuse, UR4, !P6 ;  /* 0x0000000406007c0c */ /* 0x040fe4000f7c1270 */
[C---:B------:R-:W-:Y:S02]  /*b0230*/  ISETP.LT.AND P4, PT, R5.reuse, UR4, !P0 ;  /* 0x0000000405007c0c */ /* 0x040fe4000c781270 */
[C---:B------:R-:W-:Y:S02]  /*b0240*/  ISETP.LT.AND P0, PT, R6.reuse, UR4, !P0 ;  /* 0x0000000406007c0c */ /* 0x040fe4000c701270 */
[----:B------:R-:W-:Y:S02]  /*b0250*/  ISETP.LT.AND P3, PT, R5, UR4, !P1 ;  /* 0x0000000405007c0c */ /* 0x000fe4000cf61270 */
[----:B------:R-:W-:Y:S01]  /*b0260*/  ISETP.LT.AND P1, PT, R6, UR4, !P1 ;  /* 0x0000000406007c0c */ /* 0x000fe2000cf21270 */
[----:B------:R-:W-:Y:S01]  /*b0270*/  IMAD.WIDE R4, R32, 0x2, R44 ;  /* 0x0000000220047825 */ /* 0x000fe200078e022c */
[----:B------:R-:W-:-:S02]  /*b0280*/  PRMT R0, R18, 0x7632, R0 ;  /* 0x0000763212007816 */ /* 0x000fc40000000000 */
[----:B0-----:R-:W-:Y:S01]  /*b0290*/  PRMT R7, R58, 0x7632, R7 ;  /* 0x000076323a077816 */ /* 0x001fe20000000007 */
[----:B------:R-:W-:Y:S01]  /*b02a0*/  IMAD.WIDE R2, R39, 0x2, R46 ;  /* 0x0000000227027825 */ /* 0x000fe200078e022e */
[----:B------:R-:W-:-:S03]  /*b02b0*/  PRMT R6, R19, 0x7632, R6 ;  /* 0x0000763213067816 */ /* 0x000fc60000000006 */
[----:B-1----:R-:W-:Y:S01]  /*b02c0*/  IMAD.WIDE R8, R39, 0x2, R44 ;  /* 0x0000000227087825 */ /* 0x002fe200078e022c */
[----:B------:R0:W-:Y:S03]  /*b02d0*/  @P2 STG.E.U16 desc[UR76][R4.64], R0 ;  /* 0x0000000004002986 */ /* 0x0001e6000c10154c */
[C---:B---3--:R-:W-:Y:S01]  /*b02e0*/  IMAD.WIDE R10, R61.reuse, 0x2, R46 ;  /* 0x000000023d0a7825 */ /* 0x048fe200078e022e */
[----:B------:R0:W-:Y:S03]  /*b02f0*/  @P5 STG.E.U16 desc[UR76][R2.64], R58 ;  /* 0x0000003a02005986 */ /* 0x0001e6000c10154c */
[----:B----4-:R-:W-:Y:S01]  /*b0300*/  IMAD.WIDE R12, R61, 0x2, R44 ;  /* 0x000000023d0c7825 */ /* 0x010fe200078e022c */
[----:B------:R0:W-:Y:S04]  /*b0310*/  @P6 STG.E.U16 desc[UR76][R8.64], R7 ;  /* 0x0000000708006986 */ /* 0x0001e8000c10154c */
[----:B------:R0:W-:Y:S04]  /*b0320*/  @P4 STG.E.U16 desc[UR76][R10.64], R19 ;  /* 0x000000130a004986 */ /* 0x0001e8000c10154c */
[----:B------:R0:W-:Y:S01]  /*b0330*/  @P0 STG.E.U16 desc[UR76][R12.64], R6 ;  /* 0x000000060c000986 */ /* 0x0001e2000c10154c */
[----:B--2---:R-:W-:-:S05]  /*b0340*/  IMAD.WIDE R46, R60, 0x2, R46 ;  /* 0x000000023c2e7825 */ /* 0x004fca00078e022e */
[----:B------:R0:W-:Y:S01]  /*b0350*/  @P3 STG.E.U16 desc[UR76][R46.64], R59 ;  /* 0x0000003b2e003986 */ /* 0x0001e2000c10154c */
[----:B------:R-:W-:Y:S01]  /*b0360*/  IMAD.WIDE R44, R60, 0x2, R44 ;  /* 0x000000023c2c7825 */ /* 0x000fe200078e022c */
[----:B------:R-:W-:Y:S06]  /*b0370*/  @!P1 EXIT ;  /* 0x000000000000994d */ /* 0x000fec0003800000 */
[----:B------:R-:W-:-:S05]  /*b0380*/  PRMT R22, R59, 0x7632, R22 ;  /* 0x000076323b167816 */ /* 0x000fca0000000016 */
[----:B------:R-:W-:Y:S01]  /*b0390*/  STG.E.U16 desc[UR76][R44.64], R22 ;  /* 0x000000162c007986 */ /* 0x000fe2000c10154c */
[----:B------:R-:W-:Y:S05]  /*b03a0*/  EXIT ;  /* 0x000000000000794d */ /* 0x000fea0003800000 */
.L_x_2:
[----:B------:R-:W-:-:S00]  /*b03b0*/  BRA `(.L_x_2) ;  /* 0xfffffffc00fc7947 */ /* 0x000fc0000383ffff */
[----:B------:R-:W-:-:S00]  /*b03c0*/  NOP ;  /* 0x0000000000007918 */ /* 0x000fc00000000000 */
        /* <DEDUP_REMOVED lines=11> */
.L_x_3:


//--------------------- .nv.shared.matmul_kernel  --------------------------
	.section	.nv.shared.matmul_kernel,"aw",@nobits
	.sectionflags	@""
	.align	16
	.zero		1024


//--------------------- .nv.shared.reserved.0     --------------------------
	.section	.nv.shared.reserved.0,"aw",@nobits
	.weak		__nv_reservedSMEM_offset_0_alias
	.size		__nv_reservedSMEM_offset_0_alias, 0, 64
	.other		__nv_reservedSMEM_offset_0_alias,@"STO_CUDA_RESERVED_SHARED STV_DEFAULT"
__nv_reservedSMEM_offset_0_alias:
	.zero		0
	.zero		64


//--------------------- .nv.constant0.matmul_kernel --------------------------
	.section	.nv.constant0.matmul_kernel,"a",@progbits
	.sectionflags	@""
	.align	4
.nv.constant0.matmul_kernel:
	.zero		976


//--------------------- SYMBOLS --------------------------

	.type		.nv.reservedSmem.offset0,@object
	.size		.nv.reservedSmem.offset0,0x4
	.type		.nv.reservedSmem.cap,@object
	.size		.nv.reservedSmem.cap,0x4
